	.target	sm_90a

	.elftype	@"ET_EXEC"


//--------------------- .note.nv.tkinfo           --------------------------
	.section	.note.nv.tkinfo,"",@"SHT_NOTE"
	.sectionflags	@"SHF_NOTE_NV_TKINFO"
	.tkinfo
        /*0018*/ 	.word	0x00000002
        /*0030*/ 	.string	""
        /*0030*/ 	.string	"ptxas"
        /*0030*/ 	.string	"Cuda compilation tools, release 13.0, V13.0.88"
        /*0030*/ 	.string	"Build cuda_13.0.r13.0/compiler.36424714_0"
        /*0030*/ 	.string	"-v  -suppress-debug-info  -lineinfo  -arch sm_90a "



//--------------------- .note.nv.cuinfo           --------------------------
	.section	.note.nv.cuinfo,"",@"SHT_NOTE"
	.sectionflags	@"SHF_NOTE_NV_CUINFO"
        /*0018*/ 	.short	0x0002
        /*001a*/ 	.short	0x005a
        /*001c*/ 	.short	0x0082
	.zero		2


//--------------------- .nv.info                  --------------------------
	.section	.nv.info,"",@"SHT_CUDA_INFO"
	.align	4


	//----- nvinfo : EIATTR_REGCOUNT
	.align		4
        /*0000*/ 	.byte	0x04, 0x2f
        /*0002*/ 	.short	(.L_1 - .L_0)
	.align		4
.L_0:
        /*0004*/ 	.word	index@(matmul_kernel)
        /*0008*/ 	.word	0x000000ff


	//----- nvinfo : EIATTR_FRAME_SIZE
	.align		4
.L_1:
        /*000c*/ 	.byte	0x04, 0x11
        /*000e*/ 	.short	(.L_3 - .L_2)
	.align		4
.L_2:
        /*0010*/ 	.word	index@(matmul_kernel)
        /*0014*/ 	.word	0x000005e0


	//----- nvinfo : EIATTR_MIN_STACK_SIZE
	.align		4
.L_3:
        /*0018*/ 	.byte	0x04, 0x12
        /*001a*/ 	.short	(.L_5 - .L_4)
	.align		4
.L_4:
        /*001c*/ 	.word	index@(matmul_kernel)
        /*0020*/ 	.word	0x000005e0
.L_5:


//--------------------- .nv.compat                --------------------------
	.section	.nv.compat,"",@"SHT_CUDA_COMPAT_INFO"
	.align	4
        /*0000*/ 	.byte	0x02, 0x09, 0x01, 0x00, 0x02, 0x02, 0x04, 0x00, 0x02, 0x05, 0x05, 0x00, 0x03, 0x07, 0x01, 0x01
        /*0010*/ 	.byte	0x02, 0x03, 0x00, 0x00, 0x02, 0x06, 0x01, 0x00, 0x04, 0x0b, 0x08, 0x00, 0x00, 0x00, 0x00, 0x00
        /*0020*/ 	.byte	0x00, 0x00, 0x00, 0x00


//--------------------- .nv.info.matmul_kernel    --------------------------
	.section	.nv.info.matmul_kernel,"",@"SHT_CUDA_INFO"
	.sectionflags	@""
	.align	4


	//----- nvinfo : EIATTR_CUDA_API_VERSION
	.align		4
        /*0000*/ 	.byte	0x04, 0x37
        /*0002*/ 	.short	(.L_7 - .L_6)
.L_6:
        /*0004*/ 	.word	0x00000082


	//----- nvinfo : EIATTR_KPARAM_INFO
	.align		4
.L_7:
        /*0008*/ 	.byte	0x04, 0x17
        /*000a*/ 	.short	(.L_9 - .L_8)
.L_8:
        /*000c*/ 	.word	0x00000000
        /*0010*/ 	.short	0x000d
        /*0012*/ 	.short	0x0048
        /*0014*/ 	.byte	0x00, 0xf4, 0x21, 0x00


	//----- nvinfo : EIATTR_KPARAM_INFO
	.align		4
.L_9:
        /*0018*/ 	.byte	0x04, 0x17
        /*001a*/ 	.short	(.L_11 - .L_10)
.L_10:
        /*001c*/ 	.word	0x00000000
        /*0020*/ 	.short	0x000c
        /*0022*/ 	.short	0x0040
        /*0024*/ 	.byte	0x00, 0xf4, 0x21, 0x00


	//----- nvinfo : EIATTR_KPARAM_INFO
	.align		4
.L_11:
        /*0028*/ 	.byte	0x04, 0x17
        /*002a*/ 	.short	(.L_13 - .L_12)
.L_12:
        /*002c*/ 	.word	0x00000000
        /*0030*/ 	.short	0x000b
        /*0032*/ 	.short	0x0038
        /*0034*/ 	.byte	0x00, 0xf0, 0x11, 0x00


	//----- nvinfo : EIATTR_KPARAM_INFO
	.align		4
.L_13:
        /*0038*/ 	.byte	0x04, 0x17
        /*003a*/ 	.short	(.L_15 - .L_14)
.L_14:
        /*003c*/ 	.word	0x00000000
        /*0040*/ 	.short	0x000a
        /*0042*/ 	.short	0x0034
        /*0044*/ 	.byte	0x00, 0xf0, 0x11, 0x00


	//----- nvinfo : EIATTR_KPARAM_INFO
	.align		4
.L_15:
        /*0048*/ 	.byte	0x04, 0x17
        /*004a*/ 	.short	(.L_17 - .L_16)
.L_16:
        /*004c*/ 	.word	0x00000000
        /*0050*/ 	.short	0x0009
        /*0052*/ 	.short	0x0030
        /*0054*/ 	.byte	0x00, 0xf0, 0x11, 0x00


	//----- nvinfo : EIATTR_KPARAM_INFO
	.align		4
.L_17:
        /*0058*/ 	.byte	0x04, 0x17
        /*005a*/ 	.short	(.L_19 - .L_18)
.L_18:
        /*005c*/ 	.word	0x00000000
        /*0060*/ 	.short	0x0008
        /*0062*/ 	.short	0x002c
        /*0064*/ 	.byte	0x00, 0xf0, 0x11, 0x00


	//----- nvinfo : EIATTR_KPARAM_INFO
	.align		4
.L_19:
        /*0068*/ 	.byte	0x04, 0x17
        /*006a*/ 	.short	(.L_21 - .L_20)
.L_20:
        /*006c*/ 	.word	0x00000000
        /*0070*/ 	.short	0x0007
        /*0072*/ 	.short	0x0028
        /*0074*/ 	.byte	0x00, 0xf0, 0x11, 0x00


	//----- nvinfo : EIATTR_KPARAM_INFO
	.align		4
.L_21:
        /*0078*/ 	.byte	0x04, 0x17
        /*007a*/ 	.short	(.L_23 - .L_22)
.L_22:
        /*007c*/ 	.word	0x00000000
        /*0080*/ 	.short	0x0006
        /*0082*/ 	.short	0x0024
        /*0084*/ 	.byte	0x00, 0xf0, 0x11, 0x00


	//----- nvinfo : EIATTR_KPARAM_INFO
	.align		4
.L_23:
        /*0088*/ 	.byte	0x04, 0x17
        /*008a*/ 	.short	(.L_25 - .L_24)
.L_24:
        /*008c*/ 	.word	0x00000000
        /*0090*/ 	.short	0x0005
        /*0092*/ 	.short	0x0020
        /*0094*/ 	.byte	0x00, 0xf0, 0x11, 0x00


	//----- nvinfo : EIATTR_KPARAM_INFO
	.align		4
.L_25:
        /*0098*/ 	.byte	0x04, 0x17
        /*009a*/ 	.short	(.L_27 - .L_26)
.L_26:
        /*009c*/ 	.word	0x00000000
        /*00a0*/ 	.short	0x0004
        /*00a2*/ 	.short	0x001c
        /*00a4*/ 	.byte	0x00, 0xf0, 0x11, 0x00


	//----- nvinfo : EIATTR_KPARAM_INFO
	.align		4
.L_27:
        /*00a8*/ 	.byte	0x04, 0x17
        /*00aa*/ 	.short	(.L_29 - .L_28)
.L_28:
        /*00ac*/ 	.word	0x00000000
        /*00b0*/ 	.short	0x0003
        /*00b2*/ 	.short	0x0018
        /*00b4*/ 	.byte	0x00, 0xf0, 0x11, 0x00


	//----- nvinfo : EIATTR_KPARAM_INFO
	.align		4
.L_29:
        /*00b8*/ 	.byte	0x04, 0x17
        /*00ba*/ 	.short	(.L_31 - .L_30)
.L_30:
        /*00bc*/ 	.word	0x00000000
        /*00c0*/ 	.short	0x0002
        /*00c2*/ 	.short	0x0010
        /*00c4*/ 	.byte	0x00, 0xf4, 0x21, 0x00


	//----- nvinfo : EIATTR_KPARAM_INFO
	.align		4
.L_31:
        /*00c8*/ 	.byte	0x04, 0x17
        /*00ca*/ 	.short	(.L_33 - .L_32)
.L_32:
        /*00cc*/ 	.word	0x00000000
        /*00d0*/ 	.short	0x0001
        /*00d2*/ 	.short	0x0008
        /*00d4*/ 	.byte	0x00, 0xf4, 0x21, 0x00


	//----- nvinfo : EIATTR_KPARAM_INFO
	.align		4
.L_33:
        /*00d8*/ 	.byte	0x04, 0x17
        /*00da*/ 	.short	(.L_35 - .L_34)
.L_34:
        /*00dc*/ 	.word	0x00000000
        /*00e0*/ 	.short	0x0000
        /*00e2*/ 	.short	0x0000
        /*00e4*/ 	.byte	0x00, 0xf4, 0x21, 0x00


	//----- nvinfo : EIATTR_SPARSE_MMA_MASK
	.align		4
.L_35:
        /*00e8*/ 	.byte	0x03, 0x50
        /*00ea*/ 	.short	0x0000


	//----- nvinfo : EIATTR_MAXREG_COUNT
	.align		4
        /*00ec*/ 	.byte	0x03, 0x1b
        /*00ee*/ 	.short	0x00ff


	//----- nvinfo : EIATTR_NUM_BARRIERS
	.align		4
        /*00f0*/ 	.byte	0x02, 0x4c
        /*00f2*/ 	.byte	0x01
	.zero		1


	//----- nvinfo : EIATTR_ANNOTATIONS
	.align		4
        /*00f4*/ 	.byte	0x04, 0x55
        /*00f6*/ 	.short	(.L_37 - .L_36)


	//   ....[0]....
.L_36:
        /*00f8*/ 	.word	0x00000001
        /*00fc*/ 	.byte	0x80, 0x05, 0x00, 0x00, 0x01, 0x00, 0x00, 0x00, 0x20, 0x2a, 0x00, 0x00, 0x01, 0x00, 0x00, 0x00
        /* <DEDUP_REMOVED lines=671> */
        /*2afc*/ 	.byte	0x80, 0xf2, 0x00, 0x00


	//----- nvinfo : EIATTR_MERCURY_ISA_VERSION
	.align		4
.L_37:
        /*2b00*/ 	.byte	0x03, 0x5f
        /*2b02*/ 	.short	0x0101


	//----- nvinfo : EIATTR_EXIT_INSTR_OFFSETS
	.align		4
        /*2b04*/ 	.byte	0x04, 0x1c
        /*2b06*/ 	.short	(.L_39 - .L_38)


	//   ....[0]....
.L_38:
        /*2b08*/ 	.word	0x00015200


	//   ....[1]....
        /*2b0c*/ 	.word	0x00015220


	//----- nvinfo : EIATTR_REQNTID
	.align		4
.L_39:
        /*2b10*/ 	.byte	0x04, 0x10
        /*2b12*/ 	.short	(.L_41 - .L_40)
.L_40:
        /*2b14*/ 	.word	0x00000080
        /*2b18*/ 	.word	0x00000001
        /*2b1c*/ 	.word	0x00000001


	//----- nvinfo : EIATTR_CBANK_PARAM_SIZE
	.align		4
.L_41:
        /*2b20*/ 	.byte	0x03, 0x19
        /*2b22*/ 	.short	0x0050


	//----- nvinfo : EIATTR_PARAM_CBANK
	.align		4
        /*2b24*/ 	.byte	0x04, 0x0a
        /*2b26*/ 	.short	(.L_43 - .L_42)
	.align		4
.L_42:
        /*2b28*/ 	.word	index@(.nv.constant0.matmul_kernel)
        /*2b2c*/ 	.short	0x0210
        /*2b2e*/ 	.short	0x0050


	//----- nvinfo : EIATTR_SW_WAR
	.align		4
.L_43:
        /*2b30*/ 	.byte	0x04, 0x36
        /*2b32*/ 	.short	(.L_45 - .L_44)
.L_44:
        /*2b34*/ 	.word	0x00000008
.L_45:


//--------------------- .nv.callgraph             --------------------------
	.section	.nv.callgraph,"",@"SHT_CUDA_CALLGRAPH"
	.align	4
	.sectionentsize	8
	.align		4
        /*0000*/ 	.word	0x00000000
	.align		4
        /*0004*/ 	.word	0xffffffff
	.align		4
        /*0008*/ 	.word	0x00000000
	.align		4
        /*000c*/ 	.word	0xfffffffe
	.align		4
        /*0010*/ 	.word	0x00000000
	.align		4
        /*0014*/ 	.word	0xfffffffd
	.align		4
        /*0018*/ 	.word	0x00000000
	.align		4
        /*001c*/ 	.word	0xfffffffc


//--------------------- .text.matmul_kernel       --------------------------
	.section	.text.matmul_kernel,"ax",@progbits
	.align	128
        .global         matmul_kernel
        .type           matmul_kernel,@function
        .size           matmul_kernel,(.L_x_4 - matmul_kernel)
        .other          matmul_kernel,@"STO_CUDA_ENTRY STV_DEFAULT"
matmul_kernel:
.text.matmul_kernel:
[----:B------:R-:W0:Y:S08]  /*0000*/  LDC R1, c[0x0][0x28] ;  /* 0x00000a00ff017b82 */ /* 0x000e300000000800 */
[----:B------:R-:W1:Y:S01]  /*0010*/  LDC.64 R4, c[0x0][0x228] ;  /* 0x00008a00ff047b82 */ /* 0x000e620000000a00 */
[----:B------:R-:W2:Y:S01]  /*0020*/  S2R R7, SR_CTAID.X ;  /* 0x0000000000077919 */ /* 0x000ea20000002500 */
[----:B------:R-:W-:Y:S01]  /*0030*/  UMOV UR7, 0x400 ;  /* 0x0000040000077882 */ /* 0x000fe20000000000 */
[----:B------:R-:W-:Y:S01]  /*0040*/  ULDC.64 UR44, c[0x0][0x208] ;  /* 0x00008200002c7ab9 */ /* 0x000fe20000000a00 */
[----:B0-----:R-:W-:-:S04]  /*0050*/  VIADD R1, R1, 0xfffffa20 ;  /* 0xfffffa2001017836 */ /* 0x001fc80000000000 */
[----:B------:R-:W0:Y:S01]  /*0060*/  S2UR UR4, SR_CgaCtaId ;  /* 0x00000000000479c3 */ /* 0x000e220000008800 */
[----:B-1----:R-:W-:-:S05]  /*0070*/  VIADD R0, R5, 0x3f ;  /* 0x0000003f05007836 */ /* 0x002fca0000000000 */
[----:B------:R-:W-:Y:S01]  /*0080*/  SHF.R.S32.HI R3, RZ, 0x1f, R0 ;  /* 0x0000001fff037819 */ /* 0x000fe20000011400 */
[----:B0-----:R-:W-:-:S03]  /*0090*/  ULEA UR7, UR4, UR7, 0x18 ;  /* 0x0000000704077291 */ /* 0x001fc6000f8ec03f */
[----:B------:R-:W-:Y:S02]  /*00a0*/  LEA.HI R3, R3, R0, RZ, 0x6 ;  /* 0x0000000003037211 */ /* 0x000fe400078f30ff */
[----:B--2---:R-:W-:Y:S02]  /*00b0*/  IABS R10, R7 ;  /* 0x00000007000a7213 */ /* 0x004fe40000000000 */
[----:B------:R-:W-:-:S04]  /*00c0*/  SHF.R.S32.HI R6, RZ, 0x6, R3 ;  /* 0x00000006ff067819 */ /* 0x000fc80000011403 */
[-C--:B------:R-:W-:Y:S02]  /*00d0*/  IABS R9, R6.reuse ;  /* 0x0000000600097213 */ /* 0x080fe40000000000 */
[----:B------:R-:W-:Y:S02]  /*00e0*/  IABS R12, R6 ;  /* 0x00000006000c7213 */ /* 0x000fe40000000000 */
[----:B------:R-:W0:Y:S08]  /*00f0*/  I2F.RP R0, R9 ;  /* 0x0000000900007306 */ /* 0x000e300000209400 */
[----:B0-----:R-:W0:Y:S02]  /*0100*/  MUFU.RCP R0, R0 ;  /* 0x0000000000007308 */ /* 0x001e240000001000 */
[----:B0-----:R-:W-:-:S02]  /*0110*/  VIADD R2, R0, 0xffffffe ;  /* 0x0ffffffe00027836 */ /* 0x001fc40000000000 */
[----:B------:R-:W-:-:S04]  /*0120*/  IMAD.MOV R0, RZ, RZ, -R12 ;  /* 0x000000ffff007224 */ /* 0x000fc800078e0a0c */
[----:B------:R0:W1:Y:S02]  /*0130*/  F2I.FTZ.U32.TRUNC.NTZ R3, R2 ;  /* 0x0000000200037305 */ /* 0x000064000021f000 */
[----:B0-----:R-:W-:Y:S02]  /*0140*/  IMAD.MOV.U32 R2, RZ, RZ, RZ ;  /* 0x000000ffff027224 */ /* 0x001fe400078e00ff */
[----:B-1----:R-:W-:-:S04]  /*0150*/  IMAD.MOV R8, RZ, RZ, -R3 ;  /* 0x000000ffff087224 */ /* 0x002fc800078e0a03 */
[----:B------:R-:W-:Y:S02]  /*0160*/  IMAD R11, R8, R9, RZ ;  /* 0x00000009080b7224 */ /* 0x000fe400078e02ff */
[----:B------:R-:W-:Y:S02]  /*0170*/  IMAD.MOV.U32 R8, RZ, RZ, R10 ;  /* 0x000000ffff087224 */ /* 0x000fe400078e000a */
[----:B------:R-:W-:-:S06]  /*0180*/  IMAD.HI.U32 R3, R3, R11, R2 ;  /* 0x0000000b03037227 */ /* 0x000fcc00078e0002 */
[----:B------:R-:W-:-:S04]  /*0190*/  IMAD.HI.U32 R3, R3, R8, RZ ;  /* 0x0000000803037227 */ /* 0x000fc800078e00ff */
[----:B------:R-:W-:-:S05]  /*01a0*/  IMAD R0, R3, R0, R8 ;  /* 0x0000000003007224 */ /* 0x000fca00078e0208 */
[----:B------:R-:W-:-:S13]  /*01b0*/  ISETP.GT.U32.AND P1, PT, R9, R0, PT ;  /* 0x000000000900720c */ /* 0x000fda0003f24070 */
[----:B------:R-:W-:Y:S02]  /*01c0*/  @!P1 IMAD.IADD R0, R0, 0x1, -R9 ;  /* 0x0000000100009824 */ /* 0x000fe400078e0a09 */
[----:B------:R-:W-:Y:S01]  /*01d0*/  @!P1 VIADD R3, R3, 0x1 ;  /* 0x0000000103039836 */ /* 0x000fe20000000000 */
[----:B------:R-:W-:Y:S02]  /*01e0*/  ISETP.NE.AND P1, PT, R6, RZ, PT ;  /* 0x000000ff0600720c */ /* 0x000fe40003f25270 */
[----:B------:R-:W-:Y:S02]  /*01f0*/  ISETP.GE.U32.AND P0, PT, R0, R9, PT ;  /* 0x000000090000720c */ /* 0x000fe40003f06070 */
[----:B------:R-:W-:-:S04]  /*0200*/  LOP3.LUT R0, R7, R6, RZ, 0x3c, !PT ;  /* 0x0000000607007212 */ /* 0x000fc800078e3cff */
[----:B------:R-:W-:Y:S01]  /*0210*/  ISETP.GE.AND P2, PT, R0, RZ, PT ;  /* 0x000000ff0000720c */ /* 0x000fe20003f46270 */
[----:B------:R-:W-:-:S06]  /*0220*/  VIADD R0, R4, 0xff ;  /* 0x000000ff04007836 */ /* 0x000fcc0000000000 */
[----:B------:R-:W-:-:S04]  /*0230*/  @P0 VIADD R3, R3, 0x1 ;  /* 0x0000000103030836 */ /* 0x000fc80000000000 */
[----:B------:R-:W-:Y:S01]  /*0240*/  IMAD.MOV.U32 R10, RZ, RZ, R3 ;  /* 0x000000ffff0a7224 */ /* 0x000fe200078e0003 */
[----:B------:R-:W-:-:S03]  /*0250*/  SHF.R.S32.HI R3, RZ, 0x1f, R0 ;  /* 0x0000001fff037819 */ /* 0x000fc60000011400 */
[----:B------:R-:W-:Y:S01]  /*0260*/  @!P2 IMAD.MOV R10, RZ, RZ, -R10 ;  /* 0x000000ffff0aa224 */ /* 0x000fe200078e0a0a */
[----:B------:R-:W-:Y:S02]  /*0270*/  LEA.HI R3, R3, R0, RZ, 0x8 ;  /* 0x0000000003037211 */ /* 0x000fe400078f40ff */
[----:B------:R-:W-:-:S04]  /*0280*/  @!P1 LOP3.LUT R10, RZ, R6, RZ, 0x33, !PT ;  /* 0x00000006ff0a9212 */ /* 0x000fc800078e33ff */
[----:B------:R-:W-:Y:S01]  /*0290*/  LEA.HI.SX32 R3, R3, -R10, 0x18 ;  /* 0x8000000a03037211 */ /* 0x000fe200078fc2ff */
[----:B------:R-:W-:-:S03]  /*02a0*/  IMAD.MOV R8, RZ, RZ, -R10 ;  /* 0x000000ffff087224 */ /* 0x000fc600078e0a0a */
[----:B------:R-:W-:Y:S01]  /*02b0*/  VIMNMX R13, R3, 0x1, PT ;  /* 0x00000001030d7848 */ /* 0x000fe20003fe0100 */
[----:B------:R-:W-:-:S03]  /*02c0*/  IMAD R8, R6, R8, R7 ;  /* 0x0000000806087224 */ /* 0x000fc600078e0207 */
        /* <DEDUP_REMOVED lines=9> */
[----:B------:R-:W-:Y:S01]  /*0360*/  IMAD.MOV.U32 R6, RZ, RZ, R11 ;  /* 0x000000ffff067224 */ /* 0x000fe200078e000b */
[----:B------:R-:W-:-:S03]  /*0370*/  IABS R11, R8 ;  /* 0x00000008000b7213 */ /* 0x000fc60000000000 */
[----:B------:R-:W-:Y:S02]  /*0380*/  IMAD R7, R6, R9, RZ ;  /* 0x0000000906077224 */ /* 0x000fe400078e02ff */
[----:B------:R-:W-:Y:S02]  /*0390*/  IMAD.MOV.U32 R6, RZ, RZ, R11 ;  /* 0x000000ffff067224 */ /* 0x000fe400078e000b */
[----:B------:R-:W-:Y:S01]  /*03a0*/  IMAD.HI.U32 R3, R3, R7, R2 ;  /* 0x0000000703037227 */ /* 0x000fe200078e0002 */
[----:B------:R-:W0:Y:S01]  /*03b0*/  S2R R11, SR_TID.X ;  /* 0x00000000000b7919 */ /* 0x000e220000002100 */
[----:B------:R-:W1:Y:S04]  /*03c0*/  LDC R7, c[0x0][0x230] ;  /* 0x00008c00ff077b82 */ /* 0x000e680000000800 */
[----:B------:R-:W-:-:S04]  /*03d0*/  IMAD.HI.U32 R3, R3, R6, RZ ;  /* 0x0000000603037227 */ /* 0x000fc800078e00ff */
[----:B------:R-:W-:-:S05]  /*03e0*/  IMAD R0, R3, R0, R6 ;  /* 0x0000000003007224 */ /* 0x000fca00078e0206 */
[----:B------:R-:W-:Y:S01]  /*03f0*/  ISETP.GT.U32.AND P1, PT, R9, R0, PT ;  /* 0x000000000900720c */ /* 0x000fe20003f24070 */
[----:B-1----:R-:W-:-:S12]  /*0400*/  VIADD R7, R7, 0x3f ;  /* 0x0000003f07077836 */ /* 0x002fd80000000000 */
[----:B------:R-:W-:Y:S02]  /*0410*/  @!P1 IMAD.IADD R0, R0, 0x1, -R9 ;  /* 0x0000000100009824 */ /* 0x000fe400078e0a09 */
[----:B------:R-:W-:Y:S01]  /*0420*/  @!P1 VIADD R3, R3, 0x1 ;  /* 0x0000000103039836 */ /* 0x000fe20000000000 */
[----:B------:R-:W-:Y:S02]  /*0430*/  ISETP.NE.AND P1, PT, R13, RZ, PT ;  /* 0x000000ff0d00720c */ /* 0x000fe40003f25270 */
[----:B------:R-:W-:Y:S02]  /*0440*/  ISETP.GE.U32.AND P0, PT, R0, R9, PT ;  /* 0x000000090000720c */ /* 0x000fe40003f06070 */
[----:B------:R-:W-:Y:S02]  /*0450*/  LOP3.LUT R0, R8, R13, RZ, 0x3c, !PT ;  /* 0x0000000d08007212 */ /* 0x000fe400078e3cff */
[----:B0-----:R-:W-:Y:S02]  /*0460*/  LOP3.LUT R152, R11, 0x7f, RZ, 0xc0, !PT ;  /* 0x0000007f0b987812 */ /* 0x001fe400078ec0ff */
[----:B------:R-:W-:-:S07]  /*0470*/  ISETP.GE.AND P2, PT, R0, RZ, PT ;  /* 0x000000ff0000720c */ /* 0x000fce0003f46270 */
[----:B------:R-:W-:Y:S01]  /*0480*/  @P0 VIADD R3, R3, 0x1 ;  /* 0x0000000103030836 */ /* 0x000fe20000000000 */
[----:B------:R-:W-:-:S05]  /*0490*/  ISETP.GT.AND P0, PT, R7, 0x3f, PT ;  /* 0x0000003f0700780c */ /* 0x000fca0003f04270 */
[----:B------:R-:W-:Y:S01]  /*04a0*/  @!P2 IMAD.MOV R3, RZ, RZ, -R3 ;  /* 0x000000ffff03a224 */ /* 0x000fe200078e0a03 */
[----:B------:R-:W-:-:S05]  /*04b0*/  @!P1 LOP3.LUT R3, RZ, R13, RZ, 0x33, !PT ;  /* 0x0000000dff039212 */ /* 0x000fca00078e33ff */
[----:B------:R-:W-:Y:S02]  /*04c0*/  IMAD.MOV R0, RZ, RZ, -R3 ;  /* 0x000000ffff007224 */ /* 0x000fe400078e0a03 */
[----:B------:R-:W-:Y:S02]  /*04d0*/  IMAD.SHL.U32 R2, R3, 0x40, RZ ;  /* 0x0000004003027824 */ /* 0x000fe400078e00ff */
[----:B------:R-:W-:-:S04]  /*04e0*/  IMAD R0, R13, R0, R8 ;  /* 0x000000000d007224 */ /* 0x000fc800078e0208 */
[----:B------:R-:W-:-:S04]  /*04f0*/  IMAD.IADD R0, R10, 0x1, R0 ;  /* 0x000000010a007824 */ /* 0x000fc800078e0200 */
[----:B------:R-:W-:-:S04]  /*0500*/  IMAD R0, R0, 0x100, R152 ;  /* 0x0000010000007824 */ /* 0x000fc800078e0298 */
[----:B------:R-:W-:Y:S01]  /*0510*/  VIADD R3, R0, 0x80 ;  /* 0x0000008000037836 */ /* 0x000fe20000000000 */
[----:B------:R-:W-:Y:S06]  /*0520*/  @P0 BRA `(.L_x_0) ;  /* 0x00000004000c0947 */ /* 0x000fec0003800000 */
[----:B------:R-:W-:Y:S01]  /*0530*/  IMAD.SHL.U32 R4, R11, 0x8, RZ ;  /* 0x000000080b047824 */ /* 0x000fe200078e00ff */
[----:B------:R-:W-:Y:S02]  /*0540*/  CS2R R120, SRZ ;  /* 0x0000000000787805 */ /* 0x000fe4000001ff00 */
[----:B------:R-:W-:Y:S02]  /*0550*/  CS2R R122, SRZ ;  /* 0x00000000007a7805 */ /* 0x000fe4000001ff00 */
[----:B------:R-:W-:Y:S02]  /*0560*/  CS2R R124, SRZ ;  /* 0x00000000007c7805 */ /* 0x000fe4000001ff00 */
[----:B------:R-:W-:Y:S01]  /*0570*/  CS2R R126, SRZ ;  /* 0x00000000007e7805 */ /* 0x000fe2000001ff00 */
[----:B------:R1:W-:Y:S01]  /*0580*/  STL [R1+0x580], R4 ;  /* 0x0005800401007387 */ /* 0x0003e20000100800 */
[----:B------:R-:W-:Y:S02]  /*0590*/  CS2R R128, SRZ ;  /* 0x0000000000807805 */ /* 0x000fe4000001ff00 */
[----:B------:R-:W-:-:S02]  /*05a0*/  CS2R R130, SRZ ;  /* 0x0000000000827805 */ /* 0x000fc4000001ff00 */
[----:B------:R-:W-:Y:S02]  /*05b0*/  CS2R R132, SRZ ;  /* 0x0000000000847805 */ /* 0x000fe4000001ff00 */
[----:B------:R-:W-:Y:S02]  /*05c0*/  CS2R R134, SRZ ;  /* 0x0000000000867805 */ /* 0x000fe4000001ff00 */
[----:B------:R-:W-:Y:S02]  /*05d0*/  CS2R R136, SRZ ;  /* 0x0000000000887805 */ /* 0x000fe4000001ff00 */
[----:B------:R-:W-:Y:S02]  /*05e0*/  CS2R R138, SRZ ;  /* 0x00000000008a7805 */ /* 0x000fe4000001ff00 */
        /* <DEDUP_REMOVED lines=53> */
[----:B------:R-:W-:Y:S01]  /*0940*/  CS2R R54, SRZ ;  /* 0x0000000000367805 */ /* 0x000fe2000001ff00 */
[----:B-1----:R-:W-:Y:S06]  /*0950*/  BRA `(.L_x_1) ;  /* 0x000000e800487947 */ /* 0x002fec0003800000 */
.L_x_0:
[----:B------:R-:W-:Y:S01]  /*0960*/  IABS R16, R4 ;  /* 0x0000000400107213 */ /* 0x000fe20000000000 */
[----:B------:R-:W-:Y:S01]  /*0970*/  ULDC UR8, c[0x0][0x23c] ;  /* 0x00008f0000087ab9 */ /* 0x000fe20000000800 */
[----:B------:R-:W-:Y:S01]  /*0980*/  IABS R6, R5 ;  /* 0x0000000500067213 */ /* 0x000fe20000000000 */
[----:B------:R-:W-:Y:S01]  /*0990*/  ULDC.64 UR4, c[0x0][0x218] ;  /* 0x0000860000047ab9 */ /* 0x000fe20000000a00 */
[----:B------:R-:W0:Y:S01]  /*09a0*/  I2F.RP R10, R16 ;  /* 0x00000010000a7306 */ /* 0x000e220000209400 */
[----:B------:R-:W-:Y:S01]  /*09b0*/  IABS R17, R3 ;  /* 0x0000000300117213 */ /* 0x000fe20000000000 */
[----:B------:R-:W-:Y:S01]  /*09c0*/  ULDC.64 UR10, c[0x0][0x210] ;  /* 0x00008400000a7ab9 */ /* 0x000fe20000000a00 */
[----:B------:R-:W-:Y:S01]  /*09d0*/  ISETP.GE.AND P5, PT, R0, RZ, PT ;  /* 0x000000ff0000720c */ /* 0x000fe20003fa6270 */
[----:B------:R-:W-:Y:S01]  /*09e0*/  UMOV UR38, 0xfffffffe ;  /* 0xfffffffe00267882 */ /* 0x000fe20000000000 */
[----:B------:R-:W-:Y:S01]  /*09f0*/  ISETP.GE.AND P6, PT, R3, RZ, PT ;  /* 0x000000ff0300720c */ /* 0x000fe20003fc6270 */
[----:B------:R-:W-:Y:S01]  /*0a00*/  UMOV UR39, 0x7fffffdf ;  /* 0x7fffffdf00277882 */ /* 0x000fe20000000000 */
[----:B------:R-:W-:Y:S01]  /*0a10*/  LOP3.LUT R153, R11, 0x3f, RZ, 0xc0, !PT ;  /* 0x0000003f0b997812 */ /* 0x000fe200078ec0ff */
[----:B------:R-:W1:Y:S01]  /*0a20*/  I2F.RP R14, R6 ;  /* 0x00000006000e7306 */ /* 0x000e620000209400 */
[----:B------:R-:W-:-:S02]  /*0a30*/  CS2R R120, SRZ ;  /* 0x0000000000787805 */ /* 0x000fc4000001ff00 */
[----:B------:R-:W-:Y:S02]  /*0a40*/  CS2R R122, SRZ ;  /* 0x00000000007a7805 */ /* 0x000fe4000001ff00 */
[----:B------:R-:W-:Y:S02]  /*0a50*/  CS2R R124, SRZ ;  /* 0x00000000007c7805 */ /* 0x000fe4000001ff00 */
[----:B------:R-:W-:Y:S02]  /*0a60*/  CS2R R126, SRZ ;  /* 0x00000000007e7805 */ /* 0x000fe4000001ff00 */
[----:B------:R-:W-:Y:S02]  /*0a70*/  CS2R R128, SRZ ;  /* 0x0000000000807805 */ /* 0x000fe4000001ff00 */
[----:B------:R-:W-:Y:S02]  /*0a80*/  CS2R R130, SRZ ;  /* 0x0000000000827805 */ /* 0x000fe4000001ff00 */
[----:B------:R-:W-:Y:S01]  /*0a90*/  CS2R R132, SRZ ;  /* 0x0000000000847805 */ /* 0x000fe2000001ff00 */
[----:B0-----:R-:W0:Y:S01]  /*0aa0*/  MUFU.RCP R10, R10 ;  /* 0x0000000a000a7308 */ /* 0x001e220000001000 */
[----:B------:R-:W-:-:S02]  /*0ab0*/  CS2R R134, SRZ ;  /* 0x0000000000867805 */ /* 0x000fc4000001ff00 */
[----:B------:R-:W-:Y:S02]  /*0ac0*/  CS2R R136, SRZ ;  /* 0x0000000000887805 */ /* 0x000fe4000001ff00 */
[----:B------:R-:W-:Y:S02]  /*0ad0*/  CS2R R138, SRZ ;  /* 0x00000000008a7805 */ /* 0x000fe4000001ff00 */
[----:B------:R-:W-:Y:S02]  /*0ae0*/  CS2R R140, SRZ ;  /* 0x00000000008c7805 */ /* 0x000fe4000001ff00 */
[----:B------:R-:W-:Y:S02]  /*0af0*/  CS2R R142, SRZ ;  /* 0x00000000008e7805 */ /* 0x000fe4000001ff00 */
[----:B------:R-:W-:Y:S02]  /*0b00*/  CS2R R144, SRZ ;  /* 0x0000000000907805 */ /* 0x000fe4000001ff00 */
[----:B------:R-:W-:Y:S01]  /*0b10*/  CS2R R146, SRZ ;  /* 0x0000000000927805 */ /* 0x000fe2000001ff00 */
[----:B-1----:R-:W1:Y:S01]  /*0b20*/  MUFU.RCP R14, R14 ;  /* 0x0000000e000e7308 */ /* 0x002e620000001000 */
[----:B------:R-:W-:-:S02]  /*0b30*/  CS2R R148, SRZ ;  /* 0x0000000000947805 */ /* 0x000fc4000001ff00 */
[----:B------:R-:W-:Y:S02]  /*0b40*/  CS2R R150, SRZ ;  /* 0x0000000000967805 */ /* 0x000fe4000001ff00 */
[----:B------:R-:W-:Y:S02]  /*0b50*/  CS2R R88, SRZ ;  /* 0x0000000000587805 */ /* 0x000fe4000001ff00 */
[----:B------:R-:W-:Y:S02]  /*0b60*/  CS2R R90, SRZ ;  /* 0x00000000005a7805 */ /* 0x000fe4000001ff00 */
[----:B------:R-:W-:Y:S02]  /*0b70*/  CS2R R92, SRZ ;  /* 0x00000000005c7805 */ /* 0x000fe4000001ff00 */
[----:B------:R-:W-:Y:S02]  /*0b80*/  CS2R R94, SRZ ;  /* 0x00000000005e7805 */ /* 0x000fe4000001ff00 */
[----:B------:R-:W-:-:S02]  /*0b90*/  CS2R R96, SRZ ;  /* 0x0000000000607805 */ /* 0x000fc4000001ff00 */
[----:B------:R-:W-:Y:S01]  /*0ba0*/  CS2R R98, SRZ ;  /* 0x0000000000627805 */ /* 0x000fe2000001ff00 */
[----:B0-----:R-:W-:Y:S01]  /*0bb0*/  VIADD R8, R10, 0xffffffe ;  /* 0x0ffffffe0a087836 */ /* 0x001fe20000000000 */
[----:B------:R-:W-:Y:S02]  /*0bc0*/  CS2R R100, SRZ ;  /* 0x0000000000647805 */ /* 0x000fe4000001ff00 */
[----:B------:R-:W-:Y:S02]  /*0bd0*/  CS2R R102, SRZ ;  /* 0x0000000000667805 */ /* 0x000fe4000001ff00 */
[----:B------:R-:W-:Y:S01]  /*0be0*/  CS2R R104, SRZ ;  /* 0x0000000000687805 */ /* 0x000fe2000001ff00 */
[----:B------:R0:W2:Y:S01]  /*0bf0*/  F2I.FTZ.U32.TRUNC.NTZ R9, R8 ;  /* 0x0000000800097305 */ /* 0x0000a2000021f000 */
[----:B------:R-:W-:Y:S02]  /*0c00*/  CS2R R106, SRZ ;  /* 0x00000000006a7805 */ /* 0x000fe4000001ff00 */
[----:B------:R-:W-:-:S02]  /*0c10*/  CS2R R108, SRZ ;  /* 0x00000000006c7805 */ /* 0x000fc4000001ff00 */
[----:B------:R-:W-:Y:S01]  /*0c20*/  CS2R R110, SRZ ;  /* 0x00000000006e7805 */ /* 0x000fe2000001ff00 */
[----:B-1----:R-:W-:Y:S01]  /*0c30*/  VIADD R12, R14, 0xffffffe ;  /* 0x0ffffffe0e0c7836 */ /* 0x002fe20000000000 */
[----:B------:R-:W-:Y:S02]  /*0c40*/  IABS R14, R0 ;  /* 0x00000000000e7213 */ /* 0x000fe40000000000 */
[----:B------:R-:W-:Y:S02]  /*0c50*/  CS2R R112, SRZ ;  /* 0x0000000000707805 */ /* 0x000fe4000001ff00 */
[----:B------:R-:W-:Y:S01]  /*0c60*/  CS2R R114, SRZ ;  /* 0x0000000000727805 */ /* 0x000fe2000001ff00 */
[----:B------:R1:W3:Y:S01]  /*0c70*/  F2I.FTZ.U32.TRUNC.NTZ R13, R12 ;  /* 0x0000000c000d7305 */ /* 0x0002e2000021f000 */
[----:B0-----:R-:W-:Y:S01]  /*0c80*/  IMAD.MOV.U32 R8, RZ, RZ, RZ ;  /* 0x000000ffff087224 */ /* 0x001fe200078e00ff */
[----:B------:R-:W-:Y:S02]  /*0c90*/  CS2R R116, SRZ ;  /* 0x0000000000747805 */ /* 0x000fe4000001ff00 */
[----:B------:R-:W-:-:S02]  /*0ca0*/  CS2R R118, SRZ ;  /* 0x0000000000767805 */ /* 0x000fc4000001ff00 */
[----:B------:R-:W-:Y:S02]  /*0cb0*/  CS2R R76, SRZ ;  /* 0x00000000004c7805 */ /* 0x000fe4000001ff00 */
[----:B------:R-:W-:Y:S02]  /*0cc0*/  CS2R R78, SRZ ;  /* 0x00000000004e7805 */ /* 0x000fe4000001ff00 */
[----:B------:R-:W-:Y:S01]  /*0cd0*/  CS2R R80, SRZ ;  /* 0x0000000000507805 */ /* 0x000fe2000001ff00 */
[----:B--2---:R-:W-:Y:S01]  /*0ce0*/  IMAD.MOV R15, RZ, RZ, -R9 ;  /* 0x000000ffff0f7224 */ /* 0x004fe200078e0a09 */
[----:B------:R-:W-:Y:S02]  /*0cf0*/  CS2R R82, SRZ ;  /* 0x0000000000527805 */ /* 0x000fe4000001ff00 */
[----:B-1----:R-:W-:Y:S02]  /*0d00*/  SHF.R.S32.HI R12, RZ, 0x1f, R7 ;  /* 0x0000001fff0c7819 */ /* 0x002fe40000011407 */
[----:B------:R-:W-:Y:S01]  /*0d10*/  CS2R R84, SRZ ;  /* 0x0000000000547805 */ /* 0x000fe2000001ff00 */
[----:B------:R-:W-:Y:S01]  /*0d20*/  IMAD R15, R15, R16, RZ ;  /* 0x000000100f0f7224 */ /* 0x000fe200078e02ff */
[----:B------:R-:W-:-:S03]  /*0d30*/  CS2R R86, SRZ ;  /* 0x0000000000567805 */ /* 0x000fc6000001ff00 */
[----:B------:R-:W-:Y:S01]  /*0d40*/  IMAD.HI.U32 R9, R9, R15, R8 ;  /* 0x0000000f09097227 */ /* 0x000fe200078e0008 */
[----:B------:R-:W-:-:S03]  /*0d50*/  SHF.R.U32.HI R15, RZ, 0x6, R11 ;  /* 0x00000006ff0f7819 */ /* 0x000fc6000001160b */
[----:B---3--:R-:W-:Y:S02]  /*0d60*/  IMAD.MOV R19, RZ, RZ, -R13 ;  /* 0x000000ffff137224 */ /* 0x008fe400078e0a0d */
[----:B------:R-:W-:-:S04]  /*0d70*/  IMAD.HI.U32 R8, R9, R14, RZ ;  /* 0x0000000e09087227 */ /* 0x000fc800078e00ff */
[----:B------:R-:W-:Y:S01]  /*0d80*/  IMAD.HI.U32 R10, R9, R17, RZ ;  /* 0x00000011090a7227 */ /* 0x000fe200078e00ff */
[----:B------:R-:W-:Y:S02]  /*0d90*/  LEA.HI R9, R12, R7, RZ, 0x6 ;  /* 0x000000070c097211 */ /* 0x000fe400078f30ff */
[----:B------:R-:W-:Y:S01]  /*0da0*/  SGXT.U32 R7, R15, 0x1 ;  /* 0x000000010f07781a */ /* 0x000fe20000000000 */
[----:B------:R-:W-:Y:S02]  /*0db0*/  IMAD.MOV R15, RZ, RZ, -R8 ;  /* 0x000000ffff0f7224 */ /* 0x000fe400078e0a08 */
[----:B------:R-:W-:Y:S01]  /*0dc0*/  IMAD.MOV R10, RZ, RZ, -R10 ;  /* 0x000000ffff0a7224 */ /* 0x000fe200078e0a0a */
[----:B------:R-:W-:Y:S01]  /*0dd0*/  LOP3.LUT R18, R2, R7, RZ, 0xfc, !PT ;  /* 0x0000000702127212 */ /* 0x000fe200078efcff */
[C---:B------:R-:W-:Y:S02]  /*0de0*/  IMAD R7, R16.reuse, R15, R14 ;  /* 0x0000000f10077224 */ /* 0x040fe400078e020e */
[----:B------:R-:W-:Y:S01]  /*0df0*/  IMAD R8, R16, R10, R17 ;  /* 0x0000000a10087224 */ /* 0x000fe200078e0211 */
[----:B------:R-:W-:Y:S01]  /*0e00*/  LOP3.LUT R22, R18, 0x38, RZ, 0xfc, !PT ;  /* 0x0000003812167812 */ /* 0x000fe200078efcff */
[----:B------:R-:W-:Y:S01]  /*0e10*/  IMAD R19, R19, R6, RZ ;  /* 0x0000000613137224 */ /* 0x000fe200078e02ff */
[C---:B------:R-:W-:Y:S01]  /*0e20*/  ISETP.GT.U32.AND P0, PT, R16.reuse, R7, PT ;  /* 0x000000071000720c */ /* 0x040fe20003f04070 */
[----:B------:R-:W-:Y:S01]  /*0e30*/  IMAD.MOV.U32 R12, RZ, RZ, RZ ;  /* 0x000000ffff0c7224 */ /* 0x000fe200078e00ff */
[----:B------:R-:W-:-:S02]  /*0e40*/  ISETP.GT.U32.AND P1, PT, R16, R8, PT ;  /* 0x000000081000720c */ /* 0x000fc40003f24070 */
[C---:B------:R-:W-:Y:S01]  /*0e50*/  LOP3.LUT R10, R18.reuse, 0x3c, RZ, 0xfc, !PT ;  /* 0x0000003c120a7812 */ /* 0x040fe200078efcff */
[----:B------:R-:W-:Y:S01]  /*0e60*/  IMAD.HI.U32 R12, R13, R19, R12 ;  /* 0x000000130d0c7227 */ /* 0x000fe200078e000c */
[----:B------:R-:W-:Y:S02]  /*0e70*/  IABS R19, R22 ;  /* 0x0000001600137213 */ /* 0x000fe40000000000 */
[----:B------:R-:W-:Y:S02]  /*0e80*/  IABS R15, R10 ;  /* 0x0000000a000f7213 */ /* 0x000fe40000000000 */
[----:B------:R-:W-:Y:S01]  /*0e90*/  LOP3.LUT R20, R18, 0x3a, RZ, 0xfc, !PT ;  /* 0x0000003a12147812 */ /* 0x000fe200078efcff */
[----:B------:R-:W-:Y:S01]  /*0ea0*/  IMAD.HI.U32 R14, R12, R19, RZ ;  /* 0x000000130c0e7227 */ /* 0x000fe200078e00ff */
[----:B------:R-:W-:Y:S02]  /*0eb0*/  ISETP.GE.AND P3, PT, R10, RZ, PT ;  /* 0x000000ff0a00720c */ /* 0x000fe40003f66270 */
[----:B------:R-:W-:Y:S01]  /*0ec0*/  LOP3.LUT R24, R18, 0x36, RZ, 0xfc, !PT ;  /* 0x0000003612187812 */ /* 0x000fe200078efcff */
[--C-:B------:R-:W-:Y:S01]  /*0ed0*/  @!P0 IMAD.IADD R7, R7, 0x1, -R16.reuse ;  /* 0x0000000107078824 */ /* 0x100fe200078e0a10 */
[----:B------:R-:W-:Y:S01]  /*0ee0*/  IABS R17, R20 ;  /* 0x0000001400117213 */ /* 0x000fe20000000000 */
[----:B------:R-:W-:Y:S01]  /*0ef0*/  @!P1 IMAD.IADD R8, R8, 0x1, -R16 ;  /* 0x0000000108089824 */ /* 0x000fe200078e0a10 */
[----:B------:R-:W-:Y:S01]  /*0f00*/  IABS R21, R24 ;  /* 0x0000001800157213 */ /* 0x000fe20000000000 */
[----:B------:R-:W-:Y:S01]  /*0f10*/  IMAD.MOV R14, RZ, RZ, -R14 ;  /* 0x000000ffff0e7224 */ /* 0x000fe200078e0a0e */
[----:B------:R-:W-:Y:S01]  /*0f20*/  ISETP.GT.U32.AND P0, PT, R16, R7, PT ;  /* 0x000000071000720c */ /* 0x000fe20003f04070 */
[----:B------:R-:W-:Y:S01]  /*0f30*/  IMAD.HI.U32 R10, R12, R15, RZ ;  /* 0x0000000f0c0a7227 */ /* 0x000fe200078e00ff */
[----:B------:R-:W-:-:S02]  /*0f40*/  ISETP.GT.U32.AND P4, PT, R16, R8, PT ;  /* 0x000000081000720c */ /* 0x000fc40003f84070 */
[----:B------:R-:W-:Y:S01]  /*0f50*/  ISETP.GE.AND P1, PT, R20, RZ, PT ;  /* 0x000000ff1400720c */ /* 0x000fe20003f26270 */
[----:B------:R-:W-:Y:S01]  /*0f60*/  IMAD R19, R6, R14, R19 ;  /* 0x0000000e06137224 */ /* 0x000fe200078e0213 */
[C---:B------:R-:W-:Y:S01]  /*0f70*/  LOP3.LUT R14, R18.reuse, 0x32, RZ, 0xfc, !PT ;  /* 0x00000032120e7812 */ /* 0x040fe200078efcff */
[----:B------:R-:W-:Y:S01]  /*0f80*/  IMAD.MOV R10, RZ, RZ, -R10 ;  /* 0x000000ffff0a7224 */ /* 0x000fe200078e0a0a */
[----:B------:R-:W-:Y:S01]  /*0f90*/  LOP3.LUT R20, R18, 0x22, RZ, 0xfc, !PT ;  /* 0x0000002212147812 */ /* 0x000fe200078efcff */
[----:B------:R-:W-:Y:S01]  /*0fa0*/  IMAD.HI.U32 R13, R12, R17, RZ ;  /* 0x000000110c0d7227 */ /* 0x000fe200078e00ff */
[----:B------:R-:W-:Y:S02]  /*0fb0*/  IABS R25, R14 ;  /* 0x0000000e00197213 */ /* 0x000fe40000000000 */
[----:B------:R-:W-:Y:S01]  /*0fc0*/  IABS R41, R20 ;  /* 0x0000001400297213 */ /* 0x000fe20000000000 */
[----:B------:R-:W-:Y:S01]  /*0fd0*/  @!P0 IMAD.IADD R7, R7, 0x1, -R16 ;  /* 0x0000000107078824 */ /* 0x000fe200078e0a10 */
[----:B------:R-:W-:Y:S01]  /*0fe0*/  LOP3.LUT R26, R18, 0xa, RZ, 0xfc, !PT ;  /* 0x0000000a121a7812 */ /* 0x000fe200078efcff */
[----:B------:R-:W-:Y:S01]  /*0ff0*/  IMAD R15, R6, R10, R15 ;  /* 0x0000000a060f7224 */ /* 0x000fe200078e020f */
[----:B------:R-:W-:Y:S01]  /*1000*/  LOP3.LUT R28, R18, 0x8, RZ, 0xfc, !PT ;  /* 0x00000008121c7812 */ /* 0x000fe200078efcff */
[----:B------:R-:W-:Y:S01]  /*1010*/  @!P5 IMAD.MOV R7, RZ, RZ, -R7 ;  /* 0x000000ffff07d224 */ /* 0x000fe200078e0a07 */
[----:B------:R-:W-:Y:S01]  /*1020*/  ISETP.GT.U32.AND P5, PT, R6, R19, PT ;  /* 0x000000130600720c */ /* 0x000fe20003fa4070 */
[----:B------:R-:W-:Y:S01]  /*1030*/  IMAD.HI.U32 R10, R12, R21, RZ ;  /* 0x000000150c0a7227 */ /* 0x000fe200078e00ff */
[----:B------:R-:W-:-:S02]  /*1040*/  ISETP.GT.U32.AND P2, PT, R6, R15, PT ;  /* 0x0000000f0600720c */ /* 0x000fc40003f44070 */
[----:B------:R-:W-:Y:S01]  /*1050*/  IABS R65, R26 ;  /* 0x0000001a00417213 */ /* 0x000fe20000000000 */
[----:B------:R-:W-:Y:S01]  /*1060*/  IMAD.MOV R13, RZ, RZ, -R13 ;  /* 0x000000ffff0d7224 */ /* 0x000fe200078e0a0d */
[----:B------:R-:W-:Y:S01]  /*1070*/  IABS R67, R28 ;  /* 0x0000001c00437213 */ /* 0x000fe20000000000 */
[----:B------:R-:W-:Y:S01]  /*1080*/  @!P4 IMAD.IADD R8, R8, 0x1, -R16 ;  /* 0x000000010808c824 */ /* 0x000fe200078e0a10 */
[----:B------:R-:W-:Y:S01]  /*1090*/  ISETP.GE.AND P4, PT, R22, RZ, PT ;  /* 0x000000ff1600720c */ /* 0x000fe20003f86270 */
[----:B------:R-:W-:Y:S01]  /*10a0*/  IMAD.MOV R10, RZ, RZ, -R10 ;  /* 0x000000ffff0a7224 */ /* 0x000fe200078e0a0a */
[----:B------:R-:W-:Y:S01]  /*10b0*/  LOP3.LUT R16, R18, 0x30, RZ, 0xfc, !PT ;  /* 0x0000003012107812 */ /* 0x000fe200078efcff */
[----:B------:R-:W-:Y:S01]  /*10c0*/  IMAD R17, R6, R13, R17 ;  /* 0x0000000d06117224 */ /* 0x000fe200078e0211 */
[----:B------:R-:W-:Y:S01]  /*10d0*/  LOP3.LUT R30, R18, 0x6, RZ, 0xfc, !PT ;  /* 0x00000006121e7812 */ /* 0x000fe200078efcff */
[----:B------:R-:W-:Y:S01]  /*10e0*/  IMAD.MOV.U32 R13, RZ, RZ, R8 ;  /* 0x000000ffff0d7224 */ /* 0x000fe200078e0008 */
[----:B------:R-:W-:Y:S01]  /*10f0*/  LOP3.LUT R8, RZ, R4, RZ, 0x33, !PT ;  /* 0x00000004ff087212 */ /* 0x000fe200078e33ff */
[----:B------:R-:W-:Y:S01]  /*1100*/  IMAD R21, R6, R10, R21 ;  /* 0x0000000a06157224 */ /* 0x000fe200078e0215 */
[----:B------:R-:W-:Y:S01]  /*1110*/  LOP3.LUT R10, R18, 0x34, RZ, 0xfc, !PT ;  /* 0x00000034120a7812 */ /* 0x000fe200078efcff */
[----:B------:R-:W-:Y:S01]  /*1120*/  @!P6 IMAD.MOV R13, RZ, RZ, -R13 ;  /* 0x000000ffff0de224 */ /* 0x000fe200078e0a0d */
[----:B------:R-:W-:Y:S01]  /*1130*/  ISETP.NE.AND P6, PT, R4, RZ, PT ;  /* 0x000000ff0400720c */ /* 0x000fe20003fc5270 */
[--C-:B------:R-:W-:Y:S01]  /*1140*/  @!P5 IMAD.IADD R19, R19, 0x1, -R6.reuse ;  /* 0x000000011313d824 */ /* 0x100fe200078e0a06 */
[----:B------:R-:W-:Y:S01]  /*1150*/  IABS R23, R10 ;  /* 0x0000000a00177213 */ /* 0x000fe20000000000 */
[----:B------:R-:W-:Y:S01]  /*1160*/  @!P2 IMAD.IADD R15, R15, 0x1, -R6 ;  /* 0x000000010f0fa824 */ /* 0x000fe200078e0a06 */
[----:B------:R-:W-:-:S02]  /*1170*/  SEL R4, R8, R7, !P6 ;  /* 0x0000000708047207 */ /* 0x000fc40007000000 */
[----:B------:R-:W-:Y:S02]  /*1180*/  ISETP.GT.U32.AND P0, PT, R6, R17, PT ;  /* 0x000000110600720c */ /* 0x000fe40003f04070 */
[----:B------:R-:W-:Y:S01]  /*1190*/  SEL R7, R8, R13, !P6 ;  /* 0x0000000d08077207 */ /* 0x000fe20007000000 */
[----:B------:R-:W-:Y:S01]  /*11a0*/  IMAD.HI.U32 R8, R12, R23, RZ ;  /* 0x000000170c087227 */ /* 0x000fe200078e00ff */
[C---:B------:R-:W-:Y:S02]  /*11b0*/  ISETP.GT.U32.AND P5, PT, R6.reuse, R19, PT ;  /* 0x000000130600720c */ /* 0x040fe40003fa4070 */
[C---:B------:R-:W-:Y:S01]  /*11c0*/  ISETP.GT.U32.AND P6, PT, R6.reuse, R21, PT ;  /* 0x000000150600720c */ /* 0x040fe20003fc4070 */
[----:B------:R-:W-:Y:S01]  /*11d0*/  IMAD.MOV R13, RZ, RZ, -R8 ;  /* 0x000000ffff0d7224 */ /* 0x000fe200078e0a08 */
[----:B------:R-:W-:Y:S01]  /*11e0*/  ISETP.GT.U32.AND P2, PT, R6, R15, PT ;  /* 0x0000000f0600720c */ /* 0x000fe20003f44070 */
[----:B------:R-:W-:Y:S01]  /*11f0*/  IMAD.HI.U32 R8, R12, R25, RZ ;  /* 0x000000190c087227 */ /* 0x000fe200078e00ff */
[----:B------:R-:W-:-:S02]  /*1200*/  IABS R27, R16 ;  /* 0x00000010001b7213 */ /* 0x000fc40000000000 */
[----:B------:R-:W-:Y:S01]  /*1210*/  IABS R69, R30 ;  /* 0x0000001e00457213 */ /* 0x000fe20000000000 */
[----:B------:R-:W-:Y:S01]  /*1220*/  IMAD R13, R6, R13, R23 ;  /* 0x0000000d060d7224 */ /* 0x000fe200078e0217 */
[----:B------:R-:W-:Y:S01]  /*1230*/  LOP3.LUT R32, R18, 0x4, RZ, 0xfc, !PT ;  /* 0x0000000412207812 */ /* 0x000fe200078efcff */
[--C-:B------:R-:W-:Y:S01]  /*1240*/  @!P0 IMAD.IADD R17, R17, 0x1, -R6.reuse ;  /* 0x0000000111118824 */ /* 0x100fe200078e0a06 */
[----:B------:R-:W-:Y:S01]  /*1250*/  IABS R75, R18 ;  /* 0x00000012004b7213 */ /* 0x000fe20000000000 */
[----:B------:R-:W-:Y:S01]  /*1260*/  @!P5 IMAD.IADD R19, R19, 0x1, -R6 ;  /* 0x000000011313d824 */ /* 0x000fe200078e0a06 */
[C---:B------:R-:W-:Y:S01]  /*1270*/  ISETP.GT.U32.AND P5, PT, R6.reuse, R13, PT ;  /* 0x0000000d0600720c */ /* 0x040fe20003fa4070 */
[----:B------:R-:W-:Y:S01]  /*1280*/  IMAD.MOV R8, RZ, RZ, -R8 ;  /* 0x000000ffff087224 */ /* 0x000fe200078e0a08 */
[C---:B------:R-:W-:Y:S01]  /*1290*/  ISETP.GT.U32.AND P0, PT, R6.reuse, R17, PT ;  /* 0x000000110600720c */ /* 0x040fe20003f04070 */
[--C-:B------:R-:W-:Y:S01]  /*12a0*/  @!P6 IMAD.IADD R21, R21, 0x1, -R6.reuse ;  /* 0x000000011515e824 */ /* 0x100fe200078e0a06 */
[----:B------:R-:W-:Y:S01]  /*12b0*/  IABS R71, R32 ;  /* 0x0000002000477213 */ /* 0x000fe20000000000 */
[----:B------:R-:W-:Y:S01]  /*12c0*/  IMAD R25, R6, R8, R25 ;  /* 0x0000000806197224 */ /* 0x000fe200078e0219 */
[----:B------:R-:W-:Y:S01]  /*12d0*/  LOP3.LUT R34, R18, 0x2, RZ, 0xfc, !PT ;  /* 0x0000000212227812 */ /* 0x000fe200078efcff */
[----:B------:R-:W-:Y:S01]  /*12e0*/  @!P4 IMAD.MOV R19, RZ, RZ, -R19 ;  /* 0x000000ffff13c224 */ /* 0x000fe200078e0a13 */
[C---:B------:R-:W-:Y:S01]  /*12f0*/  ISETP.GT.U32.AND P6, PT, R6.reuse, R21, PT ;  /* 0x000000150600720c */ /* 0x040fe20003fc4070 */
[----:B------:R-:W-:Y:S01]  /*1300*/  @!P2 IMAD.IADD R15, R15, 0x1, -R6 ;  /* 0x000000010f0fa824 */ /* 0x000fe200078e0a06 */
[----:B------:R-:W-:Y:S01]  /*1310*/  ISETP.GT.U32.AND P4, PT, R6, R25, PT ;  /* 0x000000190600720c */ /* 0x000fe20003f84070 */
[----:B------:R-:W-:Y:S01]  /*1320*/  IMAD.HI.U32 R8, R12, R27, RZ ;  /* 0x0000001b0c087227 */ /* 0x000fe200078e00ff */
[----:B------:R-:W-:-:S02]  /*1330*/  ISETP.GE.AND P2, PT, R24, RZ, PT ;  /* 0x000000ff1800720c */ /* 0x000fc40003f46270 */
[----:B------:R-:W-:Y:S01]  /*1340*/  IABS R73, R34 ;  /* 0x0000002200497213 */ /* 0x000fe20000000000 */
[--C-:B------:R-:W-:Y:S02]  /*1350*/  @!P5 IMAD.IADD R13, R13, 0x1, -R6.reuse ;  /* 0x000000010d0dd824 */ /* 0x100fe400078e0a06 */
[----:B------:R-:W-:Y:S01]  /*1360*/  @!P0 IMAD.IADD R17, R17, 0x1, -R6 ;  /* 0x0000000111118824 */ /* 0x000fe200078e0a06 */
[----:B------:R-:W-:Y:S01]  /*1370*/  ISETP.GE.AND P0, PT, R10, RZ, PT ;  /* 0x000000ff0a00720c */ /* 0x000fe20003f06270 */
[----:B------:R-:W-:Y:S01]  /*1380*/  IMAD.MOV R8, RZ, RZ, -R8 ;  /* 0x000000ffff087224 */ /* 0x000fe200078e0a08 */
[----:B------:R-:W-:Y:S01]  /*1390*/  ISETP.GT.U32.AND P5, PT, R6, R13, PT ;  /* 0x0000000d0600720c */ /* 0x000fe20003fa4070 */
[----:B------:R-:W-:Y:S01]  /*13a0*/  @!P3 IMAD.MOV R15, RZ, RZ, -R15 ;  /* 0x000000ffff0fb224 */ /* 0x000fe200078e0a0f */
[----:B------:R-:W-:Y:S01]  /*13b0*/  LOP3.LUT R10, R18, 0x2c, RZ, 0xfc, !PT ;  /* 0x0000002c120a7812 */ /* 0x000fe200078efcff */
[--C-:B------:R-:W-:Y:S01]  /*13c0*/  @!P4 IMAD.IADD R25, R25, 0x1, -R6.reuse ;  /* 0x000000011919c824 */ /* 0x100fe200078e0a06 */
[----:B------:R-:W-:Y:S01]  /*13d0*/  ISETP.GE.AND P3, PT, R14, RZ, PT ;  /* 0x000000ff0e00720c */ /* 0x000fe20003f66270 */
[----:B------:R-:W-:Y:S01]  /*13e0*/  @!P6 IMAD.IADD R21, R21, 0x1, -R6 ;  /* 0x000000011515e824 */ /* 0x000fe200078e0a06 */
[----:B------:R-:W-:Y:S01]  /*13f0*/  IABS R29, R10 ;  /* 0x0000000a001d7213 */ /* 0x000fe20000000000 */
[----:B------:R-:W-:Y:S01]  /*1400*/  IMAD R27, R6, R8, R27 ;  /* 0x00000008061b7224 */ /* 0x000fe200078e021b */
[----:B------:R-:W-:Y:S01]  /*1410*/  LOP3.LUT R14, R18, 0x2a, RZ, 0xfc, !PT ;  /* 0x0000002a120e7812 */ /* 0x000fe200078efcff */
[----:B------:R-:W-:Y:S01]  /*1420*/  @!P2 IMAD.MOV R21, RZ, RZ, -R21 ;  /* 0x000000ffff15a224 */ /* 0x000fe200078e0a15 */
[----:B------:R-:W-:Y:S01]  /*1430*/  ISETP.GT.U32.AND P4, PT, R6, R25, PT ;  /* 0x000000190600720c */ /* 0x000fe20003f84070 */
[----:B------:R-:W-:Y:S01]  /*1440*/  IMAD.HI.U32 R8, R12, R29, RZ ;  /* 0x0000001d0c087227 */ /* 0x000fe200078e00ff */
[----:B------:R-:W-:-:S02]  /*1450*/  IABS R31, R14 ;  /* 0x0000000e001f7213 */ /* 0x000fc40000000000 */
[----:B------:R-:W-:Y:S01]  /*1460*/  ISETP.GE.AND P6, PT, R10, RZ, PT ;  /* 0x000000ff0a00720c */ /* 0x000fe20003fc6270 */
[----:B------:R-:W-:Y:S01]  /*1470*/  @!P5 IMAD.IADD R13, R13, 0x1, -R6 ;  /* 0x000000010d0dd824 */ /* 0x000fe200078e0a06 */
[----:B------:R-:W-:Y:S01]  /*1480*/  ISETP.GT.U32.AND P2, PT, R6, R27, PT ;  /* 0x0000001b0600720c */ /* 0x000fe20003f44070 */
[----:B------:R-:W-:Y:S01]  /*1490*/  IMAD.MOV R10, RZ, RZ, -R8 ;  /* 0x000000ffff0a7224 */ /* 0x000fe200078e0a08 */
[----:B------:R-:W-:Y:S01]  /*14a0*/  ISETP.GE.AND P5, PT, R14, RZ, PT ;  /* 0x000000ff0e00720c */ /* 0x000fe20003fa6270 */
[----:B------:R-:W-:Y:S01]  /*14b0*/  IMAD.MOV.U32 R23, RZ, RZ, R13 ;  /* 0x000000ffff177224 */ /* 0x000fe200078e000d */
[----:B------:R-:W-:Y:S01]  /*14c0*/  LOP3.LUT R14, R18, 0x26, RZ, 0xfc, !PT ;  /* 0x00000026120e7812 */ /* 0x000fe200078efcff */
[----:B------:R-:W-:-:S03]  /*14d0*/  IMAD.HI.U32 R8, R12, R31, RZ ;  /* 0x0000001f0c087227 */ /* 0x000fc600078e00ff */
[----:B------:R-:W-:Y:S01]  /*14e0*/  IABS R37, R14 ;  /* 0x0000000e00257213 */ /* 0x000fe20000000000 */
[----:B------:R-:W-:Y:S02]  /*14f0*/  IMAD R13, R6, R10, R29 ;  /* 0x0000000a060d7224 */ /* 0x000fe400078e021d */
[----:B------:R-:W-:Y:S01]  /*1500*/  @!P1 IMAD.MOV R17, RZ, RZ, -R17 ;  /* 0x000000ffff119224 */ /* 0x000fe200078e0a11 */
[----:B------:R-:W-:Y:S01]  /*1510*/  ISETP.GE.AND P1, PT, R16, RZ, PT ;  /* 0x000000ff1000720c */ /* 0x000fe20003f26270 */
[----:B------:R-:W-:Y:S01]  /*1520*/  IMAD.MOV R29, RZ, RZ, -R8 ;  /* 0x000000ffff1d7224 */ /* 0x000fe200078e0a08 */
[----:B------:R-:W-:Y:S01]  /*1530*/  LOP3.LUT R16, R18, 0x28, RZ, 0xfc, !PT ;  /* 0x0000002812107812 */ /* 0x000fe200078efcff */
[--C-:B------:R-:W-:Y:S01]  /*1540*/  @!P4 IMAD.IADD R25, R25, 0x1, -R6.reuse ;  /* 0x000000011919c824 */ /* 0x100fe200078e0a06 */
[C---:B------:R-:W-:Y:S01]  /*1550*/  ISETP.GT.U32.AND P4, PT, R6.reuse, R13, PT ;  /* 0x0000000d0600720c */ /* 0x040fe20003f84070 */
[----:B------:R-:W-:Y:S01]  /*1560*/  IMAD R29, R6, R29, R31 ;  /* 0x0000001d061d7224 */ /* 0x000fe200078e021f */
[----:B------:R-:W-:Y:S01]  /*1570*/  IABS R35, R16 ;  /* 0x0000001000237213 */ /* 0x000fe20000000000 */
[----:B------:R-:W-:-:S02]  /*1580*/  @!P2 IMAD.IADD R27, R27, 0x1, -R6 ;  /* 0x000000011b1ba824 */ /* 0x000fc400078e0a06 */
[----:B------:R-:W-:Y:S01]  /*1590*/  @!P3 IMAD.MOV R25, RZ, RZ, -R25 ;  /* 0x000000ffff19b224 */ /* 0x000fe200078e0a19 */
[----:B------:R-:W-:Y:S01]  /*15a0*/  ISETP.GT.U32.AND P3, PT, R6, R29, PT ;  /* 0x0000001d0600720c */ /* 0x000fe20003f64070 */
[----:B------:R-:W-:Y:S01]  /*15b0*/  IMAD.HI.U32 R8, R12, R35, RZ ;  /* 0x000000230c087227 */ /* 0x000fe200078e00ff */
[----:B------:R-:W-:-:S03]  /*15c0*/  ISETP.GT.U32.AND P2, PT, R6, R27, PT ;  /* 0x0000001b0600720c */ /* 0x000fc60003f44070 */
[----:B------:R-:W-:Y:S02]  /*15d0*/  IMAD.MOV R8, RZ, RZ, -R8 ;  /* 0x000000ffff087224 */ /* 0x000fe400078e0a08 */
[--C-:B------:R-:W-:Y:S02]  /*15e0*/  @!P4 IMAD.IADD R13, R13, 0x1, -R6.reuse ;  /* 0x000000010d0dc824 */ /* 0x100fe400078e0a06 */
[----:B------:R-:W-:Y:S01]  /*15f0*/  @!P0 IMAD.MOV R23, RZ, RZ, -R23 ;  /* 0x000000ffff178224 */ /* 0x000fe200078e0a17 */
[----:B------:R-:W-:Y:S01]  /*1600*/  ISETP.GE.AND P0, PT, R16, RZ, PT ;  /* 0x000000ff1000720c */ /* 0x000fe20003f06270 */
[----:B------:R-:W-:Y:S01]  /*1610*/  IMAD R35, R6, R8, R35 ;  /* 0x0000000806237224 */ /* 0x000fe200078e0223 */
[----:B------:R-:W-:Y:S01]  /*1620*/  LOP3.LUT R16, R18, 0x24, RZ, 0xfc, !PT ;  /* 0x0000002412107812 */ /* 0x000fe200078efcff */
[--C-:B------:R-:W-:Y:S01]  /*1630*/  @!P3 IMAD.IADD R29, R29, 0x1, -R6.reuse ;  /* 0x000000011d1db824 */ /* 0x100fe200078e0a06 */
[----:B------:R-:W-:Y:S01]  /*1640*/  ISETP.GT.U32.AND P4, PT, R6, R13, PT ;  /* 0x0000000d0600720c */ /* 0x000fe20003f84070 */
[----:B------:R-:W-:Y:S01]  /*1650*/  @!P2 IMAD.IADD R27, R27, 0x1, -R6 ;  /* 0x000000011b1ba824 */ /* 0x000fe200078e0a06 */
[----:B------:R-:W-:Y:S01]  /*1660*/  IABS R39, R16 ;  /* 0x0000001000277213 */ /* 0x000fe20000000000 */
[----:B------:R-:W-:Y:S01]  /*1670*/  IMAD.HI.U32 R8, R12, R37, RZ ;  /* 0x000000250c087227 */ /* 0x000fe200078e00ff */
[----:B------:R-:W-:-:S02]  /*1680*/  ISETP.GT.U32.AND P2, PT, R6, R35, PT ;  /* 0x000000230600720c */ /* 0x000fc40003f44070 */
[----:B------:R-:W-:Y:S01]  /*1690*/  ISETP.GT.U32.AND P3, PT, R6, R29, PT ;  /* 0x0000001d0600720c */ /* 0x000fe20003f64070 */
[----:B------:R-:W-:-:S04]  /*16a0*/  IMAD.HI.U32 R10, R12, R39, RZ ;  /* 0x000000270c0a7227 */ /* 0x000fc800078e00ff */
[----:B------:R-:W-:Y:S02]  /*16b0*/  IMAD.MOV R8, RZ, RZ, -R8 ;  /* 0x000000ffff087224 */ /* 0x000fe400078e0a08 */
[----:B------:R-:W-:Y:S02]  /*16c0*/  IMAD.MOV R10, RZ, RZ, -R10 ;  /* 0x000000ffff0a7224 */ /* 0x000fe400078e0a0a */
[--C-:B------:R-:W-:Y:S01]  /*16d0*/  @!P4 IMAD.IADD R13, R13, 0x1, -R6.reuse ;  /* 0x000000010d0dc824 */ /* 0x100fe200078e0a06 */
[----:B------:R-:W-:Y:S01]  /*16e0*/  ISETP.GE.AND P4, PT, R16, RZ, PT ;  /* 0x000000ff1000720c */ /* 0x000fe20003f86270 */
[----:B------:R-:W-:Y:S01]  /*16f0*/  IMAD R37, R6, R8, R37 ;  /* 0x0000000806257224 */ /* 0x000fe200078e0225 */
[----:B------:R-:W-:Y:S01]  /*1700*/  LOP3.LUT R16, R18, 0x1a, RZ, 0xfc, !PT ;  /* 0x0000001a12107812 */ /* 0x000fe200078efcff */
[--C-:B------:R-:W-:Y:S02]  /*1710*/  @!P2 IMAD.IADD R35, R35, 0x1, -R6.reuse ;  /* 0x000000012323a824 */ /* 0x100fe400078e0a06 */
[----:B------:R-:W-:Y:S01]  /*1720*/  IMAD R39, R6, R10, R39 ;  /* 0x0000000a06277224 */ /* 0x000fe200078e0227 */
[----:B------:R-:W-:Y:S01]  /*1730*/  LOP3.LUT R10, R18, 0x20, RZ, 0xfc, !PT ;  /* 0x00000020120a7812 */ /* 0x000fe200078efcff */
[----:B------:R-:W-:Y:S01]  /*1740*/  IMAD.MOV.U32 R31, RZ, RZ, R13 ;  /* 0x000000ffff1f7224 */ /* 0x000fe200078e000d */
[C---:B------:R-:W-:Y:S01]  /*1750*/  ISETP.GT.U32.AND P2, PT, R6.reuse, R35, PT ;  /* 0x000000230600720c */ /* 0x040fe20003f44070 */
[----:B------:R-:W-:Y:S01]  /*1760*/  @!P3 IMAD.IADD R29, R29, 0x1, -R6 ;  /* 0x000000011d1db824 */ /* 0x000fe200078e0a06 */
[C---:B------:R-:W-:Y:S01]  /*1770*/  ISETP.GT.U32.AND P3, PT, R6.reuse, R37, PT ;  /* 0x000000250600720c */ /* 0x040fe20003f64070 */
[----:B------:R-:W-:Y:S01]  /*1780*/  @!P6 IMAD.MOV R31, RZ, RZ, -R31 ;  /* 0x000000ffff1fe224 */ /* 0x000fe200078e0a1f */
[----:B------:R-:W-:Y:S01]  /*1790*/  ISETP.GT.U32.AND P6, PT, R6, R39, PT ;  /* 0x000000270600720c */ /* 0x000fe20003fc4070 */
[----:B------:R-:W-:Y:S01]  /*17a0*/  IMAD.HI.U32 R8, R12, R41, RZ ;  /* 0x000000290c087227 */ /* 0x000fe200078e00ff */
[----:B------:R-:W-:-:S03]  /*17b0*/  IABS R49, R16 ;  /* 0x0000001000317213 */ /* 0x000fc60000000000 */
[----:B------:R-:W-:Y:S01]  /*17c0*/  IMAD.MOV.U32 R33, RZ, RZ, R29 ;  /* 0x000000ffff217224 */ /* 0x000fe200078e001d */
[----:B------:R-:W-:Y:S01]  /*17d0*/  IABS R29, R10 ;  /* 0x0000000a001d7213 */ /* 0x000fe20000000000 */
[----:B------:R-:W-:Y:S02]  /*17e0*/  IMAD.MOV R8, RZ, RZ, -R8 ;  /* 0x000000ffff087224 */ /* 0x000fe400078e0a08 */
[--C-:B------:R-:W-:Y:S02]  /*17f0*/  @!P2 IMAD.IADD R35, R35, 0x1, -R6.reuse ;  /* 0x000000012323a824 */ /* 0x100fe400078e0a06 */
[--C-:B------:R-:W-:Y:S01]  /*1800*/  @!P3 IMAD.IADD R37, R37, 0x1, -R6.reuse ;  /* 0x000000012525b824 */ /* 0x100fe200078e0a06 */
[----:B------:R-:W-:Y:S01]  /*1810*/  ISETP.GE.AND P3, PT, R10, RZ, PT ;  /* 0x000000ff0a00720c */ /* 0x000fe20003f66270 */
[----:B------:R-:W-:Y:S01]  /*1820*/  IMAD R13, R6, R8, R41 ;  /* 0x00000008060d7224 */ /* 0x000fe200078e0229 */
[----:B------:R-:W-:Y:S01]  /*1830*/  LOP3.LUT R10, R18, 0x1c, RZ, 0xfc, !PT ;  /* 0x0000001c120a7812 */ /* 0x000fe200078efcff */
[----:B------:R-:W-:Y:S01]  /*1840*/  @!P6 IMAD.IADD R39, R39, 0x1, -R6 ;  /* 0x000000012727e824 */ /* 0x000fe200078e0a06 */
[----:B------:R-:W-:Y:S01]  /*1850*/  ISETP.GT.U32.AND P6, PT, R6, R37, PT ;  /* 0x000000250600720c */ /* 0x000fe20003fc4070 */
[----:B------:R-:W-:Y:S01]  /*1860*/  IMAD.HI.U32 R8, R12, R29, RZ ;  /* 0x0000001d0c087227 */ /* 0x000fe200078e00ff */
[----:B------:R-:W-:-:S02]  /*1870*/  IABS R45, R10 ;  /* 0x0000000a002d7213 */ /* 0x000fc40000000000 */
[C---:B------:R-:W-:Y:S01]  /*1880*/  ISETP.GT.U32.AND P2, PT, R6.reuse, R13, PT ;  /* 0x0000000d0600720c */ /* 0x040fe20003f44070 */
[----:B------:R-:W-:Y:S01]  /*1890*/  @!P0 IMAD.MOV R35, RZ, RZ, -R35 ;  /* 0x000000ffff238224 */ /* 0x000fe200078e0a23 */
[----:B------:R-:W-:Y:S01]  /*18a0*/  ISETP.GT.U32.AND P0, PT, R6, R39, PT ;  /* 0x000000270600720c */ /* 0x000fe20003f04070 */
[----:B------:R-:W-:Y:S02]  /*18b0*/  IMAD.MOV R8, RZ, RZ, -R8 ;  /* 0x000000ffff087224 */ /* 0x000fe400078e0a08 */
[----:B------:R-:W-:Y:S01]  /*18c0*/  @!P5 IMAD.MOV R33, RZ, RZ, -R33 ;  /* 0x000000ffff21d224 */ /* 0x000fe200078e0a21 */
[----:B------:R-:W-:Y:S01]  /*18d0*/  ISETP.GE.AND P5, PT, R20, RZ, PT ;  /* 0x000000ff1400720c */ /* 0x000fe20003fa6270 */
[----:B------:R-:W-:Y:S01]  /*18e0*/  IMAD R29, R6, R8, R29 ;  /* 0x00000008061d7224 */ /* 0x000fe200078e021d */
[----:B------:R-:W-:Y:S01]  /*18f0*/  LOP3.LUT R20, R18, 0x18, RZ, 0xfc, !PT ;  /* 0x0000001812147812 */ /* 0x000fe200078efcff */
[----:B------:R-:W-:-:S03]  /*1900*/  IMAD.HI.U32 R8, R12, R45, RZ ;  /* 0x0000002d0c087227 */ /* 0x000fc600078e00ff */
[----:B------:R-:W-:Y:S01]  /*1910*/  IABS R51, R20 ;  /* 0x0000001400337213 */ /* 0x000fe20000000000 */
[----:B------:R-:W-:Y:S02]  /*1920*/  IMAD.MOV R8, RZ, RZ, -R8 ;  /* 0x000000ffff087224 */ /* 0x000fe400078e0a08 */
[--C-:B------:R-:W-:Y:S01]  /*1930*/  @!P6 IMAD.IADD R37, R37, 0x1, -R6.reuse ;  /* 0x000000012525e824 */ /* 0x100fe200078e0a06 */
[----:B------:R-:W-:Y:S01]  /*1940*/  ISETP.GT.U32.AND P6, PT, R6, R29, PT ;  /* 0x0000001d0600720c */ /* 0x000fe20003fc4070 */
[--C-:B------:R-:W-:Y:S01]  /*1950*/  @!P0 IMAD.IADD R39, R39, 0x1, -R6.reuse ;  /* 0x0000000127278824 */ /* 0x100fe200078e0a06 */
[----:B------:R-:W-:Y:S01]  /*1960*/  ISETP.GE.AND P0, PT, R10, RZ, PT ;  /* 0x000000ff0a00720c */ /* 0x000fe20003f06270 */
[----:B------:R-:W-:Y:S01]  /*1970*/  IMAD R45, R6, R8, R45 ;  /* 0x00000008062d7224 */ /* 0x000fe200078e022d */
[----:B------:R-:W-:Y:S01]  /*1980*/  LOP3.LUT R8, R18, 0x16, RZ, 0xfc, !PT ;  /* 0x0000001612087812 */ /* 0x000fe200078efcff */
[----:B------:R-:W-:Y:S01]  /*1990*/  @!P1 IMAD.MOV R27, RZ, RZ, -R27 ;  /* 0x000000ffff1b9224 */ /* 0x000fe200078e0a1b */
[----:B------:R-:W-:Y:S01]  /*19a0*/  ISETP.GE.AND P1, PT, R14, RZ, PT ;  /* 0x000000ff0e00720c */ /* 0x000fe20003f26270 */
[----:B------:R-:W-:Y:S01]  /*19b0*/  @!P4 IMAD.MOV R39, RZ, RZ, -R39 ;  /* 0x000000ffff27c224 */ /* 0x000fe200078e0a27 */
[----:B------:R-:W-:Y:S01]  /*19c0*/  ISETP.GT.U32.AND P4, PT, R6, R45, PT ;  /* 0x0000002d0600720c */ /* 0x000fe20003f84070 */
[----:B------:R-:W-:Y:S01]  /*19d0*/  @!P2 IMAD.IADD R13, R13, 0x1, -R6 ;  /* 0x000000010d0da824 */ /* 0x000fe200078e0a06 */
[----:B------:R-:W-:Y:S01]  /*19e0*/  IABS R53, R8 ;  /* 0x0000000800357213 */ /* 0x000fe20000000000 */
[----:B------:R-:W-:-:S03]  /*19f0*/  IMAD.HI.U32 R14, R12, R51, RZ ;  /* 0x000000330c0e7227 */ /* 0x000fc600078e00ff */
[C---:B------:R-:W-:Y:S01]  /*1a00*/  ISETP.GT.U32.AND P2, PT, R6.reuse, R13, PT ;  /* 0x0000000d0600720c */ /* 0x040fe20003f44070 */
[----:B------:R-:W-:Y:S02]  /*1a10*/  IMAD.MOV R14, RZ, RZ, -R14 ;  /* 0x000000ffff0e7224 */ /* 0x000fe400078e0a0e */
[--C-:B------:R-:W-:Y:S02]  /*1a20*/  @!P6 IMAD.IADD R29, R29, 0x1, -R6.reuse ;  /* 0x000000011d1de824 */ /* 0x100fe400078e0a06 */
[----:B------:R-:W-:Y:S01]  /*1a30*/  IMAD R51, R6, R14, R51 ;  /* 0x0000000e06337224 */ /* 0x000fe200078e0233 */
[----:B------:R-:W-:Y:S01]  /*1a40*/  LOP3.LUT R14, R18, 0x14, RZ, 0xfc, !PT ;  /* 0x00000014120e7812 */ /* 0x000fe200078efcff */
[----:B------:R-:W-:Y:S01]  /*1a50*/  @!P4 IMAD.IADD R45, R45, 0x1, -R6 ;  /* 0x000000012d2dc824 */ /* 0x000fe200078e0a06 */
[----:B------:R-:W-:Y:S01]  /*1a60*/  ISETP.GT.U32.AND P6, PT, R6, R29, PT ;  /* 0x0000001d0600720c */ /* 0x000fe20003fc4070 */
[----:B------:R-:W-:Y:S01]  /*1a70*/  IMAD.HI.U32 R10, R12, R49, RZ ;  /* 0x000000310c0a7227 */ /* 0x000fe200078e00ff */
[----:B------:R-:W-:-:S02]  /*1a80*/  ISETP.GT.U32.AND P4, PT, R6, R51, PT ;  /* 0x000000330600720c */ /* 0x000fc40003f84070 */
[----:B------:R-:W-:Y:S01]  /*1a90*/  IABS R55, R14 ;  /* 0x0000000e00377213 */ /* 0x000fe20000000000 */
[----:B------:R-:W-:Y:S01]  /*1aa0*/  @!P2 IMAD.IADD R13, R13, 0x1, -R6 ;  /* 0x000000010d0da824 */ /* 0x000fe200078e0a06 */
[----:B------:R-:W-:Y:S01]  /*1ab0*/  ISETP.GE.AND P2, PT, R16, RZ, PT ;  /* 0x000000ff1000720c */ /* 0x000fe20003f46270 */
[----:B------:R-:W-:Y:S01]  /*1ac0*/  IMAD.MOV R10, RZ, RZ, -R10 ;  /* 0x000000ffff0a7224 */ /* 0x000fe200078e0a0a */
[----:B------:R-:W-:Y:S01]  /*1ad0*/  LOP3.LUT R16, R18, 0x12, RZ, 0xfc, !PT ;  /* 0x0000001212107812 */ /* 0x000fe200078efcff */
[----:B------:R-:W-:Y:S02]  /*1ae0*/  IMAD.MOV.U32 R41, RZ, RZ, R13 ;  /* 0x000000ffff297224 */ /* 0x000fe400078e000d */
[----:B------:R-:W-:Y:S01]  /*1af0*/  IMAD R49, R6, R10, R49 ;  /* 0x0000000a06317224 */ /* 0x000fe200078e0231 */
[----:B------:R-:W-:Y:S01]  /*1b00*/  IABS R57, R16 ;  /* 0x0000001000397213 */ /* 0x000fe20000000000 */
[--C-:B------:R-:W-:Y:S01]  /*1b10*/  @!P6 IMAD.IADD R29, R29, 0x1, -R6.reuse ;  /* 0x000000011d1de824 */ /* 0x100fe200078e0a06 */
[----:B------:R-:W-:Y:S01]  /*1b20*/  ISETP.GE.AND P6, PT, R8, RZ, PT ;  /* 0x000000ff0800720c */ /* 0x000fe20003fc6270 */
[----:B------:R-:W-:Y:S01]  /*1b30*/  @!P5 IMAD.MOV R41, RZ, RZ, -R41 ;  /* 0x000000ffff29d224 */ /* 0x000fe200078e0a29 */
[----:B------:R-:W-:Y:S01]  /*1b40*/  ISETP.GT.U32.AND P5, PT, R6, R49, PT ;  /* 0x000000310600720c */ /* 0x000fe20003fa4070 */
[----:B------:R-:W-:-:S02]  /*1b50*/  @!P4 IMAD.IADD R51, R51, 0x1, -R6 ;  /* 0x000000013333c824 */ /* 0x000fc400078e0a06 */
[----:B------:R-:W-:-:S03]  /*1b60*/  IMAD.HI.U32 R8, R12, R53, RZ ;  /* 0x000000350c087227 */ /* 0x000fc600078e00ff */
[----:B------:R-:W-:Y:S01]  /*1b70*/  ISETP.GT.U32.AND P4, PT, R6, R51, PT ;  /* 0x000000330600720c */ /* 0x000fe20003f84070 */
[----:B------:R-:W-:Y:S02]  /*1b80*/  IMAD.MOV R13, RZ, RZ, -R8 ;  /* 0x000000ffff0d7224 */ /* 0x000fe400078e0a08 */
[----:B------:R-:W-:-:S04]  /*1b90*/  IMAD.HI.U32 R8, R12, R57, RZ ;  /* 0x000000390c087227 */ /* 0x000fc800078e00ff */
[----:B------:R-:W-:Y:S02]  /*1ba0*/  IMAD.MOV R8, RZ, RZ, -R8 ;  /* 0x000000ffff087224 */ /* 0x000fe400078e0a08 */
[----:B------:R-:W-:Y:S02]  /*1bb0*/  IMAD.MOV.U32 R43, RZ, RZ, R29 ;  /* 0x000000ffff2b7224 */ /* 0x000fe400078e001d */
[--C-:B------:R-:W-:Y:S01]  /*1bc0*/  @!P5 IMAD.IADD R49, R49, 0x1, -R6.reuse ;  /* 0x000000013131d824 */ /* 0x100fe200078e0a06 */
[C---:B------:R-:W-:Y:S01]  /*1bd0*/  ISETP.GT.U32.AND P5, PT, R6.reuse, R45, PT ;  /* 0x0000002d0600720c */ /* 0x040fe20003fa4070 */
[----:B------:R-:W-:Y:S02]  /*1be0*/  IMAD R57, R6, R8, R57 ;  /* 0x0000000806397224 */ /* 0x000fe400078e0239 */
[----:B------:R-:W-:Y:S01]  /*1bf0*/  @!P1 IMAD.MOV R37, RZ, RZ, -R37 ;  /* 0x000000ffff259224 */ /* 0x000fe200078e0a25 */
[----:B------:R-:W-:Y:S01]  /*1c00*/  ISETP.GE.AND P1, PT, R20, RZ, PT ;  /* 0x000000ff1400720c */ /* 0x000fe20003f26270 */
[----:B------:R-:W-:Y:S01]  /*1c10*/  @!P3 IMAD.MOV R43, RZ, RZ, -R43 ;  /* 0x000000ffff2bb224 */ /* 0x000fe200078e0a2b */
[C---:B------:R-:W-:Y:S01]  /*1c20*/  ISETP.GT.U32.AND P3, PT, R6.reuse, R49, PT ;  /* 0x000000310600720c */ /* 0x040fe20003f64070 */
[----:B------:R-:W-:Y:S01]  /*1c30*/  @!P4 IMAD.IADD R51, R51, 0x1, -R6 ;  /* 0x000000013333c824 */ /* 0x000fe200078e0a06 */
[----:B------:R-:W-:Y:S01]  /*1c40*/  ISETP.GT.U32.AND P4, PT, R6, R57, PT ;  /* 0x000000390600720c */ /* 0x000fe20003f84070 */
[----:B------:R-:W-:Y:S01]  /*1c50*/  IMAD.HI.U32 R10, R12, R55, RZ ;  /* 0x000000370c0a7227 */ /* 0x000fe200078e00ff */
[----:B------:R-:W-:-:S03]  /*1c60*/  LOP3.LUT R20, R18, 0x10, RZ, 0xfc, !PT ;  /* 0x0000001012147812 */ /* 0x000fc600078efcff */
[----:B------:R-:W-:Y:S01]  /*1c70*/  IMAD.MOV R10, RZ, RZ, -R10 ;  /* 0x000000ffff0a7224 */ /* 0x000fe200078e0a0a */
[----:B------:R-:W-:Y:S01]  /*1c80*/  IABS R59, R20 ;  /* 0x00000014003b7213 */ /* 0x000fe20000000000 */
[----:B------:R-:W-:Y:S01]  /*1c90*/  IMAD R53, R6, R13, R53 ;  /* 0x0000000d06357224 */ /* 0x000fe200078e0235 */
[----:B------:R-:W-:Y:S01]  /*1ca0*/  LOP3.LUT R13, R18, 0xc, RZ, 0xfc, !PT ;  /* 0x0000000c120d7812 */ /* 0x000fe200078efcff */
[----:B------:R-:W-:Y:S02]  /*1cb0*/  IMAD R55, R6, R10, R55 ;  /* 0x0000000a06377224 */ /* 0x000fe400078e0237 */
[----:B------:R-:W-:Y:S01]  /*1cc0*/  IMAD.HI.U32 R10, R12, R59, RZ ;  /* 0x0000003b0c0a7227 */ /* 0x000fe200078e00ff */
[----:B------:R-:W-:-:S03]  /*1cd0*/  IABS R63, R13 ;  /* 0x0000000d003f7213 */ /* 0x000fc60000000000 */
[--C-:B------:R-:W-:Y:S01]  /*1ce0*/  @!P3 IMAD.IADD R49, R49, 0x1, -R6.reuse ;  /* 0x000000013131b824 */ /* 0x100fe200078e0a06 */
[C---:B------:R-:W-:Y:S01]  /*1cf0*/  ISETP.GT.U32.AND P3, PT, R6.reuse, R55, PT ;  /* 0x000000370600720c */ /* 0x040fe20003f64070 */
[----:B------:R-:W-:Y:S02]  /*1d00*/  @!P4 IMAD.IADD R57, R57, 0x1, -R6 ;  /* 0x000000013939c824 */ /* 0x000fe400078e0a06 */
[----:B------:R-:W-:Y:S02]  /*1d10*/  IMAD.MOV R10, RZ, RZ, -R10 ;  /* 0x000000ffff0a7224 */ /* 0x000fe400078e0a0a */
[----:B------:R-:W-:Y:S01]  /*1d20*/  @!P2 IMAD.MOV R49, RZ, RZ, -R49 ;  /* 0x000000ffff31a224 */ /* 0x000fe200078e0a31 */
[C---:B------:R-:W-:Y:S01]  /*1d30*/  ISETP.GT.U32.AND P2, PT, R6.reuse, R57, PT ;  /* 0x000000390600720c */ /* 0x040fe20003f44070 */
[----:B------:R-:W-:Y:S02]  /*1d40*/  IMAD R59, R6, R10, R59 ;  /* 0x0000000a063b7224 */ /* 0x000fe400078e023b */
[----:B------:R-:W-:-:S04]  /*1d50*/  IMAD.HI.U32 R10, R12, R65, RZ ;  /* 0x000000410c0a7227 */ /* 0x000fc800078e00ff */
[----:B------:R-:W-:Y:S02]  /*1d60*/  IMAD.MOV R10, RZ, RZ, -R10 ;  /* 0x000000ffff0a7224 */ /* 0x000fe400078e0a0a */
[----:B------:R-:W-:-:S04]  /*1d70*/  IMAD.HI.U32 R8, R12, R63, RZ ;  /* 0x0000003f0c087227 */ /* 0x000fc800078e00ff */
[----:B------:R-:W-:Y:S01]  /*1d80*/  @!P5 IMAD.IADD R45, R45, 0x1, -R6 ;  /* 0x000000012d2dd824 */ /* 0x000fe200078e0a06 */
[C---:B------:R-:W-:Y:S01]  /*1d90*/  ISETP.GT.U32.AND P5, PT, R6.reuse, R53, PT ;  /* 0x000000350600720c */ /* 0x040fe20003fa4070 */
[C---:B------:R-:W-:Y:S02]  /*1da0*/  IMAD R65, R6.reuse, R10, R65 ;  /* 0x0000000a06417224 */ /* 0x040fe400078e0241 */
[----:B------:R-:W-:Y:S02]  /*1db0*/  IMAD.MOV R8, RZ, RZ, -R8 ;  /* 0x000000ffff087224 */ /* 0x000fe400078e0a08 */
[----:B------:R-:W-:Y:S01]  /*1dc0*/  @!P2 IMAD.IADD R57, R57, 0x1, -R6 ;  /* 0x000000013939a824 */ /* 0x000fe200078e0a06 */
[C---:B------:R-:W-:Y:S01]  /*1dd0*/  ISETP.GT.U32.AND P2, PT, R6.reuse, R65, PT ;  /* 0x000000410600720c */ /* 0x040fe20003f44070 */
[----:B------:R-:W-:Y:S02]  /*1de0*/  IMAD R63, R6, R8, R63 ;  /* 0x00000008063f7224 */ /* 0x000fe400078e023f */
[----:B------:R-:W-:-:S04]  /*1df0*/  IMAD.HI.U32 R8, R12, R67, RZ ;  /* 0x000000430c087227 */ /* 0x000fc800078e00ff */
[----:B------:R-:W-:Y:S01]  /*1e00*/  @!P3 IMAD.IADD R55, R55, 0x1, -R6 ;  /* 0x000000013737b824 */ /* 0x000fe200078e0a06 */
[C---:B------:R-:W-:Y:S01]  /*1e10*/  ISETP.GT.U32.AND P3, PT, R6.reuse, R59, PT ;  /* 0x0000003b0600720c */ /* 0x040fe20003f64070 */
[----:B------:R-:W-:Y:S02]  /*1e20*/  IMAD.MOV R10, RZ, RZ, -R8 ;  /* 0x000000ffff0a7224 */ /* 0x000fe400078e0a08 */
[--C-:B------:R-:W-:Y:S01]  /*1e30*/  @!P5 IMAD.IADD R53, R53, 0x1, -R6.reuse ;  /* 0x000000013535d824 */ /* 0x100fe200078e0a06 */
[----:B------:R-:W-:Y:S01]  /*1e40*/  ISETP.GT.U32.AND P4, PT, R6, R55, PT ;  /* 0x000000370600720c */ /* 0x000fe20003f84070 */
[----:B------:R-:W-:Y:S01]  /*1e50*/  IMAD.MOV.U32 R47, RZ, RZ, R45 ;  /* 0x000000ffff2f7224 */ /* 0x000fe200078e002d */
[----:B------:R-:W-:Y:S01]  /*1e60*/  ISETP.GE.AND P5, PT, R14, RZ, PT ;  /* 0x000000ff0e00720c */ /* 0x000fe20003fa6270 */
[C---:B------:R-:W-:Y:S01]  /*1e70*/  IMAD R67, R6.reuse, R10, R67 ;  /* 0x0000000a06437224 */ /* 0x040fe200078e0243 */
[----:B------:R-:W-:Y:S01]  /*1e80*/  LEA.HI R14, R11, R2, RZ, 0x1a ;  /* 0x000000020b0e7211 */ /* 0x000fe200078fd0ff */
[----:B------:R-:W-:Y:S01]  /*1e90*/  @!P0 IMAD.MOV R47, RZ, RZ, -R47 ;  /* 0x000000ffff2f8224 */ /* 0x000fe200078e0a2f */
[C---:B------:R-:W-:Y:S01]  /*1ea0*/  ISETP.GT.U32.AND P0, PT, R6.reuse, R53, PT ;  /* 0x000000350600720c */ /* 0x040fe20003f04070 */
[----:B------:R-:W-:Y:S01]  /*1eb0*/  @!P2 IMAD.IADD R65, R65, 0x1, -R6 ;  /* 0x000000014141a824 */ /* 0x000fe200078e0a06 */
[----:B------:R-:W-:Y:S01]  /*1ec0*/  ISETP.GT.U32.AND P2, PT, R6, R67, PT ;  /* 0x000000430600720c */ /* 0x000fe20003f44070 */
[----:B------:R-:W-:-:S04]  /*1ed0*/  IMAD.HI.U32 R8, R12, R69, RZ ;  /* 0x000000450c087227 */ /* 0x000fc800078e00ff */
[----:B------:R-:W-:Y:S02]  /*1ee0*/  @!P3 IMAD.IADD R59, R59, 0x1, -R6 ;  /* 0x000000013b3bb824 */ /* 0x000fe400078e0a06 */
[----:B------:R-:W-:Y:S02]  /*1ef0*/  IMAD.MOV R8, RZ, RZ, -R8 ;  /* 0x000000ffff087224 */ /* 0x000fe400078e0a08 */
[----:B------:R-:W-:Y:S01]  /*1f00*/  IMAD.HI.U32 R10, R12, R71, RZ ;  /* 0x000000470c0a7227 */ /* 0x000fe200078e00ff */
[----:B------:R-:W-:-:S03]  /*1f10*/  ISETP.GT.U32.AND P3, PT, R6, R59, PT ;  /* 0x0000003b0600720c */ /* 0x000fc60003f64070 */
[C---:B------:R-:W-:Y:S02]  /*1f20*/  IMAD R69, R6.reuse, R8, R69 ;  /* 0x0000000806457224 */ /* 0x040fe400078e0245 */
[--C-:B------:R-:W-:Y:S01]  /*1f30*/  @!P0 IMAD.IADD R53, R53, 0x1, -R6.reuse ;  /* 0x0000000135358824 */ /* 0x100fe200078e0a06 */
[C---:B------:R-:W-:Y:S01]  /*1f40*/  ISETP.GT.U32.AND P0, PT, R6.reuse, R63, PT ;  /* 0x0000003f0600720c */ /* 0x040fe20003f04070 */
[--C-:B------:R-:W-:Y:S01]  /*1f50*/  @!P2 IMAD.IADD R67, R67, 0x1, -R6.reuse ;  /* 0x000000014343a824 */ /* 0x100fe200078e0a06 */
[----:B------:R-:W-:Y:S01]  /*1f60*/  ISETP.GT.U32.AND P2, PT, R6, R69, PT ;  /* 0x000000450600720c */ /* 0x000fe20003f44070 */
[----:B------:R-:W-:Y:S01]  /*1f70*/  @!P4 IMAD.IADD R55, R55, 0x1, -R6 ;  /* 0x000000013737c824 */ /* 0x000fe200078e0a06 */
[----:B------:R-:W-:Y:S01]  /*1f80*/  ISETP.GE.AND P4, PT, R16, RZ, PT ;  /* 0x000000ff1000720c */ /* 0x000fe20003f86270 */
[----:B------:R-:W-:Y:S02]  /*1f90*/  IMAD.MOV R16, RZ, RZ, -R10 ;  /* 0x000000ffff107224 */ /* 0x000fe400078e0a0a */
[----:B------:R-:W-:Y:S01]  /*1fa0*/  @!P3 IMAD.IADD R59, R59, 0x1, -R6 ;  /* 0x000000013b3bb824 */ /* 0x000fe200078e0a06 */
[----:B------:R-:W-:Y:S01]  /*1fb0*/  ISETP.GE.AND P3, PT, R20, RZ, PT ;  /* 0x000000ff1400720c */ /* 0x000fe20003f66270 */
[----:B------:R-:W-:-:S02]  /*1fc0*/  IMAD R71, R6, R16, R71 ;  /* 0x0000001006477224 */ /* 0x000fc400078e0247 */
[----:B------:R-:W-:Y:S02]  /*1fd0*/  VIADD R20, R14, 0x3e ;  /* 0x0000003e0e147836 */ /* 0x000fe40000000000 */
[--C-:B------:R-:W-:Y:S01]  /*1fe0*/  @!P0 IMAD.IADD R63, R63, 0x1, -R6.reuse ;  /* 0x000000013f3f8824 */ /* 0x100fe200078e0a06 */
[----:B------:R-:W-:Y:S01]  /*1ff0*/  ISETP.GE.AND P0, PT, R13, RZ, PT ;  /* 0x000000ff0d00720c */ /* 0x000fe20003f06270 */
[----:B------:R-:W-:Y:S01]  /*2000*/  @!P2 IMAD.IADD R69, R69, 0x1, -R6 ;  /* 0x000000014545a824 */ /* 0x000fe200078e0a06 */
[----:B------:R-:W-:Y:S01]  /*2010*/  ISETP.GT.U32.AND P2, PT, R6, R71, PT ;  /* 0x000000470600720c */ /* 0x000fe20003f44070 */
[C---:B------:R-:W-:Y:S01]  /*2020*/  VIADD R22, R14.reuse, 0x2e ;  /* 0x0000002e0e167836 */ /* 0x040fe20000000000 */
[----:B------:R-:W-:Y:S01]  /*2030*/  IABS R13, R20 ;  /* 0x00000014000d7213 */ /* 0x000fe20000000000 */
[C---:B------:R-:W-:Y:S02]  /*2040*/  VIADD R24, R14.reuse, 0x1e ;  /* 0x0000001e0e187836 */ /* 0x040fe40000000000 */
[----:B------:R-:W-:Y:S01]  /*2050*/  VIADD R14, R14, 0xe ;  /* 0x0000000e0e0e7836 */ /* 0x000fe20000000000 */
[----:B------:R-:W-:Y:S01]  /*2060*/  IABS R29, R22 ;  /* 0x00000016001d7213 */ /* 0x000fe20000000000 */
[----:B------:R-:W-:Y:S01]  /*2070*/  IMAD.HI.U32 R8, R12, R13, RZ ;  /* 0x0000000d0c087227 */ /* 0x000fe200078e00ff */
[----:B------:R-:W-:-:S02]  /*2080*/  IABS R45, R24 ;  /* 0x00000018002d7213 */ /* 0x000fc40000000000 */
[----:B------:R-:W-:Y:S01]  /*2090*/  IABS R61, R14 ;  /* 0x0000000e003d7213 */ /* 0x000fe20000000000 */
[----:B------:R-:W-:Y:S01]  /*20a0*/  @!P1 IMAD.MOV R51, RZ, RZ, -R51 ;  /* 0x000000ffff339224 */ /* 0x000fe200078e0a33 */
[C---:B------:R-:W-:Y:S01]  /*20b0*/  ISETP.GT.U32.AND P1, PT, R6.reuse, R63, PT ;  /* 0x0000003f0600720c */ /* 0x040fe20003f24070 */
[----:B------:R-:W-:Y:S01]  /*20c0*/  @!P5 IMAD.MOV R55, RZ, RZ, -R55 ;  /* 0x000000ffff37d224 */ /* 0x000fe200078e0a37 */
[----:B------:R-:W-:Y:S01]  /*20d0*/  ISETP.GT.U32.AND P5, PT, R6, R67, PT ;  /* 0x000000430600720c */ /* 0x000fe20003fa4070 */
[----:B------:R-:W-:Y:S02]  /*20e0*/  IMAD.MOV R10, RZ, RZ, -R8 ;  /* 0x000000ffff0a7224 */ /* 0x000fe400078e0a08 */
[----:B------:R-:W-:-:S04]  /*20f0*/  IMAD.HI.U32 R8, R12, R29, RZ ;  /* 0x0000001d0c087227 */ /* 0x000fc800078e00ff */
[----:B------:R-:W-:-:S04]  /*2100*/  IMAD.HI.U32 R16, R12, R61, RZ ;  /* 0x0000003d0c107227 */ /* 0x000fc800078e00ff */
[----:B------:R-:W-:Y:S01]  /*2110*/  @!P2 IMAD.IADD R71, R71, 0x1, -R6 ;  /* 0x000000014747a824 */ /* 0x000fe200078e0a06 */
[C---:B------:R-:W-:Y:S01]  /*2120*/  ISETP.GT.U32.AND P2, PT, R6.reuse, R65, PT ;  /* 0x000000410600720c */ /* 0x040fe20003f44070 */
[----:B------:R-:W-:Y:S02]  /*2130*/  IMAD R13, R6, R10, R13 ;  /* 0x0000000a060d7224 */ /* 0x000fe400078e020d */
[----:B------:R-:W-:-:S04]  /*2140*/  IMAD.HI.U32 R10, R12, R45, RZ ;  /* 0x0000002d0c0a7227 */ /* 0x000fc800078e00ff */
[----:B------:R-:W-:Y:S02]  /*2150*/  IMAD.MOV R8, RZ, RZ, -R8 ;  /* 0x000000ffff087224 */ /* 0x000fe400078e0a08 */
[----:B------:R-:W-:Y:S02]  /*2160*/  IMAD.MOV R16, RZ, RZ, -R16 ;  /* 0x000000ffff107224 */ /* 0x000fe400078e0a10 */
[----:B------:R-:W-:Y:S02]  /*2170*/  IMAD.MOV R10, RZ, RZ, -R10 ;  /* 0x000000ffff0a7224 */ /* 0x000fe400078e0a0a */
[C---:B------:R-:W-:Y:S02]  /*2180*/  IMAD R29, R6.reuse, R8, R29 ;  /* 0x00000008061d7224 */ /* 0x040fe400078e021d */
[C---:B------:R-:W-:Y:S02]  /*2190*/  IMAD R61, R6.reuse, R16, R61 ;  /* 0x00000010063d7224 */ /* 0x040fe400078e023d */
[----:B------:R-:W-:Y:S01]  /*21a0*/  @!P4 IMAD.MOV R57, RZ, RZ, -R57 ;  /* 0x000000ffff39c224 */ /* 0x000fe200078e0a39 */
[----:B------:R-:W-:Y:S01]  /*21b0*/  ISETP.GT.U32.AND P4, PT, R6, R69, PT ;  /* 0x000000450600720c */ /* 0x000fe20003f84070 */
[----:B------:R-:W-:-:S04]  /*21c0*/  IMAD.HI.U32 R8, R12, R75, RZ ;  /* 0x0000004b0c087227 */ /* 0x000fc800078e00ff */
[C---:B------:R-:W-:Y:S02]  /*21d0*/  IMAD R45, R6.reuse, R10, R45 ;  /* 0x0000000a062d7224 */ /* 0x040fe400078e022d */
[----:B------:R-:W-:Y:S01]  /*21e0*/  @!P3 IMAD.MOV R59, RZ, RZ, -R59 ;  /* 0x000000ffff3bb224 */ /* 0x000fe200078e0a3b */
[C---:B------:R-:W-:Y:S01]  /*21f0*/  ISETP.GT.U32.AND P3, PT, R6.reuse, R13, PT ;  /* 0x0000000d0600720c */ /* 0x040fe20003f64070 */
[--C-:B------:R-:W-:Y:S01]  /*2200*/  @!P1 IMAD.IADD R63, R63, 0x1, -R6.reuse ;  /* 0x000000013f3f9824 */ /* 0x100fe200078e0a06 */
[C---:B------:R-:W-:Y:S01]  /*2210*/  ISETP.GT.U32.AND P1, PT, R6.reuse, R29, PT ;  /* 0x0000001d0600720c */ /* 0x040fe20003f24070 */
[----:B------:R-:W-:Y:S01]  /*2220*/  @!P5 IMAD.IADD R67, R67, 0x1, -R6 ;  /* 0x000000014343d824 */ /* 0x000fe200078e0a06 */
[C---:B------:R-:W-:Y:S01]  /*2230*/  ISETP.GT.U32.AND P5, PT, R6.reuse, R61, PT ;  /* 0x0000003d0600720c */ /* 0x040fe20003fa4070 */
[----:B------:R-:W-:Y:S01]  /*2240*/  @!P6 IMAD.MOV R53, RZ, RZ, -R53 ;  /* 0x000000ffff35e224 */ /* 0x000fe200078e0a35 */
[----:B------:R-:W-:Y:S01]  /*2250*/  ISETP.GT.U32.AND P6, PT, R6, R71, PT ;  /* 0x000000470600720c */ /* 0x000fe20003fc4070 */
[----:B------:R-:W-:-:S02]  /*2260*/  IMAD.MOV R8, RZ, RZ, -R8 ;  /* 0x000000ffff087224 */ /* 0x000fc400078e0a08 */
[----:B------:R-:W-:-:S04]  /*2270*/  IMAD.HI.U32 R12, R12, R73, RZ ;  /* 0x000000490c0c7227 */ /* 0x000fc800078e00ff */
[----:B------:R-:W-:Y:S01]  /*2280*/  @!P2 IMAD.IADD R65, R65, 0x1, -R6 ;  /* 0x000000014141a824 */ /* 0x000fe200078e0a06 */
[C---:B------:R-:W-:Y:S01]  /*2290*/  ISETP.GT.U32.AND P2, PT, R6.reuse, R45, PT ;  /* 0x0000002d0600720c */ /* 0x040fe20003f44070 */
[C---:B------:R-:W-:Y:S01]  /*22a0*/  IMAD R75, R6.reuse, R8, R75 ;  /* 0x00000008064b7224 */ /* 0x040fe200078e024b */
[----:B------:R-:W-:Y:S01]  /*22b0*/  LOP3.LUT R8, RZ, R5, RZ, 0x33, !PT ;  /* 0x00000005ff087212 */ /* 0x000fe200078e33ff */
[----:B------:R-:W-:Y:S02]  /*22c0*/  IMAD.MOV R12, RZ, RZ, -R12 ;  /* 0x000000ffff0c7224 */ /* 0x000fe400078e0a0c */
[--C-:B------:R-:W-:Y:S01]  /*22d0*/  @!P4 IMAD.IADD R69, R69, 0x1, -R6.reuse ;  /* 0x000000014545c824 */ /* 0x100fe200078e0a06 */
[C---:B------:R-:W-:Y:S01]  /*22e0*/  ISETP.GT.U32.AND P4, PT, R6.reuse, R75, PT ;  /* 0x0000004b0600720c */ /* 0x040fe20003f84070 */
[----:B------:R-:W-:Y:S02]  /*22f0*/  IMAD R73, R6, R12, R73 ;  /* 0x0000000c06497224 */ /* 0x000fe400078e0249 */
[--C-:B------:R-:W-:Y:S01]  /*2300*/  @!P3 IMAD.IADD R13, R13, 0x1, -R6.reuse ;  /* 0x000000010d0db824 */ /* 0x100fe200078e0a06 */
[----:B------:R-:W-:Y:S01]  /*2310*/  ISETP.GE.AND P3, PT, R28, RZ, PT ;  /* 0x000000ff1c00720c */ /* 0x000fe20003f66270 */
[--C-:B------:R-:W-:Y:S01]  /*2320*/  @!P1 IMAD.IADD R29, R29, 0x1, -R6.reuse ;  /* 0x000000011d1d9824 */ /* 0x100fe200078e0a06 */
[----:B------:R-:W-:Y:S01]  /*2330*/  ISETP.GE.AND P1, PT, R30, RZ, PT ;  /* 0x000000ff1e00720c */ /* 0x000fe20003f26270 */
[--C-:B------:R-:W-:Y:S01]  /*2340*/  @!P5 IMAD.IADD R61, R61, 0x1, -R6.reuse ;  /* 0x000000013d3dd824 */ /* 0x100fe200078e0a06 */
[----:B------:R-:W-:Y:S01]  /*2350*/  ISETP.GT.U32.AND P5, PT, R6, R73, PT ;  /* 0x000000490600720c */ /* 0x000fe20003fa4070 */
[--C-:B------:R-:W-:Y:S01]  /*2360*/  @!P6 IMAD.IADD R71, R71, 0x1, -R6.reuse ;  /* 0x000000014747e824 */ /* 0x100fe200078e0a06 */
[----:B------:R-:W-:Y:S01]  /*2370*/  ISETP.GE.AND P6, PT, R26, RZ, PT ;  /* 0x000000ff1a00720c */ /* 0x000fe20003fc6270 */
[--C-:B------:R-:W-:Y:S01]  /*2380*/  @!P2 IMAD.IADD R45, R45, 0x1, -R6.reuse ;  /* 0x000000012d2da824 */ /* 0x100fe200078e0a06 */
[----:B------:R-:W-:Y:S01]  /*2390*/  ISETP.GE.AND P2, PT, R32, RZ, PT ;  /* 0x000000ff2000720c */ /* 0x000fe20003f46270 */
[--C-:B------:R-:W-:Y:S01]  /*23a0*/  @!P4 IMAD.IADD R75, R75, 0x1, -R6.reuse ;  /* 0x000000014b4bc824 */ /* 0x100fe200078e0a06 */
[C---:B------:R-:W-:Y:S01]  /*23b0*/  ISETP.GT.U32.AND P4, PT, R6.reuse, R29, PT ;  /* 0x0000001d0600720c */ /* 0x040fe20003f84070 */
[----:B------:R-:W-:Y:S01]  /*23c0*/  @!P0 IMAD.MOV R63, RZ, RZ, -R63 ;  /* 0x000000ffff3f8224 */ /* 0x000fe200078e0a3f */
[C---:B------:R-:W-:Y:S01]  /*23d0*/  ISETP.GT.U32.AND P0, PT, R6.reuse, R13, PT ;  /* 0x0000000d0600720c */ /* 0x040fe20003f04070 */
[----:B------:R-:W-:Y:S01]  /*23e0*/  @!P3 IMAD.MOV R67, RZ, RZ, -R67 ;  /* 0x000000ffff43b224 */ /* 0x000fe200078e0a43 */
[C---:B------:R-:W-:Y:S01]  /*23f0*/  ISETP.GT.U32.AND P3, PT, R6.reuse, R45, PT ;  /* 0x0000002d0600720c */ /* 0x040fe20003f64070 */
[----:B------:R-:W-:Y:S01]  /*2400*/  @!P1 IMAD.MOV R69, RZ, RZ, -R69 ;  /* 0x000000ffff459224 */ /* 0x000fe200078e0a45 */
[----:B------:R-:W-:Y:S01]  /*2410*/  ISETP.GT.U32.AND P1, PT, R6, R75, PT ;  /* 0x0000004b0600720c */ /* 0x000fe20003f24070 */
[--C-:B------:R-:W-:Y:S01]  /*2420*/  @!P5 IMAD.IADD R73, R73, 0x1, -R6.reuse ;  /* 0x000000014949d824 */ /* 0x100fe200078e0a06 */
[----:B------:R-:W-:Y:S01]  /*2430*/  ISETP.GE.AND P5, PT, R20, RZ, PT ;  /* 0x000000ff1400720c */ /* 0x000fe20003fa6270 */
[----:B------:R-:W-:Y:S01]  /*2440*/  @!P6 IMAD.MOV R65, RZ, RZ, -R65 ;  /* 0x000000ffff41e224 */ /* 0x000fe200078e0a41 */
[C---:B------:R-:W-:Y:S01]  /*2450*/  ISETP.GT.U32.AND P6, PT, R6.reuse, R61, PT ;  /* 0x0000003d0600720c */ /* 0x040fe20003fc4070 */
[----:B------:R-:W-:Y:S01]  /*2460*/  @!P2 IMAD.MOV R71, RZ, RZ, -R71 ;  /* 0x000000ffff47a224 */ /* 0x000fe200078e0a47 */
[----:B------:R-:W-:Y:S01]  /*2470*/  ISETP.GT.U32.AND P2, PT, R6, R73, PT ;  /* 0x000000490600720c */ /* 0x000fe20003f44070 */
[--C-:B------:R-:W-:Y:S01]  /*2480*/  @!P4 IMAD.IADD R29, R29, 0x1, -R6.reuse ;  /* 0x000000011d1dc824 */ /* 0x100fe200078e0a06 */
[----:B------:R-:W-:Y:S01]  /*2490*/  ISETP.GE.AND P4, PT, R24, RZ, PT ;  /* 0x000000ff1800720c */ /* 0x000fe20003f86270 */
[--C-:B------:R-:W-:Y:S01]  /*24a0*/  @!P0 IMAD.IADD R13, R13, 0x1, -R6.reuse ;  /* 0x000000010d0d8824 */ /* 0x100fe200078e0a06 */
[----:B------:R-:W-:Y:S01]  /*24b0*/  ISETP.GE.AND P0, PT, R22, RZ, PT ;  /* 0x000000ff1600720c */ /* 0x000fe20003f06270 */
[--C-:B------:R-:W-:Y:S01]  /*24c0*/  @!P3 IMAD.IADD R45, R45, 0x1, -R6.reuse ;  /* 0x000000012d2db824 */ /* 0x100fe200078e0a06 */
[----:B------:R-:W-:Y:S01]  /*24d0*/  ISETP.GE.AND P3, PT, R14, RZ, PT ;  /* 0x000000ff0e00720c */ /* 0x000fe20003f66270 */
[----:B------:R-:W-:Y:S01]  /*24e0*/  @!P1 IMAD.IADD R75, R75, 0x1, -R6 ;  /* 0x000000014b4b9824 */ /* 0x000fe200078e0a06 */
[----:B------:R-:W-:Y:S01]  /*24f0*/  ISETP.GE.AND P1, PT, R34, RZ, PT ;  /* 0x000000ff2200720c */ /* 0x000fe20003f26270 */
[----:B------:R-:W-:-:S02]  /*2500*/  @!P5 IMAD.MOV R13, RZ, RZ, -R13 ;  /* 0x000000ffff0dd224 */ /* 0x000fc400078e0a0d */
[--C-:B------:R-:W-:Y:S01]  /*2510*/  @!P6 IMAD.IADD R61, R61, 0x1, -R6.reuse ;  /* 0x000000013d3de824 */ /* 0x100fe200078e0a06 */
[----:B------:R-:W-:Y:S01]  /*2520*/  ISETP.GE.AND P6, PT, R18, RZ, PT ;  /* 0x000000ff1200720c */ /* 0x000fe20003fc6270 */
[----:B------:R-:W-:Y:S01]  /*2530*/  @!P2 IMAD.IADD R73, R73, 0x1, -R6 ;  /* 0x000000014949a824 */ /* 0x000fe200078e0a06 */
[----:B------:R-:W-:Y:S01]  /*2540*/  ISETP.NE.AND P2, PT, R5, RZ, PT ;  /* 0x000000ff0500720c */ /* 0x000fe20003f45270 */
[----:B------:R-:W-:Y:S01]  /*2550*/  IMAD R6, R153, UR8, RZ ;  /* 0x0000000899067c24 */ /* 0x000fe2000f8e02ff */
[----:B------:R-:W-:Y:S01]  /*2560*/  USHF.L.U32 UR8, UR8, 0x6, URZ ;  /* 0x0000000608087899 */ /* 0x000fe2000800063f */
[----:B------:R-:W-:Y:S01]  /*2570*/  @!P0 IMAD.MOV R29, RZ, RZ, -R29 ;  /* 0x000000ffff1d8224 */ /* 0x000fe200078e0a1d */
[----:B------:R-:W-:Y:S01]  /*2580*/  SEL R13, R8, R13, !P2 ;  /* 0x0000000d080d7207 */ /* 0x000fe20005000000 */
[----:B------:R-:W-:Y:S01]  /*2590*/  @!P4 IMAD.MOV R45, RZ, RZ, -R45 ;  /* 0x000000ffff2dc224 */ /* 0x000fe200078e0a2d */
[----:B------:R-:W-:Y:S01]  /*25a0*/  IADD3 R10, P5, R6, UR4, RZ ;  /* 0x00000004060a7c10 */ /* 0x000fe2000ffbe0ff */
[----:B------:R-:W-:Y:S01]  /*25b0*/  @!P3 IMAD.MOV R61, RZ, RZ, -R61 ;  /* 0x000000ffff3db224 */ /* 0x000fe200078e0a3d */
[----:B------:R-:W-:Y:S01]  /*25c0*/  SEL R15, R8, R15, !P2 ;  /* 0x0000000f080f7207 */ /* 0x000fe20005000000 */
[----:B------:R-:W-:Y:S01]  /*25d0*/  @!P1 IMAD.MOV R73, RZ, RZ, -R73 ;  /* 0x000000ffff499224 */ /* 0x000fe200078e0a49 */
[----:B------:R-:W-:Y:S01]  /*25e0*/  LEA.HI.X.SX32 R12, R6, UR5, 0x1, P5 ;  /* 0x00000005060c7c11 */ /* 0x000fe2000a8f0eff */
[----:B------:R-:W-:Y:S01]  /*25f0*/  @!P6 IMAD.MOV R75, RZ, RZ, -R75 ;  /* 0x000000ffff4be224 */ /* 0x000fe200078e0a4b */
[----:B------:R-:W-:Y:S01]  /*2600*/  ULDC UR5, c[0x0][0x240] ;  /* 0x0000900000057ab9 */ /* 0x000fe20000000800 */
[C---:B------:R-:W-:Y:S01]  /*2610*/  SEL R17, R8.reuse, R17, !P2 ;  /* 0x0000001108117207 */ /* 0x040fe20005000000 */
[----:B------:R-:W-:Y:S01]  /*2620*/  IMAD R13, R13, UR5, RZ ;  /* 0x000000050d0d7c24 */ /* 0x000fe2000f8e02ff */
[C---:B------:R-:W-:Y:S01]  /*2630*/  SEL R19, R8.reuse, R19, !P2 ;  /* 0x0000001308137207 */ /* 0x040fe20005000000 */
[----:B------:R-:W-:Y:S01]  /*2640*/  ULDC UR4, c[0x0][0x234] ;  /* 0x00008d0000047ab9 */ /* 0x000fe20000000800 */
[C---:B------:R-:W-:Y:S01]  /*2650*/  SEL R21, R8.reuse, R21, !P2 ;  /* 0x0000001508157207 */ /* 0x040fe20005000000 */
[----:B------:R-:W-:Y:S01]  /*2660*/  IMAD R5, R7, UR4, RZ ;  /* 0x0000000407057c24 */ /* 0x000fe2000f8e02ff */
        /* <DEDUP_REMOVED lines=52> */
[----:B------:R-:W-:Y:S01]  /*29b0*/  SEL R8, R8, R75, !P2 ;  /* 0x0000004b08087207 */ /* 0x000fe20005000000 */
[----:B------:R-:W-:Y:S01]  /*29c0*/  IMAD R67, R67, UR5, RZ ;  /* 0x0000000543437c24 */ /* 0x000fe2000f8e02ff */
[-C--:B------:R-:W-:Y:S01]  /*29d0*/  IADD3 R7, P0, R13, R10.reuse, RZ ;  /* 0x0000000a0d077210 */ /* 0x080fe20007f1e0ff */
[----:B------:R-:W-:Y:S01]  /*29e0*/  IMAD R69, R69, UR5, RZ ;  /* 0x0000000545457c24 */ /* 0x000fe2000f8e02ff */
[-C--:B------:R-:W-:Y:S01]  /*29f0*/  IADD3 R14, P2, R17, R10.reuse, RZ ;  /* 0x0000000a110e7210 */ /* 0x080fe20007f5e0ff */
[----:B------:R-:W-:Y:S01]  /*2a00*/  IMAD R6, R8, UR5, RZ ;  /* 0x0000000508067c24 */ /* 0x000fe2000f8e02ff */
[----:B------:R-:W-:Y:S01]  /*2a10*/  IADD3 R8, P1, R15, R10, RZ ;  /* 0x0000000a0f087210 */ /* 0x000fe20007f3e0ff */
[----:B------:R0:W-:Y:S01]  /*2a20*/  STL [R1+0x18], R7 ;  /* 0x0000180701007387 */ /* 0x0001e20000100800 */
[----:B------:R-:W-:Y:S01]  /*2a30*/  IMAD R71, R71, UR5, RZ ;  /* 0x0000000547477c24 */ /* 0x000fe2000f8e02ff */
[----:B------:R-:W-:Y:S01]  /*2a40*/  CS2R R74, SRZ ;  /* 0x00000000004a7805 */ /* 0x000fe2000001ff00 */
[----:B------:R-:W-:Y:S01]  /*2a50*/  IMAD R73, R73, UR5, RZ ;  /* 0x0000000549497c24 */ /* 0x000fe2000f8e02ff */
[----:B------:R1:W-:Y:S01]  /*2a60*/  STL [R1+0x20], R8 ;  /* 0x0000200801007387 */ /* 0x0003e20000100800 */
[----:B------:R-:W-:Y:S01]  /*2a70*/  IMAD R4, R4, UR4, RZ ;  /* 0x0000000404047c24 */ /* 0x000fe2000f8e02ff */
[----:B------:R-:W-:-:S02]  /*2a80*/  UIADD3 UR4, UR7, 0x4000, URZ ;  /* 0x0000400007047890 */ /* 0x000fc4000fffe03f */
[----:B------:R2:W-:Y:S01]  /*2a90*/  STL [R1+0x28], R14 ;  /* 0x0000280e01007387 */ /* 0x0005e20000100800 */
[----:B------:R-:W-:Y:S01]  /*2aa0*/  UMOV UR5, URZ ;  /* 0x0000003f00057c82 */ /* 0x000fe20008000000 */
[-C--:B0-----:R-:W-:Y:S01]  /*2ab0*/  IADD3 R7, P3, R19, R10.reuse, RZ ;  /* 0x0000000a13077210 */ /* 0x081fe20007f7e0ff */
[----:B------:R-:W-:Y:S01]  /*2ac0*/  USHF.R.U32.HI UR4, URZ, 0x4, UR4 ;  /* 0x000000043f047899 */ /* 0x000fe20008011604 */
[----:B-1----:R-:W-:-:S03]  /*2ad0*/  IADD3 R8, P4, R21, R10, RZ ;  /* 0x0000000a15087210 */ /* 0x002fc60007f9e0ff */
[----:B------:R0:W-:Y:S01]  /*2ae0*/  STL [R1+0x30], R7 ;  /* 0x0000300701007387 */ /* 0x0001e20000100800 */
[----:B------:R-:W-:Y:S01]  /*2af0*/  USGXT.U32 UR4, UR4, 0xe ;  /* 0x0000000e0404789a */ /* 0x000fe20008000000 */
[----:B--2---:R-:W-:Y:S02]  /*2b00*/  IADD3 R14, P5, R23, R10, RZ ;  /* 0x0000000a170e7210 */ /* 0x004fe40007fbe0ff */
[----:B------:R1:W-:Y:S01]  /*2b10*/  STL [R1+0x38], R8 ;  /* 0x0000380801007387 */ /* 0x0003e20000100800 */
[----:B------:R-:W-:-:S03]  /*2b20*/  UIADD3.64 UR38, UR4, -UR38, URZ ;  /* 0x8000002604267297 */ /* 0x000fc6000fffe03f */
[----:B------:R-:W-:Y:S01]  /*2b30*/  STL [R1+0x40], R14 ;  /* 0x0000400e01007387 */ /* 0x000fe20000100800 */
[----:B0-----:R-:W-:Y:S02]  /*2b40*/  IADD3 R7, P6, R25, R10, RZ ;  /* 0x0000000a19077210 */ /* 0x001fe40007fde0ff */
[----:B-1----:R-:W-:-:S03]  /*2b50*/  LEA.HI.X.SX32 R8, R13, R12, 0x1, P0 ;  /* 0x0000000c0d087211 */ /* 0x002fc600000f0eff */
[----:B------:R0:W-:Y:S01]  /*2b60*/  STL [R1+0x48], R7 ;  /* 0x0000480701007387 */ /* 0x0001e20000100800 */
[----:B------:R-:W-:-:S03]  /*2b70*/  IADD3 R13, P0, R27, R10, RZ ;  /* 0x0000000a1b0d7210 */ /* 0x000fc60007f1e0ff */
[----:B------:R1:W-:Y:S04]  /*2b80*/  STL [R1+0x14], R8 ;  /* 0x0000140801007387 */ /* 0x0003e80000100800 */
[----:B------:R2:W-:Y:S01]  /*2b90*/  STL [R1+0x50], R13 ;  /* 0x0000500d01007387 */ /* 0x0005e20000100800 */
[----:B0-----:R-:W-:Y:S02]  /*2ba0*/  LEA.HI.X.SX32 R7, R15, R12, 0x1, P1 ;  /* 0x0000000c0f077211 */ /* 0x001fe400008f0eff */
[----:B-1----:R-:W-:-:S03]  /*2bb0*/  IADD3 R8, P1, R29, R10, RZ ;  /* 0x0000000a1d087210 */ /* 0x002fc60007f3e0ff */
[----:B------:R0:W-:Y:S01]  /*2bc0*/  STL [R1+0x1c], R7 ;  /* 0x00001c0701007387 */ /* 0x0001e20000100800 */
[----:B--2---:R-:W-:-:S03]  /*2bd0*/  LEA.HI.X.SX32 R13, R17, R12, 0x1, P2 ;  /* 0x0000000c110d7211 */ /* 0x004fc600010f0eff */
[----:B------:R1:W-:Y:S04]  /*2be0*/  STL [R1+0x58], R8 ;  /* 0x0000580801007387 */ /* 0x0003e80000100800 */
[----:B------:R2:W-:Y:S01]  /*2bf0*/  STL [R1+0x24], R13 ;  /* 0x0000240d01007387 */ /* 0x0005e20000100800 */
[----:B0-----:R-:W-:Y:S02]  /*2c00*/  IADD3 R7, P2, R31, R10, RZ ;  /* 0x0000000a1f077210 */ /* 0x001fe40007f5e0ff */
[----:B-1----:R-:W-:-:S03]  /*2c10*/  LEA.HI.X.SX32 R8, R19, R12, 0x1, P3 ;  /* 0x0000000c13087211 */ /* 0x002fc600018f0eff */
[----:B------:R0:W-:Y:S01]  /*2c20*/  STL [R1+0x60], R7 ;  /* 0x0000600701007387 */ /* 0x0001e20000100800 */
[----:B--2---:R-:W-:-:S03]  /*2c30*/  IADD3 R13, P3, R33, R10, RZ ;  /* 0x0000000a210d7210 */ /* 0x004fc60007f7e0ff */
        /* <DEDUP_REMOVED lines=11> */
[----:B------:R-:W-:Y:S02]  /*2cf0*/  CS2R R24, SRZ ;  /* 0x0000000000187805 */ /* 0x000fe4000001ff00 */
[----:B--2---:R-:W-:Y:S01]  /*2d00*/  IADD3 R13, P6, R39, R10, RZ ;  /* 0x0000000a270d7210 */ /* 0x004fe20007fde0ff */
[----:B------:R1:W-:Y:S04]  /*2d10*/  STL [R1+0x44], R8 ;  /* 0x0000440801007387 */ /* 0x0003e80000100800 */
[----:B------:R2:W-:Y:S01]  /*2d20*/  STL [R1+0x80], R13 ;  /* 0x0000800d01007387 */ /* 0x0005e20000100800 */
[----:B0-----:R-:W-:Y:S02]  /*2d30*/  LEA.HI.X.SX32 R7, R27, R12, 0x1, P0 ;  /* 0x0000000c1b077211 */ /* 0x001fe400000f0eff */
[----:B------:R-:W-:-:S02]  /*2d40*/  CS2R R26, SRZ ;  /* 0x00000000001a7805 */ /* 0x000fc4000001ff00 */
[----:B-1----:R-:W-:Y:S01]  /*2d50*/  IADD3 R8, P0, R41, R10, RZ ;  /* 0x0000000a29087210 */ /* 0x002fe20007f1e0ff */
[----:B------:R0:W-:Y:S01]  /*2d60*/  STL [R1+0x4c], R7 ;  /* 0x00004c0701007387 */ /* 0x0001e20000100800 */
[----:B--2---:R-:W-:-:S03]  /*2d70*/  LEA.HI.X.SX32 R13, R29, R12, 0x1, P1 ;  /* 0x0000000c1d0d7211 */ /* 0x004fc600008f0eff */
[----:B------:R1:W-:Y:S01]  /*2d80*/  STL [R1+0x88], R8 ;  /* 0x0000880801007387 */ /* 0x0003e20000100800 */
[----:B------:R-:W-:-:S03]  /*2d90*/  CS2R R28, SRZ ;  /* 0x00000000001c7805 */ /* 0x000fc6000001ff00 */
        /* <DEDUP_REMOVED lines=65> */
[C---:B--2---:R-:W-:Y:S01]  /*31b0*/  IADD3 R13, P0, R69.reuse, R10, RZ ;  /* 0x0000000a450d7210 */ /* 0x044fe20007f1e0ff */
[----:B------:R1:W-:Y:S03]  /*31c0*/  STL [R1+0xbc], R8 ;  /* 0x0000bc0801007387 */ /* 0x0003e60000100800 */
[-C--:B------:R-:W-:Y:S01]  /*31d0*/  LEA.HI.X.SX32 R14, R69, R12.reuse, 0x1, P0 ;  /* 0x0000000c450e7211 */ /* 0x080fe200000f0eff */
[----:B------:R2:W-:Y:S01]  /*31e0*/  STL [R1+0xf8], R13 ;  /* 0x0000f80d01007387 */ /* 0x0005e20000100800 */
[----:B------:R-:W-:Y:S02]  /*31f0*/  CS2R R68, SRZ ;  /* 0x0000000000447805 */ /* 0x000fe4000001ff00 */
[----:B0-----:R-:W-:-:S02]  /*3200*/  LEA.HI.X.SX32 R7, R57, R12, 0x1, P1 ;  /* 0x0000000c39077211 */ /* 0x001fc400008f0eff */
[----:B------:R-:W-:Y:S02]  /*3210*/  CS2R R56, SRZ ;  /* 0x0000000000387805 */ /* 0x000fe4000001ff00 */
        /* <DEDUP_REMOVED lines=9> */
[C---:B------:R-:W-:Y:S02]  /*32b0*/  IADD3 R10, P3, R6.reuse, R10, RZ ;  /* 0x0000000a060a7210 */ /* 0x040fe40007f7e0ff */
[----:B------:R-:W-:Y:S02]  /*32c0*/  CS2R R60, SRZ ;  /* 0x00000000003c7805 */ /* 0x000fe4000001ff00 */
[-C--:B--2---:R-:W-:Y:S01]  /*32d0*/  LEA.HI.X.SX32 R13, R65, R12.reuse, 0x1, P5 ;  /* 0x0000000c410d7211 */ /* 0x084fe200028f0eff */
[----:B------:R1:W-:Y:S01]  /*32e0*/  STL [R1+0xd4], R8 ;  /* 0x0000d40801007387 */ /* 0x0003e20000100800 */
[-C--:B------:R-:W-:Y:S02]  /*32f0*/  LEA.HI.X.SX32 R6, R6, R12.reuse, 0x1, P3 ;  /* 0x0000000c06067211 */ /* 0x080fe400018f0eff */
[----:B------:R-:W-:Y:S01]  /*3300*/  CS2R R64, SRZ ;  /* 0x0000000000407805 */ /* 0x000fe2000001ff00 */
[----:B------:R2:W-:Y:S01]  /*3310*/  STL [R1+0x110], R10 ;  /* 0x0001100a01007387 */ /* 0x0005e20000100800 */
[----:B0-----:R-:W-:-:S02]  /*3320*/  LEA.HI.X.SX32 R7, R63, R12, 0x1, P4 ;  /* 0x0000000c3f077211 */ /* 0x001fc400020f0eff */
[----:B------:R-:W-:Y:S02]  /*3330*/  CS2R R62, SRZ ;  /* 0x00000000003e7805 */ /* 0x000fe4000001ff00 */
[----:B-1----:R-:W-:Y:S01]  /*3340*/  IADD3 R8, P4, R4, UR10, RZ ;  /* 0x0000000a04087c10 */ /* 0x002fe2000ff9e0ff */
[----:B------:R0:W-:Y:S01]  /*3350*/  STL [R1+0xdc], R7 ;  /* 0x0000dc0701007387 */ /* 0x0001e20000100800 */
[----:B--2---:R-:W-:-:S03]  /*3360*/  LEA.HI.X.SX32 R10, R67, R12, 0x1, P6 ;  /* 0x0000000c430a7211 */ /* 0x004fc600030f0eff */
[----:B------:R1:W-:Y:S01]  /*3370*/  STL [R1+0xe4], R13 ;  /* 0x0000e40d01007387 */ /* 0x0003e20000100800 */
[----:B------:R-:W-:Y:S02]  /*3380*/  LEA.HI.X.SX32 R4, R4, UR11, 0x1, P4 ;  /* 0x0000000b04047c11 */ /* 0x000fe4000a0f0eff */
[----:B------:R-:W-:Y:S01]  /*3390*/  CS2R R66, SRZ ;  /* 0x0000000000427805 */ /* 0x000fe2000001ff00 */
[----:B------:R2:W-:Y:S01]  /*33a0*/  STL [R1+0xec], R10 ;  /* 0x0000ec0a01007387 */ /* 0x0005e20000100800 */
[C---:B0-----:R-:W-:Y:S01]  /*33b0*/  IADD3 R7, P5, R5.reuse, UR10, RZ ;  /* 0x0000000a05077c10 */ /* 0x041fe2000ffbe0ff */
[----:B------:R-:W-:Y:S02]  /*33c0*/  USHF.R.U32.HI UR10, URZ, 0x4, UR7 ;  /* 0x000000043f0a7899 */ /* 0x000fe40008011607 */
[----:B------:R-:W-:Y:S01]  /*33d0*/  STL [R1+0xf4], R14 ;  /* 0x0000f40e01007387 */ /* 0x000fe20000100800 */
[----:B------:R-:W-:Y:S01]  /*33e0*/  LEA.HI.X.SX32 R5, R5, UR11, 0x1, P5 ;  /* 0x0000000b05057c11 */ /* 0x000fe2000a8f0eff */
[----:B------:R-:W-:Y:S01]  /*33f0*/  ULDC UR11, c[0x0][0x238] ;  /* 0x00008e00000b7ab9 */ /* 0x000fe20000000800 */
[-C--:B-1----:R-:W-:Y:S01]  /*3400*/  LEA.HI.X.SX32 R13, R71, R12.reuse, 0x1, P1 ;  /* 0x0000000c470d7211 */ /* 0x082fe200008f0eff */
[----:B------:R-:W-:Y:S01]  /*3410*/  UIMAD UR12, UR11, 0x3f, URZ ;  /* 0x0000003f0b0c78a4 */ /* 0x000fe2000f8e023f */
[----:B--2---:R-:W-:Y:S01]  /*3420*/  LEA.HI.X.SX32 R10, R73, R12, 0x1, P2 ;  /* 0x0000000c490a7211 */ /* 0x004fe200010f0eff */
[----:B------:R-:W-:Y:S01]  /*3430*/  UIMAD UR60, UR11, 0x3e, URZ ;  /* 0x0000003e0b3c78a4 */ /* 0x000fe2000f8e023f */
[----:B------:R-:W-:Y:S01]  /*3440*/  CS2R R70, SRZ ;  /* 0x0000000000467805 */ /* 0x000fe2000001ff00 */
[----:B------:R-:W-:Y:S01]  /*3450*/  STL [R1+0xfc], R13 ;  /* 0x0000fc0d01007387 */ /* 0x000fe20000100800 */
[----:B------:R-:W-:-:S02]  /*3460*/  USHF.R.S32.HI UR5, URZ, 0x1f, UR12 ;  /* 0x0000001f3f057899 */ /* 0x000fc4000801140c */
[----:B------:R-:W-:Y:S01]  /*3470*/  IADD3 R12, P0, R7, UR12, RZ ;  /* 0x0000000c070c7c10 */ /* 0x000fe2000ff1e0ff */
[----:B------:R-:W-:Y:S01]  /*3480*/  USHF.R.S32.HI UR15, URZ, 0x1f, UR60 ;  /* 0x0000001f3f0f7899 */ /* 0x000fe2000801143c */
[----:B------:R0:W-:Y:S01]  /*3490*/  STL [R1+0x104], R10 ;  /* 0x0001040a01007387 */ /* 0x0001e20000100800 */
[----:B------:R-:W-:Y:S01]  /*34a0*/  UIMAD UR14, UR11, 0x3d, URZ ;  /* 0x0000003d0b0e78a4 */ /* 0x000fe2000f8e023f */
[----:B------:R-:W-:Y:S01]  /*34b0*/  CS2R R72, SRZ ;  /* 0x0000000000487805 */ /* 0x000fe2000001ff00 */
[----:B------:R-:W-:Y:S01]  /*34c0*/  UIMAD UR19, UR11, 0x3c, URZ ;  /* 0x0000003c0b1378a4 */ /* 0x000fe2000f8e023f */
[----:B------:R1:W-:Y:S01]  /*34d0*/  STL [R1+0x10c], R6 ;  /* 0x00010c0601007387 */ /* 0x0003e20000100800 */
[----:B------:R-:W-:Y:S02]  /*34e0*/  UIMAD UR18, UR11, 0x3b, URZ ;  /* 0x0000003b0b1278a4 */ /* 0x000fe4000f8e023f */
[----:B------:R-:W-:Y:S02]  /*34f0*/  UIMAD UR23, UR11, 0x3a, URZ ;  /* 0x0000003a0b1778a4 */ /* 0x000fe4000f8e023f */
[----:B------:R-:W-:Y:S01]  /*3500*/  UIMAD UR22, UR11, 0x39, URZ ;  /* 0x000000390b1678a4 */ /* 0x000fe2000f8e023f */
[----:B0-----:R-:W-:Y:S01]  /*3510*/  IMAD.SHL.U32 R10, R11, 0x8, RZ ;  /* 0x000000080b0a7824 */ /* 0x001fe200078e00ff */
[----:B------:R-:W-:Y:S01]  /*3520*/  IADD3 R11, P1, R8, UR12, RZ ;  /* 0x0000000c080b7c10 */ /* 0x000fe2000ff3e0ff */
[----:B------:R-:W-:-:S02]  /*3530*/  UIMAD UR27, UR11, 0x38, URZ ;  /* 0x000000380b1b78a4 */ /* 0x000fc4000f8e023f */
[----:B------:R-:W-:Y:S01]  /*3540*/  UIMAD UR26, UR11, 0x37, URZ ;  /* 0x000000370b1a78a4 */ /* 0x000fe2000f8e023f */
[----:B------:R0:W-:Y:S01]  /*3550*/  STL [R1+0x580], R10 ;  /* 0x0005800a01007387 */ /* 0x0001e20000100800 */
[----:B------:R-:W-:Y:S01]  /*3560*/  UIMAD UR31, UR11, 0x36, URZ ;  /* 0x000000360b1f78a4 */ /* 0x000fe2000f8e023f */
[----:B-1----:R-:W-:Y:S01]  /*3570*/  IMAD.MOV.U32 R6, RZ, RZ, RZ ;  /* 0x000000ffff067224 */ /* 0x002fe200078e00ff */
[----:B------:R-:W-:Y:S01]  /*3580*/  UIMAD UR30, UR11, 0x35, URZ ;  /* 0x000000350b1e78a4 */ /* 0x000fe2000f8e023f */
[----:B------:R1:W-:Y:S01]  /*3590*/  STL [R1+0x118], R12 ;  /* 0x0001180c01007387 */ /* 0x0003e20000100800 */
[----:B------:R-:W-:Y:S02]  /*35a0*/  UIMAD UR35, UR11, 0x34, URZ ;  /* 0x000000340b2378a4 */ /* 0x000fe4000f8e023f */
[----:B------:R-:W-:Y:S01]  /*35b0*/  UIMAD UR34, UR11, 0x33, URZ ;  /* 0x000000330b2278a4 */ /* 0x000fe2000f8e023f */
[----:B------:R2:W-:Y:S01]  /*35c0*/  STL [R1+0x120], R11 ;  /* 0x0001200b01007387 */ /* 0x0005e20000100800 */
[----:B------:R-:W-:Y:S01]  /*35d0*/  UIMAD UR41, UR11, 0x32, URZ ;  /* 0x000000320b2978a4 */ /* 0x000fe2000f8e023f */
[----:B0-----:R-:W-:Y:S01]  /*35e0*/  LOP3.LUT R10, R10, 0x30, RZ, 0xc0, !PT ;  /* 0x000000300a0a7812 */ /* 0x001fe200078ec0ff */
[----:B------:R-:W-:-:S02]  /*35f0*/  UIMAD UR40, UR11, 0x31, URZ ;  /* 0x000000310b2878a4 */ /* 0x000fc4000f8e023f */
[----:B------:R-:W-:Y:S01]  /*3600*/  UIMAD UR46, UR11, 0x30, URZ ;  /* 0x000000300b2e78a4 */ /* 0x000fe2000f8e023f */
[----:B-1----:R-:W-:Y:S01]  /*3610*/  IADD3.X R12, R5, UR5, RZ, P0, !PT ;  /* 0x00000005050c7c10 */ /* 0x002fe200087fe4ff */
[----:B------:R-:W-:Y:S02]  /*3620*/  UIMAD UR9, UR11, 0x2f, URZ ;  /* 0x0000002f0b0978a4 */ /* 0x000fe4000f8e023f */
[----:B------:R-:W-:Y:S01]  /*3630*/  UIMAD UR33, UR11, 0x2e, URZ ;  /* 0x0000002e0b2178a4 */ /* 0x000fe2000f8e023f */
[----:B--2---:R-:W-:Y:S01]  /*3640*/  IADD3.X R11, R4, UR5, RZ, P1, !PT ;  /* 0x00000005040b7c10 */ /* 0x004fe20008ffe4ff */
[----:B------:R0:W-:Y:S01]  /*3650*/  STL [R1+0x114], R12 ;  /* 0x0001140c01007387 */ /* 0x0001e20000100800 */
[----:B------:R-:W-:Y:S02]  /*3660*/  USHF.R.S32.HI UR5, URZ, 0x1f, UR14 ;  /* 0x0000001f3f057899 */ /* 0x000fe4000801140e */
[----:B------:R-:W-:Y:S01]  /*3670*/  UIMAD UR54, UR11, 0x2d, URZ ;  /* 0x0000002d0b3678a4 */ /* 0x000fe2000f8e023f */
[----:B------:R1:W-:Y:S01]  /*3680*/  STL [R1+0x11c], R11 ;  /* 0x00011c0b01007387 */ /* 0x0003e20000100800 */
[----:B------:R-:W-:-:S02]  /*3690*/  UIMAD UR17, UR11, 0x2c, URZ ;  /* 0x0000002c0b1178a4 */ /* 0x000fc4000f8e023f */
[----:B------:R-:W-:Y:S02]  /*36a0*/  UIMAD UR50, UR11, 0x2b, URZ ;  /* 0x0000002b0b3278a4 */ /* 0x000fe4000f8e023f */
[----:B------:R-:W-:Y:S01]  /*36b0*/  UIMAD UR58, UR11, 0x2a, URZ ;  /* 0x0000002a0b3a78a4 */ /* 0x000fe2000f8e023f */
[----:B0-----:R-:W-:Y:S01]  /*36c0*/  IADD3 R12, P0, R7, UR60, RZ ;  /* 0x0000003c070c7c10 */ /* 0x001fe2000ff1e0ff */
[----:B------:R-:W-:Y:S02]  /*36d0*/  UIMAD UR25, UR11, 0x29, URZ ;  /* 0x000000290b1978a4 */ /* 0x000fe4000f8e023f */
[----:B------:R-:W-:Y:S01]  /*36e0*/  UIMAD UR42, UR11, 0x28, URZ ;  /* 0x000000280b2a78a4 */ /* 0x000fe2000f8e023f */
[----:B-1----:R-:W-:Y:S01]  /*36f0*/  IADD3 R11, P1, R8, UR60, RZ ;  /* 0x0000003c080b7c10 */ /* 0x002fe2000ff3e0ff */
[----:B------:R0:W-:Y:S01]  /*3700*/  STL [R1+0x128], R12 ;  /* 0x0001280c01007387 */ /* 0x0001e20000100800 */
[----:B------:R-:W-:Y:S02]  /*3710*/  UIMAD UR48, UR11, 0x27, URZ ;  /* 0x000000270b3078a4 */ /* 0x000fe4000f8e023f */
[----:B------:R-:W-:Y:S01]  /*3720*/  UIMAD UR52, UR11, 0x26, URZ ;  /* 0x000000260b3478a4 */ /* 0x000fe2000f8e023f */
[----:B------:R1:W-:Y:S01]  /*3730*/  STL [R1+0x130], R11 ;  /* 0x0001300b01007387 */ /* 0x0003e20000100800 */
[----:B------:R-:W-:-:S02]  /*3740*/  UIMAD UR56, UR11, 0x25, URZ ;  /* 0x000000250b3878a4 */ /* 0x000fc4000f8e023f */
[----:B------:R-:W-:Y:S02]  /*3750*/  UIMAD UR59, UR11, 0x24, URZ ;  /* 0x000000240b3b78a4 */ /* 0x000fe4000f8e023f */
[----:B------:R-:W-:Y:S01]  /*3760*/  UIMAD UR29, UR11, 0x23, URZ ;  /* 0x000000230b1d78a4 */ /* 0x000fe2000f8e023f */
[----:B0-----:R-:W-:Y:S01]  /*3770*/  IADD3.X R12, R5, UR15, RZ, P0, !PT ;  /* 0x0000000f050c7c10 */ /* 0x001fe200087fe4ff */
[----:B------:R-:W-:Y:S02]  /*3780*/  UIMAD UR21, UR11, 0x22, URZ ;  /* 0x000000220b1578a4 */ /* 0x000fe4000f8e023f */
[----:B------:R-:W-:Y:S01]  /*3790*/  UIMAD UR13, UR11, 0x21, URZ ;  /* 0x000000210b0d78a4 */ /* 0x000fe2000f8e023f */
[----:B-1----:R-:W-:Y:S01]  /*37a0*/  IADD3.X R11, R4, UR15, RZ, P1, !PT ;  /* 0x0000000f040b7c10 */ /* 0x002fe20008ffe4ff */
[----:B------:R0:W-:Y:S01]  /*37b0*/  STL [R1+0x124], R12 ;  /* 0x0001240c01007387 */ /* 0x0001e20000100800 */
[----:B------:R-:W-:Y:S02]  /*37c0*/  USHF.R.S32.HI UR15, URZ, 0x1f, UR19 ;  /* 0x0000001f3f0f7899 */ /* 0x000fe40008011413 */
[----:B------:R-:W-:Y:S01]  /*37d0*/  USHF.L.U32 UR43, UR11, 0x5, URZ ;  /* 0x000000050b2b7899 */ /* 0x000fe2000800063f */
        /* <DEDUP_REMOVED lines=21> */
[----:B------:R-:W-:Y:S01]  /*3930*/  UIMAD UR24, UR11, 0x13, URZ ;  /* 0x000000130b1878a4 */ /* 0x000fe2000f8e023f */
[----:B------:R1:W-:Y:S01]  /*3940*/  STL [R1+0x13c], R11 ;  /* 0x00013c0b01007387 */ /* 0x0003e20000100800 */
[----:B------:R-:W-:-:S02]  /*3950*/  UIMAD UR20, UR11, 0x12, URZ ;  /* 0x000000120b1478a4 */ /* 0x000fc4000f8e023f */
[----:B------:R-:W-:Y:S02]  /*3960*/  UIMAD UR16, UR11, 0x11, URZ ;  /* 0x000000110b1078a4 */ /* 0x000fe4000f8e023f */
[----:B------:R-:W-:Y:S01]  /*3970*/  USHF.L.U32 UR12, UR11, 0x4, URZ ;  /* 0x000000040b0c7899 */ /* 0x000fe2000800063f */
[----:B0-----:R-:W-:Y:S01]  /*3980*/  IADD3 R12, P0, R7, UR19, RZ ;  /* 0x00000013070c7c10 */ /* 0x001fe2000ff1e0ff */
[----:B------:R-:W-:Y:S02]  /*3990*/  UIMAD UR14, UR11, 0xe, URZ ;  /* 0x0000000e0b0e78a4 */ /* 0x000fe4000f8e023f */
[----:B------:R-:W-:Y:S01]  /*39a0*/  UIMAD UR60, UR11, 0xf, URZ ;  /* 0x0000000f0b3c78a4 */ /* 0x000fe2000f8e023f */
[----:B-1----:R-:W-:Y:S01]  /*39b0*/  IADD3 R11, P1, R8, UR19, RZ ;  /* 0x00000013080b7c10 */ /* 0x002fe2000ff3e0ff */
[----:B------:R0:W-:Y:S01]  /*39c0*/  STL [R1+0x148], R12 ;  /* 0x0001480c01007387 */ /* 0x0001e20000100800 */
[----:B------:R-:W-:Y:S02]  /*39d0*/  USHF.R.S32.HI UR19, URZ, 0x1f, UR23 ;  /* 0x0000001f3f137899 */ /* 0x000fe40008011417 */
[----:B------:R-:W-:Y:S01]  /*39e0*/  USGXT.U32 UR10, UR10, 0xe ;  /* 0x0000000e0a0a789a */ /* 0x000fe20008000000 */
[----:B------:R1:W-:Y:S01]  /*39f0*/  STL [R1+0x150], R11 ;  /* 0x0001500b01007387 */ /* 0x0003e20000100800 */
[----:B0-----:R-:W-:-:S02]  /*3a00*/  IADD3.X R12, R5, UR15, RZ, P0, !PT ;  /* 0x0000000f050c7c10 */ /* 0x001fc400087fe4ff */
[----:B-1----:R-:W-:-:S03]  /*3a10*/  IADD3.X R11, R4, UR15, RZ, P1, !PT ;  /* 0x0000000f040b7c10 */ /* 0x002fc60008ffe4ff */
[----:B------:R0:W-:Y:S01]  /*3a20*/  STL [R1+0x144], R12 ;  /* 0x0001440c01007387 */ /* 0x0001e20000100800 */
[----:B------:R-:W-:-:S03]  /*3a30*/  UIMAD UR15, UR11, 0xd, URZ ;  /* 0x0000000d0b0f78a4 */ /* 0x000fc6000f8e023f */
[----:B------:R1:W-:Y:S01]  /*3a40*/  STL [R1+0x14c], R11 ;  /* 0x00014c0b01007387 */ /* 0x0003e20000100800 */
[----:B0-----:R-:W-:Y:S02]  /*3a50*/  IADD3 R12, P0, R7, UR18, RZ ;  /* 0x00000012070c7c10 */ /* 0x001fe4000ff1e0ff */
[----:B-1----:R-:W-:-:S03]  /*3a60*/  IADD3 R11, P1, R8, UR18, RZ ;  /* 0x00000012080b7c10 */ /* 0x002fc6000ff3e0ff */
[----:B------:R0:W-:Y:S01]  /*3a70*/  STL [R1+0x158], R12 ;  /* 0x0001580c01007387 */ /* 0x0001e20000100800 */
[----:B------:R-:W-:-:S03]  /*3a80*/  UIMAD UR18, UR11, 0xc, URZ ;  /* 0x0000000c0b1278a4 */ /* 0x000fc6000f8e023f */
[----:B------:R1:W-:Y:S01]  /*3a90*/  STL [R1+0x160], R11 ;  /* 0x0001600b01007387 */ /* 0x0003e20000100800 */
[----:B0-----:R-:W-:Y:S02]  /*3aa0*/  IADD3.X R12, R5, UR5, RZ, P0, !PT ;  /* 0x00000005050c7c10 */ /* 0x001fe400087fe4ff */
[----:B-1----:R-:W-:-:S03]  /*3ab0*/  IADD3.X R11, R4, UR5, RZ, P1, !PT ;  /* 0x00000005040b7c10 */ /* 0x002fc60008ffe4ff */
[----:B------:R0:W-:Y:S01]  /*3ac0*/  STL [R1+0x154], R12 ;  /* 0x0001540c01007387 */ /* 0x0001e20000100800 */
[----:B------:R-:W-:-:S03]  /*3ad0*/  USHF.R.S32.HI UR5, URZ, 0x1f, UR22 ;  /* 0x0000001f3f057899 */ /* 0x000fc60008011416 */
[----:B------:R1:W-:Y:S01]  /*3ae0*/  STL [R1+0x15c], R11 ;  /* 0x00015c0b01007387 */ /* 0x0003e20000100800 */
[----:B0-----:R-:W-:Y:S02]  /*3af0*/  IADD3 R12, P0, R7, UR23, RZ ;  /* 0x00000017070c7c10 */ /* 0x001fe4000ff1e0ff */
[----:B-1----:R-:W-:-:S03]  /*3b00*/  IADD3 R11, P1, R8, UR23, RZ ;  /* 0x00000017080b7c10 */ /* 0x002fc6000ff3e0ff */
[----:B------:R0:W-:Y:S01]  /*3b10*/  STL [R1+0x168], R12 ;  /* 0x0001680c01007387 */ /* 0x0001e20000100800 */
[----:B------:R-:W-:-:S03]  /*3b20*/  USHF.R.S32.HI UR23, URZ, 0x1f, UR27 ;  /* 0x0000001f3f177899 */ /* 0x000fc6000801141b */
[----:B------:R1:W-:Y:S01]  /*3b30*/  STL [R1+0x170], R11 ;  /* 0x0001700b01007387 */ /* 0x0003e20000100800 */
[----:B0-----:R-:W-:Y:S02]  /*3b40*/  IADD3.X R12, R5, UR19, RZ, P0, !PT ;  /* 0x00000013050c7c10 */ /* 0x001fe400087fe4ff */
        /* <DEDUP_REMOVED lines=27> */
[----:B------:R-:W-:-:S03]  /*3d00*/  USHF.L.U32 UR26, UR11, 0x3, URZ ;  /* 0x000000030b1a7899 */ /* 0x000fc6000800063f */
        /* <DEDUP_REMOVED lines=239> */
[----:B------:R-:W-:Y:S02]  /*4c00*/  USHF.R.S32.HI UR47, URZ, 0x1f, UR60 ;  /* 0x0000001f3f2f7899 */ /* 0x000fe4000801143c */
[----:B------:R-:W-:Y:S01]  /*4c10*/  USHF.R.S32.HI UR60, URZ, 0x1f, UR40 ;  /* 0x0000001f3f3c7899 */ /* 0x000fe20008011428 */
        /* <DEDUP_REMOVED lines=59> */
[----:B------:R-:W-:-:S03]  /*4fd0*/  UMOV UR37, URZ ;  /* 0x0000003f00257c82 */ /* 0x000fc60008000000 */
[----:B------:R1:W-:Y:S01]  /*4fe0*/  STL [R1+0x380], R11 ;  /* 0x0003800b01007387 */ /* 0x0003e20000100800 */
[----:B0-----:R-:W-:Y:S02]  /*4ff0*/  IADD3.X R12, R5, UR5, RZ, P0, !PT ;  /* 0x00000005050c7c10 */ /* 0x001fe400087fe4ff */
[----:B-1----:R-:W-:-:S03]  /*5000*/  IADD3.X R11, R4, UR5, RZ, P1, !PT ;  /* 0x00000005040b7c10 */ /* 0x002fc60008ffe4ff */
[----:B------:R0:W-:Y:S01]  /*5010*/  STL [R1+0x374], R12 ;  /* 0x0003740c01007387 */ /* 0x0001e20000100800 */
[----:B------:R-:W-:-:S03]  /*5020*/  USHF.R.S32.HI UR5, URZ, 0x1f, UR8 ;  /* 0x0000001f3f057899 */ /* 0x000fc60008011408 */
[----:B------:R1:W-:Y:S01]  /*5030*/  STL [R1+0x37c], R11 ;  /* 0x00037c0b01007387 */ /* 0x0003e20000100800 */
[----:B0-----:R-:W-:Y:S02]  /*5040*/  SHF.R.S32.HI R12, RZ, 0x6, R9 ;  /* 0x00000006ff0c7819 */ /* 0x001fe40000011409 */
[----:B------:R-:W-:Y:S02]  /*5050*/  IADD3 R9, P5, R7, UR36, RZ ;  /* 0x0000002407097c10 */ /* 0x000fe4000ffbe0ff */
[----:B-1----:R-:W-:Y:S01]  /*5060*/  IADD3 R11, P1, R8, UR36, RZ ;  /* 0x00000024080b7c10 */ /* 0x002fe2000ff3e0ff */
[----:B------:R-:W-:Y:S01]  /*5070*/  STL [R1+0x56c], R12 ;  /* 0x00056c0c01007387 */ /* 0x000fe20000100800 */
[----:B------:R-:W-:-:S03]  /*5080*/  UIADD3 UR36, UP0, UR10, 0x2, URZ ;  /* 0x000000020a247890 */ /* 0x000fc6000ff1e03f */
[----:B------:R0:W-:Y:S01]  /*5090*/  STL [R1+0x388], R9 ;  /* 0x0003880901007387 */ /* 0x0001e20000100800 */
[----:B------:R-:W-:-:S03]  /*50a0*/  UIADD3.X UR37, UR37, -0x7fffffe0, URZ, UP0, !UPT ;  /* 0x8000002025257890 */ /* 0x000fc600087fe43f */
[----:B------:R1:W-:Y:S01]  /*50b0*/  STL [R1+0x390], R11 ;  /* 0x0003900b01007387 */ /* 0x0003e20000100800 */
[----:B0-----:R-:W-:Y:S02]  /*50c0*/  IADD3 R9, P0, R7, UR6, RZ ;  /* 0x0000000607097c10 */ /* 0x001fe4000ff1e0ff */
[----:B-1----:R-:W-:-:S03]  /*50d0*/  IADD3 R11, P4, R8, UR6, RZ ;  /* 0x00000006080b7c10 */ /* 0x002fc6000ff9e0ff */
[----:B------:R0:W-:Y:S01]  /*50e0*/  STL [R1+0x398], R9 ;  /* 0x0003980901007387 */ /* 0x0001e20000100800 */
[----:B------:R-:W-:-:S03]  /*50f0*/  USHF.R.S32.HI UR6, URZ, 0x1f, UR9 ;  /* 0x0000001f3f067899 */ /* 0x000fc60008011409 */
[----:B------:R1:W-:Y:S01]  /*5100*/  STL [R1+0x3a0], R11 ;  /* 0x0003a00b01007387 */ /* 0x0003e20000100800 */
[----:B0-----:R-:W-:Y:S01]  /*5110*/  IMAD R9, R152, 0x40, R10 ;  /* 0x0000004098097824 */ /* 0x001fe200078e020a */
[----:B------:R-:W-:Y:S02]  /*5120*/  IADD3 R10, P2, R8, UR61, RZ ;  /* 0x0000003d080a7c10 */ /* 0x000fe4000ff5e0ff */
[----:B-1----:R-:W-:Y:S02]  /*5130*/  IADD3 R11, P3, R7, UR61, RZ ;  /* 0x0000003d070b7c10 */ /* 0x002fe4000ff7e0ff */
[----:B------:R-:W-:Y:S01]  /*5140*/  STL [R1+0x508], R9 ;  /* 0x0005080901007387 */ /* 0x000fe20000100800 */
[C---:B------:R-:W-:Y:S01]  /*5150*/  LOP3.LUT R12, R9.reuse, 0x10, RZ, 0x3c, !PT ;  /* 0x00000010090c7812 */ /* 0x040fe200078e3cff */
[----:B------:R-:W-:Y:S02]  /*5160*/  UIMAD UR61, UR11, 0xf, URZ ;  /* 0x0000000f0b3d78a4 */ /* 0x000fe4000f8e023f */
[----:B------:R0:W-:Y:S04]  /*5170*/  STL [R1+0x3a8], R11 ;  /* 0x0003a80b01007387 */ /* 0x0001e80000100800 */
[----:B------:R1:W-:Y:S04]  /*5180*/  STL [R1+0x3b0], R10 ;  /* 0x0003b00a01007387 */ /* 0x0003e80000100800 */
[----:B------:R-:W-:Y:S01]  /*5190*/  STL [R1+0x514], R12 ;  /* 0x0005140c01007387 */ /* 0x000fe20000100800 */
[----:B0-----:R-:W-:-:S02]  /*51a0*/  LOP3.LUT R11, R9, 0x20, RZ, 0x3c, !PT ;  /* 0x00000020090b7812 */ /* 0x001fc400078e3cff */
[----:B-1----:R-:W-:-:S03]  /*51b0*/  LOP3.LUT R10, R9, 0x30, RZ, 0x3c, !PT ;  /* 0x00000030090a7812 */ /* 0x002fc600078e3cff */
[----:B------:R0:W-:Y:S01]  /*51c0*/  STL [R1+0x510], R11 ;  /* 0x0005100b01007387 */ /* 0x0001e20000100800 */
[----:B------:R-:W-:-:S03]  /*51d0*/  IADD3 R9, P6, R7, UR32, RZ ;  /* 0x0000002007097c10 */ /* 0x000fc6000ffde0ff */
[----:B------:R1:W-:Y:S04]  /*51e0*/  STL [R1+0x50c], R10 ;  /* 0x00050c0a01007387 */ /* 0x0003e80000100800 */
[----:B------:R2:W-:Y:S01]  /*51f0*/  STL [R1+0x3b8], R9 ;  /* 0x0003b80901007387 */ /* 0x0005e20000100800 */
[----:B0-----:R-:W-:Y:S02]  /*5200*/  IADD3.X R11, R5, UR33, RZ, P5, !PT ;  /* 0x00000021050b7c10 */ /* 0x001fe4000affe4ff */
[----:B-1----:R-:W-:-:S03]  /*5210*/  IADD3 R10, P5, R8, UR32, RZ ;  /* 0x00000020080a7c10 */ /* 0x002fc6000ffbe0ff */
[----:B------:R0:W-:Y:S01]  /*5220*/  STL [R1+0x384], R11 ;  /* 0x0003840b01007387 */ /* 0x0001e20000100800 */
[----:B--2---:R-:W-:-:S03]  /*5230*/  IADD3.X R9, R4, UR33, RZ, P1, !PT ;  /* 0x0000002104097c10 */ /* 0x004fc60008ffe4ff */
[----:B------:R1:W-:Y:S01]  /*5240*/  STL [R1+0x3c0], R10 ;  /* 0x0003c00a01007387 */ /* 0x0003e20000100800 */
[----:B------:R-:W-:-:S03]  /*5250*/  UIADD3.64 UR32, UR36, 0xfe, URZ ;  /* 0x000000fe24207897 */ /* 0x000fc6000fffe03f */
[----:B------:R2:W-:Y:S01]  /*5260*/  STL [R1+0x38c], R9 ;  /* 0x00038c0901007387 */ /* 0x0005e20000100800 */
[----:B0-----:R-:W-:Y:S02]  /*5270*/  IADD3.X R11, R5, UR29, RZ, P0, !PT ;  /* 0x0000001d050b7c10 */ /* 0x001fe400087fe4ff */
[----:B-1----:R-:W-:Y:S02]  /*5280*/  IADD3 R10, P1, R7, UR28, RZ ;  /* 0x0000001c070a7c10 */ /* 0x002fe4000ff3e0ff */
[----:B--2---:R-:W-:-:S03]  /*5290*/  IADD3 R9, P0, R8, UR28, RZ ;  /* 0x0000001c08097c10 */ /* 0x004fc6000ff1e0ff */
[----:B------:R0:W-:Y:S04]  /*52a0*/  STL [R1+0x3c8], R10 ;  /* 0x0003c80a01007387 */ /* 0x0001e80000100800 */
[----:B------:R1:W-:Y:S04]  /*52b0*/  STL [R1+0x394], R11 ;  /* 0x0003940b01007387 */ /* 0x0003e80000100800 */
[----:B------:R2:W-:Y:S01]  /*52c0*/  STL [R1+0x3d0], R9 ;  /* 0x0003d00901007387 */ /* 0x0005e20000100800 */
[----:B0-----:R-:W-:Y:S01]  /*52d0*/  IADD3.X R10, R4, UR29, RZ, P4, !PT ;  /* 0x0000001d040a7c10 */ /* 0x001fe2000a7fe4ff */
[----:B------:R-:W-:Y:S01]  /*52e0*/  UIADD3.64 UR28, UR36, 0x100, URZ ;  /* 0x00000100241c7897 */ /* 0x000fe2000fffe03f */
[----:B-1----:R-:W-:-:S03]  /*52f0*/  IADD3.X R11, R5, UR25, RZ, P3, !PT ;  /* 0x00000019050b7c10 */ /* 0x002fc60009ffe4ff */
[----:B------:R0:W-:Y:S01]  /*5300*/  STL [R1+0x39c], R10 ;  /* 0x00039c0a01007387 */ /* 0x0001e20000100800 */
[----:B--2---:R-:W-:-:S05]  /*5310*/  IADD3 R9, P4, R7, UR24, RZ ;  /* 0x0000001807097c10 */ /* 0x004fca000ff9e0ff */
[----:B------:R1:W-:Y:S01]  /*5320*/  STL [R1+0x3d8], R9 ;  /* 0x0003d80901007387 */ /* 0x0003e20000100800 */
[----:B0-----:R-:W-:-:S03]  /*5330*/  IADD3 R10, P3, R8, UR24, RZ ;  /* 0x00000018080a7c10 */ /* 0x001fc6000ff7e0ff */
[----:B------:R0:W-:Y:S04]  /*5340*/  STL [R1+0x3a4], R11 ;  /* 0x0003a40b01007387 */ /* 0x0001e80000100800 */
[----:B------:R2:W-:Y:S01]  /*5350*/  STL [R1+0x3e0], R10 ;  /* 0x0003e00a01007387 */ /* 0x0005e20000100800 */
[----:B-1----:R-:W-:Y:S01]  /*5360*/  IADD3.X R9, R4, UR25, RZ, P2, !PT ;  /* 0x0000001904097c10 */ /* 0x002fe200097fe4ff */
[----:B------:R-:W-:Y:S01]  /*5370*/  UIADD3.64 UR24, UR36, 0x1fe, URZ ;  /* 0x000001fe24187897 */ /* 0x000fe2000fffe03f */
[----:B0-----:R-:W-:-:S03]  /*5380*/  IADD3.X R11, R5, UR21, RZ, P6, !PT ;  /* 0x00000015050b7c10 */ /* 0x001fc6000b7fe4ff */
        /* <DEDUP_REMOVED lines=13> */
[----:B------:R-:W-:Y:S04]  /*5460*/  STL [R1+0x3c4], R11 ;  /* 0x0003c40b01007387 */ /* 0x000fe80000100800 */
[----:B------:R0:W-:Y:S01]  /*5470*/  STL [R1+0x404], R10 ;  /* 0x0004040a01007387 */ /* 0x0001e20000100800 */
[----:B-1----:R-:W-:Y:S01]  /*5480*/  IADD3.X R9, R4, UR17, RZ, P0, !PT ;  /* 0x0000001104097c10 */ /* 0x002fe200087fe4ff */
[----:B------:R-:W-:-:S04]  /*5490*/  UIADD3.64 UR16, UR36, 0x2fe, URZ ;  /* 0x000002fe24107897 */ /* 0x000fc8000fffe03f */
[----:B------:R1:W-:Y:S01]  /*54a0*/  STL [R1+0x3cc], R9 ;  /* 0x0003cc0901007387 */ /* 0x0003e20000100800 */
[----:B0-----:R-:W-:-:S05]  /*54b0*/  IADD3 R10, P0, R7, UR12, RZ ;  /* 0x0000000c070a7c10 */ /* 0x001fca000ff1e0ff */
[----:B------:R0:W-:Y:S01]  /*54c0*/  STL [R1+0x40c], R10 ;  /* 0x00040c0a01007387 */ /* 0x0001e20000100800 */
[----:B-1----:R-:W-:-:S05]  /*54d0*/  IADD3.X R9, R5, UR13, RZ, P4, !PT ;  /* 0x0000000d05097c10 */ /* 0x002fca000a7fe4ff */
[----:B------:R1:W-:Y:S01]  /*54e0*/  STL [R1+0x3d4], R9 ;  /* 0x0003d40901007387 */ /* 0x0003e20000100800 */
[----:B0-----:R-:W-:-:S05]  /*54f0*/  IADD3 R10, P4, R8, UR12, RZ ;  /* 0x0000000c080a7c10 */ /* 0x001fca000ff9e0ff */
[----:B------:R0:W-:Y:S01]  /*5500*/  STL [R1+0x414], R10 ;  /* 0x0004140a01007387 */ /* 0x0001e20000100800 */
[----:B-1----:R-:W-:Y:S01]  /*5510*/  IADD3.X R9, R4, UR13, RZ, P3, !PT ;  /* 0x0000000d04097c10 */ /* 0x002fe20009ffe4ff */
[----:B------:R-:W-:Y:S01]  /*5520*/  UIADD3.64 UR12, UR36, 0x300, URZ ;  /* 0x00000300240c7897 */ /* 0x000fe2000fffe03f */
[----:B------:R-:W-:-:S03]  /*5530*/  IADD3 R11, P3, R7, UR61, RZ ;  /* 0x0000003d070b7c10 */ /* 0x000fc6000ff7e0ff */
[----:B------:R1:W-:Y:S01]  /*5540*/  STL [R1+0x3dc], R9 ;  /* 0x0003dc0901007387 */ /* 0x0003e20000100800 */
[----:B0-----:R-:W-:-:S03]  /*5550*/  IADD3.X R10, R5, UR42, RZ, P2, !PT ;  /* 0x0000002a050a7c10 */ /* 0x001fc600097fe4ff */
[----:B------:R0:W-:Y:S04]  /*5560*/  STL [R1+0x41c], R11 ;  /* 0x00041c0b01007387 */ /* 0x0001e80000100800 */
[----:B------:R2:W-:Y:S01]  /*5570*/  STL [R1+0x3e4], R10 ;  /* 0x0003e40a01007387 */ /* 0x0005e20000100800 */
[----:B-1----:R-:W-:Y:S02]  /*5580*/  IADD3 R9, P2, R8, UR61, RZ ;  /* 0x0000003d08097c10 */ /* 0x002fe4000ff5e0ff */
[----:B0-----:R-:W-:-:S03]  /*5590*/  IADD3.X R11, R4, UR42, RZ, P6, !PT ;  /* 0x0000002a040b7c10 */ /* 0x001fc6000b7fe4ff */
[----:B------:R0:W-:Y:S01]  /*55a0*/  STL [R1+0x424], R9 ;  /* 0x0004240901007387 */ /* 0x0001e20000100800 */
[----:B------:R-:W-:Y:S01]  /*55b0*/  UMOV UR42, UR4 ;  /* 0x00000004002a7c82 */ /* 0x000fe20008000000 */
[----:B--2---:R-:W-:Y:S02]  /*55c0*/  IADD3 R10, P6, R7, UR14, RZ ;  /* 0x0000000e070a7c10 */ /* 0x004fe4000ffde0ff */
[----:B------:R1:W-:Y:S04]  /*55d0*/  STL [R1+0x3f0], R11 ;  /* 0x0003f00b01007387 */ /* 0x0003e80000100800 */
[----:B------:R2:W-:Y:S01]  /*55e0*/  STL [R1+0x42c], R10 ;  /* 0x00042c0a01007387 */ /* 0x0005e20000100800 */
[----:B0-----:R-:W-:Y:S02]  /*55f0*/  IADD3.X R9, R5, UR43, RZ, P5, !PT ;  /* 0x0000002b05097c10 */ /* 0x001fe4000affe4ff */
[----:B-1----:R-:W-:-:S03]  /*5600*/  IADD3 R11, P5, R8, UR14, RZ ;  /* 0x0000000e080b7c10 */ /* 0x002fc6000ffbe0ff */
[----:B------:R0:W-:Y:S01]  /*5610*/  STL [R1+0x3f8], R9 ;  /* 0x0003f80901007387 */ /* 0x0001e20000100800 */
[----:B--2---:R-:W-:-:S03]  /*5620*/  IADD3.X R10, R4, UR43, RZ, P1, !PT ;  /* 0x0000002b040a7c10 */ /* 0x004fc60008ffe4ff */
[----:B------:R1:W-:Y:S01]  /*5630*/  STL [R1+0x434], R11 ;  /* 0x0004340b01007387 */ /* 0x0003e20000100800 */
[----:B------:R-:W-:-:S03]  /*5640*/  UMOV UR43, 0x80000020 ;  /* 0x80000020002b7882 */ /* 0x000fc60000000000 */
[----:B------:R2:W-:Y:S01]  /*5650*/  STL [R1+0x400], R10 ;  /* 0x0004000a01007387 */ /* 0x0005e20000100800 */
[----:B0-----:R-:W-:Y:S02]  /*5660*/  IADD3 R9, P1, R7, UR15, RZ ;  /* 0x0000000f07097c10 */ /* 0x001fe4000ff3e0ff */
[----:B-1----:R-:W-:-:S03]  /*5670*/  IADD3.X R11, R5, UR46, RZ, P0, !PT ;  /* 0x0000002e050b7c10 */ /* 0x002fc600087fe4ff */
[----:B------:R0:W-:Y:S01]  /*5680*/  STL [R1+0x43c], R9 ;  /* 0x00043c0901007387 */ /* 0x0001e20000100800 */
[----:B--2---:R-:W-:-:S03]  /*5690*/  IADD3 R10, P0, R8, UR15, RZ ;  /* 0x0000000f080a7c10 */ /* 0x004fc6000ff1e0ff */
[----:B------:R1:W-:Y:S04]  /*56a0*/  STL [R1+0x408], R11 ;  /* 0x0004080b01007387 */ /* 0x0003e80000100800 */
[----:B------:R2:W-:Y:S01]  /*56b0*/  STL [R1+0x444], R10 ;  /* 0x0004440a01007387 */ /* 0x0005e20000100800 */
[----:B0-----:R-:W-:Y:S02]  /*56c0*/  IADD3.X R9, R4, UR46, RZ, P4, !PT ;  /* 0x0000002e04097c10 */ /* 0x001fe4000a7fe4ff */
[----:B-1----:R-:W-:-:S03]  /*56d0*/  IADD3 R11, P4, R7, UR18, RZ ;  /* 0x00000012070b7c10 */ /* 0x002fc6000ff9e0ff */
[----:B------:R0:W-:Y:S01]  /*56e0*/  STL [R1+0x410], R9 ;  /* 0x0004100901007387 */ /* 0x0001e20000100800 */
[----:B--2---:R-:W-:-:S03]  /*56f0*/  IADD3.X R10, R5, UR47, RZ, P3, !PT ;  /* 0x0000002f050a7c10 */ /* 0x004fc60009ffe4ff */
[----:B------:R1:W-:Y:S04]  /*5700*/  STL [R1+0x44c], R11 ;  /* 0x00044c0b01007387 */ /* 0x0003e80000100800 */
        /* <DEDUP_REMOVED lines=92> */
[----:B-1----:R-:W-:-:S03]  /*5cd0*/  IADD3.X R11, R5, UR59, RZ, P5, !PT ;  /* 0x0000003b050b7c10 */ /* 0x002fc6000affe4ff */
[----:B------:R0:W-:Y:S01]  /*5ce0*/  STL [R1+0x4d0], R9 ;  /* 0x0004d00901007387 */ /* 0x0001e20000100800 */
[----:B--2---:R-:W-:-:S03]  /*5cf0*/  IADD3.X R10, R4, UR59, RZ, P1, !PT ;  /* 0x0000003b040a7c10 */ /* 0x004fc60008ffe4ff */
        /* <DEDUP_REMOVED lines=8> */
[----:B0-----:R-:W-:-:S05]  /*5d80*/  IADD3.X R9, R4, UR41, RZ, P2, !PT ;  /* 0x0000002904097c10 */ /* 0x001fca00097fe4ff */
[----:B------:R1:W-:Y:S02]  /*5d90*/  STL [R1+0x500], R9 ;  /* 0x0005000901007387 */ /* 0x0003e40000100800 */
.L_x_2:
[----:B------:R-:W2:Y:S01]  /*5da0*/  LDL R191, [R1+0x500] ;  /* 0x0005000001bf7983 */ /* 0x000ea20000100800 */
[----:B0-----:R-:W0:Y:S03]  /*5db0*/  LDC R175, c[0x0][0x230] ;  /* 0x00008c00ffaf7b82 */ /* 0x001e260000000800 */
[----:B------:R-:W3:Y:S04]  /*5dc0*/  LDL R14, [R1+0x504] ;  /* 0x00050400010e7983 */ /* 0x000ee80000100800 */
[----:B------:R-:W4:Y:S04]  /*5dd0*/  LDL R190, [R1+0x4f8] ;  /* 0x0004f80001be7983 */ /* 0x000f280000100800 */
[----:B------:R-:W4:Y:S04]  /*5de0*/  LDL R165, [R1+0x4fc] ;  /* 0x0004fc0001a57983 */ /* 0x000f280000100800 */
[----:B------:R-:W4:Y:S04]  /*5df0*/  LDL R164, [R1+0x4f0] ;  /* 0x0004f00001a47983 */ /* 0x000f280000100800 */
[----:B------:R-:W4:Y:S04]  /*5e00*/  LDL R163, [R1+0x4f4] ;  /* 0x0004f40001a37983 */ /* 0x000f280000100800 */
[----:B------:R-:W4:Y:S01]  /*5e10*/  LDL R162, [R1+0x4e8] ;  /* 0x0004e80001a27983 */ /* 0x000f220000100800 */
[----:B0-----:R-:W-:-:S03]  /*5e20*/  IMAD R175, R6, -0x40, R175 ;  /* 0xffffffc006af7824 */ /* 0x001fc600078e02af */
[----:B------:R-:W4:Y:S01]  /*5e30*/  LDL R15, [R1+0x4ec] ;  /* 0x0004ec00010f7983 */ /* 0x000f220000100800 */
[----:B------:R-:W-:Y:S02]  /*5e40*/  PRMT R156, RZ, 0x7610, R156 ;  /* 0x00007610ff9c7816 */ /* 0x000fe4000000009c */
[C---:B------:R-:W-:Y:S01]  /*5e50*/  ISETP.GT.AND P0, PT, R175.reuse, RZ, PT ;  /* 0x000000ffaf00720c */ /* 0x040fe20003f04270 */
[----:B------:R-:W-:Y:S01]  /*5e60*/  STL [R1+0x5dc], R215 ;  /* 0x0005dcd701007387 */ /* 0x000fe20000100800 */
[C---:B------:R-:W-:Y:S02]  /*5e70*/  ISETP.GT.AND P1, PT, R175.reuse, 0x1, PT ;  /* 0x00000001af00780c */ /* 0x040fe40003f24270 */
[----:B------:R-:W-:Y:S01]  /*5e80*/  ISETP.GT.AND P2, PT, R175, 0x2, PT ;  /* 0x00000002af00780c */ /* 0x000fe20003f44270 */
[----:B------:R-:W-:Y:S01]  /*5e90*/  STL [R1+0x5d8], R216 ;  /* 0x0005d8d801007387 */ /* 0x000fe20000100800 */
[----:B------:R-:W-:-:S03]  /*5ea0*/  PRMT R188, RZ, 0x7610, R188 ;  /* 0x00007610ffbc7816 */ /* 0x000fc600000000bc */
[----:B------:R-:W-:Y:S04]  /*5eb0*/  STL [R1+0x5d4], R217 ;  /* 0x0005d4d901007387 */ /* 0x000fe80000100800 */
[----:B------:R-:W-:Y:S01]  /*5ec0*/  STL [R1+0x5d0], R218 ;  /* 0x0005d0da01007387 */ /* 0x000fe20000100800 */
[----:B-1----:R-:W-:Y:S02]  /*5ed0*/  @P0 IMAD.MOV.U32 R10, RZ, RZ, R7 ;  /* 0x000000ffff0a0224 */ /* 0x002fe400078e0007 */
[----:B------:R-:W-:Y:S01]  /*5ee0*/  @P0 IMAD.MOV.U32 R11, RZ, RZ, R5 ;  /* 0x000000ffff0b0224 */ /* 0x000fe200078e0005 */
[----:B-----5:R-:W-:Y:S01]  /*5ef0*/  STL [R1+0x58c], R3 ;  /* 0x00058c0301007387 */ /* 0x020fe20000100800 */
[----:B------:R-:W-:Y:S01]  /*5f00*/  PRMT R189, RZ, 0x7610, R189 ;  /* 0x00007610ffbd7816 */ /* 0x000fe200000000bd */
[----:B------:R-:W-:-:S02]  /*5f10*/  @P0 IMAD.MOV.U32 R9, RZ, RZ, R4 ;  /* 0x000000ffff090224 */ /* 0x000fc400078e0004 */
[----:B------:R-:W-:Y:S04]  /*5f20*/  STL [R1+0x588], R2 ;  /* 0x0005880201007387 */ /* 0x000fe80000100800 */
[----:B------:R-:W-:Y:S04]  /*5f30*/  STL [R1+0x584], R0 ;  /* 0x0005840001007387 */ /* 0x000fe80000100800 */
[----:B------:R-:W-:Y:S04]  /*5f40*/  STL [R1+0x594], R6 ;  /* 0x0005940601007387 */ /* 0x000fe80000100800 */
[----:B------:R-:W-:Y:S04]  /*5f50*/  STL [R1+0x598], R4 ;  /* 0x0005980401007387 */ /* 0x000fe80000100800 */
[----:B------:R-:W-:Y:S04]  /*5f60*/  STL [R1+0x59c], R8 ;  /* 0x00059c0801007387 */ /* 0x000fe80000100800 */
[----:B------:R-:W-:Y:S04]  /*5f70*/  STL [R1+0x5a0], R7 ;  /* 0x0005a00701007387 */ /* 0x000fe80000100800 */
[----:B------:R0:W-:Y:S04]  /*5f80*/  STL [R1+0x590], R5 ;  /* 0x0005900501007387 */ /* 0x0001e80000100800 */
[----:B------:R2:W4:Y:S01]  /*5f90*/  @P0 LDG.E.U8 R156, desc[UR44][R10.64] ;  /* 0x0000002c0a9c0981 */ /* 0x000522000c1e1100 */
[----:B------:R-:W-:-:S03]  /*5fa0*/  PRMT R167, RZ, 0x7610, R167 ;  /* 0x00007610ffa77816 */ /* 0x000fc600000000a7 */
[----:B------:R-:W4:Y:S04]  /*5fb0*/  @P0 LDG.E.U8 R188, desc[UR44][R8.64] ;  /* 0x0000002c08bc0981 */ /* 0x000f28000c1e1100 */
[----:B0-----:R-:W4:Y:S04]  /*5fc0*/  LDL.LU R5, [R1+0x4e4] ;  /* 0x0004e40001057983 */ /* 0x001f280000300800 */
[----:B------:R-:W4:Y:S04]  /*5fd0*/  LDL R7, [R1+0x4dc] ;  /* 0x0004dc0001077983 */ /* 0x000f280000100800 */
[----:B------:R-:W4:Y:S01]  /*5fe0*/  LDL R8, [R1+0x4d8] ;  /* 0x0004d80001087983 */ /* 0x000f220000100800 */
[----:B------:R-:W-:Y:S01]  /*5ff0*/  PRMT R186, RZ, 0x7610, R186 ;  /* 0x00007610ffba7816 */ /* 0x000fe200000000ba */
[----:B--2---:R-:W-:-:S02]  /*6000*/  @P1 IMAD.MOV.U32 R11, RZ, RZ, R191 ;  /* 0x000000ffff0b1224 */ /* 0x004fc400078e00bf */
[----:B---3--:R-:W-:Y:S02]  /*6010*/  @P1 IMAD.MOV.U32 R10, RZ, RZ, R14 ;  /* 0x000000ffff0a1224 */ /* 0x008fe400078e000e */
[----:B------:R-:W2:Y:S04]  /*6020*/  LDL R14, [R1+0x4e0] ;  /* 0x0004e000010e7983 */ /* 0x000ea80000100800 */
[----:B------:R4:W3:Y:S02]  /*6030*/  @P1 LDG.E.U8 R189, desc[UR44][R10.64] ;  /* 0x0000002c0abd1981 */ /* 0x0008e4000c1e1100 */
[----:B----4-:R-:W-:Y:S02]  /*6040*/  @P1 IMAD.MOV.U32 R10, RZ, RZ, R165 ;  /* 0x000000ffff0a1224 */ /* 0x010fe400078e00a5 */
[----:B------:R-:W-:Y:S01]  /*6050*/  @P1 IMAD.MOV.U32 R11, RZ, RZ, R190 ;  /* 0x000000ffff0b1224 */ /* 0x000fe200078e00be */
[----:B------:R-:W4:Y:S04]  /*6060*/  LDL R165, [R1+0x4d0] ;  /* 0x0004d00001a57983 */ /* 0x000f280000100800 */
[----:B------:R0:W3:Y:S02]  /*6070*/  @P1 LDG.E.U8 R167, desc[UR44][R10.64] ;  /* 0x0000002c0aa71981 */ /* 0x0000e4000c1e1100 */
[----:B0-----:R-:W-:-:S02]  /*6080*/  @P2 IMAD.MOV.U32 R10, RZ, RZ, R163 ;  /* 0x000000ffff0a2224 */ /* 0x001fc400078e00a3 */
[----:B------:R-:W-:Y:S01]  /*6090*/  @P2 IMAD.MOV.U32 R11, RZ, RZ, R164 ;  /* 0x000000ffff0b2224 */ /* 0x000fe200078e00a4 */
[----:B------:R-:W3:Y:S04]  /*60a0*/  LDL R163, [R1+0x4c8] ;  /* 0x0004c80001a37983 */ /* 0x000ee80000100800 */
[----:B------:R-:W3:Y:S04]  /*60b0*/  LDL R164, [R1+0x4d4] ;  /* 0x0004d40001a47983 */ /* 0x000ee80000100800 */
[----:B------:R0:W3:Y:S02]  /*60c0*/  @P2 LDG.E.U8 R186, desc[UR44][R10.64] ;  /* 0x0000002c0aba2981 */ /* 0x0000e4000c1e1100 */
[----:B0-----:R-:W-:-:S02]  /*60d0*/  @P2 IMAD.MOV.U32 R11, RZ, RZ, R162 ;  /* 0x000000ffff0b2224 */ /* 0x001fc400078e00a2 */
[----:B------:R-:W3:Y:S01]  /*60e0*/  LDL R162, [R1+0x4cc] ;  /* 0x0004cc0001a27983 */ /* 0x000ee20000100800 */
[C---:B------:R-:W-:Y:S01]  /*60f0*/  ISETP.GT.AND P0, PT, R175.reuse, 0x3, PT ;  /* 0x00000003af00780c */ /* 0x040fe20003f04270 */
[----:B------:R-:W-:Y:S01]  /*6100*/  @P2 IMAD.MOV.U32 R10, RZ, RZ, R15 ;  /* 0x000000ffff0a2224 */ /* 0x000fe200078e000f */
[----:B------:R-:W-:Y:S02]  /*6110*/  PRMT R23, RZ, 0x7610, R23 ;  /* 0x00007610ff177816 */ /* 0x000fe40000000017 */
[----:B------:R-:W-:Y:S02]  /*6120*/  ISETP.GT.AND P1, PT, R175, 0x4, PT ;  /* 0x00000004af00780c */ /* 0x000fe40003f24270 */
[----:B------:R-:W-:Y:S02]  /*6130*/  PRMT R187, RZ, 0x7610, R187 ;  /* 0x00007610ffbb7816 */ /* 0x000fe400000000bb */
[----:B------:R0:W3:Y:S01]  /*6140*/  @P2 LDG.E.U8 R23, desc[UR44][R10.64] ;  /* 0x0000002c0a172981 */ /* 0x0000e2000c1e1100 */
[----:B------:R-:W-:-:S02]  /*6150*/  PRMT R185, RZ, 0x7610, R185 ;  /* 0x00007610ffb97816 */ /* 0x000fc400000000b9 */
[----:B------:R-:W-:Y:S02]  /*6160*/  PRMT R166, RZ, 0x7610, R166 ;  /* 0x00007610ffa67816 */ /* 0x000fe400000000a6 */
[----:B0-----:R-:W-:Y:S01]  /*6170*/  @P0 IMAD.MOV.U32 R10, RZ, RZ, R5 ;  /* 0x000000ffff0a0224 */ /* 0x001fe200078e0005 */
[----:B------:R-:W-:Y:S04]  /*6180*/  STL [R1+0x5a4], R5 ;  /* 0x0005a40501007387 */ /* 0x000fe80000100800 */
[----:B------:R-:W3:Y:S01]  /*6190*/  LDL R15, [R1+0x4c0] ;  /* 0x0004c000010f7983 */ /* 0x000ee20000100800 */
[----:B--2---:R-:W-:Y:S01]  /*61a0*/  @P0 IMAD.MOV.U32 R11, RZ, RZ, R14 ;  /* 0x000000ffff0b0224 */ /* 0x004fe200078e000e */
[----:B------:R-:W-:Y:S02]  /*61b0*/  ISETP.GT.AND P2, PT, R175, 0x5, PT ;  /* 0x00000005af00780c */ /* 0x000fe40003f44270 */
[----:B------:R-:W2:Y:S04]  /*61c0*/  LDL R14, [R1+0x4c4] ;  /* 0x0004c400010e7983 */ /* 0x000ea80000100800 */
[----:B------:R0:W2:Y:S01]  /*61d0*/  @P0 LDG.E.U8 R187, desc[UR44][R10.64] ;  /* 0x0000002c0abb0981 */ /* 0x0000a2000c1e1100 */
[----:B------:R-:W-:-:S02]  /*61e0*/  PRMT R18, RZ, 0x7610, R18 ;  /* 0x00007610ff127816 */ /* 0x000fc40000000012 */
[----:B------:R-:W-:Y:S01]  /*61f0*/  PRMT R161, RZ, 0x7610, R161 ;  /* 0x00007610ffa17816 */ /* 0x000fe200000000a1 */
[----:B------:R-:W2:Y:S01]  /*6200*/  LDL R191, [R1+0x3f8] ;  /* 0x0003f80001bf7983 */ /* 0x000ea20000100800 */
[----:B------:R-:W-:Y:S02]  /*6210*/  PRMT R172, RZ, 0x7610, R172 ;  /* 0x00007610ffac7816 */ /* 0x000fe400000000ac */
[----:B------:R-:W-:Y:S01]  /*6220*/  PRMT R176, RZ, 0x7610, R176 ;  /* 0x00007610ffb07816 */ /* 0x000fe200000000b0 */
[----:B------:R-:W2:Y:S01]  /*6230*/  LDL R190, [R1+0x3fc] ;  /* 0x0003fc0001be7983 */ /* 0x000ea20000100800 */
[----:B0-----:R-:W-:Y:S02]  /*6240*/  @P0 IMAD.MOV.U32 R10, RZ, RZ, R7 ;  /* 0x000000ffff0a0224 */ /* 0x001fe400078e0007 */
[----:B------:R-:W-:Y:S01]  /*6250*/  @P0 IMAD.MOV.U32 R11, RZ, RZ, R8 ;  /* 0x000000ffff0b0224 */ /* 0x000fe200078e0008 */
[----:B------:R-:W2:Y:S04]  /*6260*/  LDL R7, [R1+0x4bc] ;  /* 0x0004bc0001077983 */ /* 0x000ea80000100800 */
[----:B------:R-:W2:Y:S04]  /*6270*/  LDL R8, [R1+0x4b8] ;  /* 0x0004b80001087983 */ /* 0x000ea80000100800 */
[----:B------:R4:W2:Y:S02]  /*6280*/  @P0 LDG.E.U8 R185, desc[UR44][R10.64] ;  /* 0x0000002c0ab90981 */ /* 0x0008a4000c1e1100 */
[----:B----4-:R-:W-:-:S02]  /*6290*/  @P1 IMAD.MOV.U32 R11, RZ, RZ, R165 ;  /* 0x000000ffff0b1224 */ /* 0x010fc400078e00a5 */
[----:B---3--:R-:W-:Y:S01]  /*62a0*/  @P1 IMAD.MOV.U32 R10, RZ, RZ, R164 ;  /* 0x000000ffff0a1224 */ /* 0x008fe200078e00a4 */
[----:B------:R-:W3:Y:S04]  /*62b0*/  LDL R165, [R1+0x4b0] ;  /* 0x0004b00001a57983 */ /* 0x000ee80000100800 */
[----:B------:R-:W4:Y:S04]  /*62c0*/  LDL R164, [R1+0x4b4] ;  /* 0x0004b40001a47983 */ /* 0x000f280000100800 */
[----:B------:R0:W4:Y:S02]  /*62d0*/  @P1 LDG.E.U8 R166, desc[UR44][R10.64] ;  /* 0x0000002c0aa61981 */ /* 0x000124000c1e1100 */
[----:B0-----:R-:W-:-:S02]  /*62e0*/  @P1 IMAD.MOV.U32 R10, RZ, RZ, R162 ;  /* 0x000000ffff0a1224 */ /* 0x001fc400078e00a2 */
[----:B------:R-:W-:Y:S01]  /*62f0*/  @P1 IMAD.MOV.U32 R11, RZ, RZ, R163 ;  /* 0x000000ffff0b1224 */ /* 0x000fe200078e00a3 */
[----:B------:R-:W4:Y:S04]  /*6300*/  LDL R162, [R1+0x4ac] ;  /* 0x0004ac0001a27983 */ /* 0x000f280000100800 */
[----:B------:R-:W4:Y:S01]  /*6310*/  LDL R163, [R1+0x4a8] ;  /* 0x0004a80001a37983 */ /* 0x000f220000100800 */
[----:B------:R-:W-:-:S03]  /*6320*/  ISETP.GT.AND P0, PT, R175, 0x6, PT ;  /* 0x00000006af00780c */ /* 0x000fc60003f04270 */
[----:B------:R0:W4:Y:S02]  /*6330*/  @P1 LDG.E.U8 R18, desc[UR44][R10.64] ;  /* 0x0000002c0a121981 */ /* 0x000124000c1e1100 */
[----:B0-----:R-:W-:Y:S02]  /*6340*/  @P2 IMAD.MOV.U32 R11, RZ, RZ, R15 ;  /* 0x000000ffff0b2224 */ /* 0x001fe400078e000f */
[----:B------:R-:W4:Y:S01]  /*6350*/  LDL R15, [R1+0x4a0] ;  /* 0x0004a000010f7983 */ /* 0x000f220000100800 */
[----:B--2---:R-:W-:-:S03]  /*6360*/  @P2 IMAD.MOV.U32 R10, RZ, RZ, R14 ;  /* 0x000000ffff0a2224 */ /* 0x004fc600078e000e */
[----:B------:R-:W2:Y:S04]  /*6370*/  LDL R14, [R1+0x4a4] ;  /* 0x0004a400010e7983 */ /* 0x000ea80000100800 */
[----:B------:R0:W2:Y:S02]  /*6380*/  @P2 LDG.E.U8 R161, desc[UR44][R10.64] ;  /* 0x0000002c0aa12981 */ /* 0x0000a4000c1e1100 */
[----:B0-----:R-:W-:Y:S02]  /*6390*/  @P2 IMAD.MOV.U32 R10, RZ, RZ, R7 ;  /* 0x000000ffff0a2224 */ /* 0x001fe400078e0007 */
[----:B------:R-:W2:Y:S01]  /*63a0*/  LDL R7, [R1+0x49c] ;  /* 0x00049c0001077983 */ /* 0x000ea20000100800 */
[----:B------:R-:W-:-:S03]  /*63b0*/  @P2 IMAD.MOV.U32 R11, RZ, RZ, R8 ;  /* 0x000000ffff0b2224 */ /* 0x000fc600078e0008 */
[----:B------:R-:W2:Y:S04]  /*63c0*/  LDL R8, [R1+0x498] ;  /* 0x0004980001087983 */ /* 0x000ea80000100800 */
[----:B------:R3:W2:Y:S02]  /*63d0*/  @P2 LDG.E.U8 R172, desc[UR44][R10.64] ;  /* 0x0000002c0aac2981 */ /* 0x0006a4000c1e1100 */
[----:B---3--:R-:W-:Y:S02]  /*63e0*/  @P0 IMAD.MOV.U32 R11, RZ, RZ, R165 ;  /* 0x000000ffff0b0224 */ /* 0x008fe400078e00a5 */
[----:B------:R-:W3:Y:S01]  /*63f0*/  LDL R165, [R1+0x490] ;  /* 0x0004900001a57983 */ /* 0x000ee20000100800 */
[----:B----4-:R-:W-:-:S03]  /*6400*/  @P0 IMAD.MOV.U32 R10, RZ, RZ, R164 ;  /* 0x000000ffff0a0224 */ /* 0x010fc600078e00a4 */
[----:B------:R-:W4:Y:S04]  /*6410*/  LDL R164, [R1+0x494] ;  /* 0x0004940001a47983 */ /* 0x000f280000100800 */
[----:B------:R0:W4:Y:S02]  /*6420*/  @P0 LDG.E.U8 R176, desc[UR44][R10.64] ;  /* 0x0000002c0ab00981 */ /* 0x000124000c1e1100 */
[----:B0-----:R-:W-:Y:S02]  /*6430*/  @P0 IMAD.MOV.U32 R10, RZ, RZ, R162 ;  /* 0x000000ffff0a0224 */ /* 0x001fe400078e00a2 */
[----:B------:R-:W4:Y:S01]  /*6440*/  LDL R162, [R1+0x48c] ;  /* 0x00048c0001a27983 */ /* 0x000f220000100800 */
[----:B------:R-:W-:-:S03]  /*6450*/  @P0 IMAD.MOV.U32 R11, RZ, RZ, R163 ;  /* 0x000000ffff0b0224 */ /* 0x000fc600078e00a3 */
[----:B------:R-:W4:Y:S01]  /*6460*/  LDL R163, [R1+0x488] ;  /* 0x0004880001a37983 */ /* 0x000f220000100800 */
[C---:B------:R-:W-:Y:S02]  /*6470*/  ISETP.GT.AND P1, PT, R175.reuse, 0x7, PT ;  /* 0x00000007af00780c */ /* 0x040fe40003f24270 */
[----:B------:R-:W-:Y:S02]  /*6480*/  PRMT R13, RZ, 0x7610, R13 ;  /* 0x00007610ff0d7816 */ /* 0x000fe4000000000d */
[----:B------:R-:W-:Y:S02]  /*6490*/  ISETP.GT.AND P2, PT, R175, 0x8, PT ;  /* 0x00000008af00780c */ /* 0x000fe40003f44270 */
[----:B------:R-:W-:Y:S02]  /*64a0*/  PRMT R184, RZ, 0x7610, R184 ;  /* 0x00007610ffb87816 */ /* 0x000fe400000000b8 */
[----:B------:R0:W4:Y:S01]  /*64b0*/  @P0 LDG.E.U8 R13, desc[UR44][R10.64] ;  /* 0x0000002c0a0d0981 */ /* 0x000122000c1e1100 */
[----:B------:R-:W-:-:S04]  /*64c0*/  PRMT R183, RZ, 0x7610, R183 ;  /* 0x00007610ffb77816 */ /* 0x000fc800000000b7 */
[----:B0-----:R-:W-:Y:S02]  /*64d0*/  @P1 IMAD.MOV.U32 R11, RZ, RZ, R15 ;  /* 0x000000ffff0b1224 */ /* 0x001fe400078e000f */
[----:B------:R-:W4:Y:S01]  /*64e0*/  LDL R15, [R1+0x480] ;  /* 0x00048000010f7983 */ /* 0x000f220000100800 */
[----:B------:R-:W-:Y:S01]  /*64f0*/  PRMT R168, RZ, 0x7610, R168 ;  /* 0x00007610ffa87816 */ /* 0x000fe200000000a8 */
[----:B--2---:R-:W-:Y:S02]  /*6500*/  @P1 IMAD.MOV.U32 R10, RZ, RZ, R14 ;  /* 0x000000ffff0a1224 */ /* 0x004fe400078e000e */
[----:B------:R-:W2:Y:S04]  /*6510*/  LDL R14, [R1+0x484] ;  /* 0x00048400010e7983 */ /* 0x000ea80000100800 */
[----:B------:R0:W2:Y:S02]  /*6520*/  @P1 LDG.E.U8 R184, desc[UR44][R10.64] ;  /* 0x0000002c0ab81981 */ /* 0x0000a4000c1e1100 */
[----:B0-----:R-:W-:-:S02]  /*6530*/  @P1 IMAD.MOV.U32 R10, RZ, RZ, R7 ;  /* 0x000000ffff0a1224 */ /* 0x001fc400078e0007 */
        /* <DEDUP_REMOVED lines=86> */
[----:B------:R0:W3:Y:S02]  /*6aa0*/  @P2 LDG.E.U8 R21, desc[UR44][R10.64] ;  /* 0x0000002c0a152981 */ /* 0x0000e4000c1e1100 */
[----:B0-----:R-:W-:Y:S02]  /*6ab0*/  @P2 IMAD.MOV.U32 R10, RZ, RZ, R162 ;  /* 0x000000ffff0a2224 */ /* 0x001fe400078e00a2 */
[----:B------:R-:W4:Y:S01]  /*6ac0*/  LDL R162, [R1+0x414] ;  /* 0x0004140001a27983 */ /* 0x000f220000100800 */
[----:B------:R-:W-:-:S03]  /*6ad0*/  @P2 IMAD.MOV.U32 R11, RZ, RZ, R163 ;  /* 0x000000ffff0b2224 */ /* 0x000fc600078e00a3 */
[----:B------:R-:W3:Y:S01]  /*6ae0*/  LDL R163, [R1+0x410] ;  /* 0x0004100001a37983 */ /* 0x000ee20000100800 */
[C---:B------:R-:W-:Y:S02]  /*6af0*/  ISETP.GT.AND P0, PT, R175.reuse, 0xf, PT ;  /* 0x0000000faf00780c */ /* 0x040fe40003f04270 */
[----:B------:R-:W-:Y:S02]  /*6b00*/  PRMT R16, RZ, 0x7610, R16 ;  /* 0x00007610ff107816 */ /* 0x000fe40000000010 */
[----:B------:R-:W-:-:S04]  /*6b10*/  ISETP.GT.AND P1, PT, R175, 0x10, PT ;  /* 0x00000010af00780c */ /* 0x000fc80003f24270 */
[----:B------:R0:W3:Y:S01]  /*6b20*/  @P2 LDG.E.U8 R16, desc[UR44][R10.64] ;  /* 0x0000002c0a102981 */ /* 0x0000e2000c1e1100 */
[----:B------:R-:W-:Y:S02]  /*6b30*/  PRMT R180, RZ, 0x7610, R180 ;  /* 0x00007610ffb47816 */ /* 0x000fe400000000b4 */
[----:B------:R-:W-:Y:S02]  /*6b40*/  PRMT R170, RZ, 0x7610, R170 ;  /* 0x00007610ffaa7816 */ /* 0x000fe400000000aa */
[----:B0-----:R-:W-:Y:S02]  /*6b50*/  @P0 IMAD.MOV.U32 R11, RZ, RZ, R15 ;  /* 0x000000ffff0b0224 */ /* 0x001fe400078e000f */
[----:B--2---:R-:W-:-:S05]  /*6b60*/  @P0 IMAD.MOV.U32 R10, RZ, RZ, R14 ;  /* 0x000000ffff0a0224 */ /* 0x004fca00078e000e */
[----:B------:R0:W2:Y:S01]  /*6b70*/  @P0 LDG.E.U8 R180, desc[UR44][R10.64] ;  /* 0x0000002c0ab40981 */ /* 0x0000a2000c1e1100 */
[----:B------:R-:W-:-:S03]  /*6b80*/  @P0 IMAD.MOV.U32 R14, RZ, RZ, R7 ;  /* 0x000000ffff0e0224 */ /* 0x000fc600078e0007 */
[----:B------:R-:W2:Y:S01]  /*6b90*/  LDL R7, [R1+0x404] ;  /* 0x0004040001077983 */ /* 0x000ea20000100800 */
[----:B------:R-:W-:-:S03]  /*6ba0*/  @P0 IMAD.MOV.U32 R15, RZ, RZ, R8 ;  /* 0x000000ffff0f0224 */ /* 0x000fc600078e0008 */
[----:B------:R-:W2:Y:S01]  /*6bb0*/  LDL R8, [R1+0x400] ;  /* 0x0004000001087983 */ /* 0x000ea20000100800 */
[----:B0-----:R-:W-:-:S03]  /*6bc0*/  PRMT R11, RZ, 0x7610, R11 ;  /* 0x00007610ff0b7816 */ /* 0x001fc6000000000b */
[----:B------:R4:W2:Y:S02]  /*6bd0*/  @P0 LDG.E.U8 R170, desc[UR44][R14.64] ;  /* 0x0000002c0eaa0981 */ /* 0x0008a4000c1e1100 */
[----:B----4-:R-:W-:Y:S02]  /*6be0*/  @P1 IMAD.MOV.U32 R14, RZ, RZ, R162 ;  /* 0x000000ffff0e1224 */ /* 0x010fe400078e00a2 */
[----:B---3--:R-:W-:Y:S01]  /*6bf0*/  @P1 IMAD.MOV.U32 R15, RZ, RZ, R163 ;  /* 0x000000ffff0f1224 */ /* 0x008fe200078e00a3 */
[----:B------:R-:W-:Y:S01]  /*6c00*/  ISETP.GT.AND P2, PT, R175, 0x11, PT ;  /* 0x00000011af00780c */ /* 0x000fe20003f44270 */
[----:B------:R-:W3:Y:S04]  /*6c10*/  LDL R163, [R1+0x3f0] ;  /* 0x0003f00001a37983 */ /* 0x000ee80000100800 */
[----:B------:R0:W4:Y:S01]  /*6c20*/  @P1 LDG.E.U8 R11, desc[UR44][R14.64] ;  /* 0x0000002c0e0b1981 */ /* 0x000122000c1e1100 */
[----:B------:R-:W-:-:S02]  /*6c30*/  PRMT R153, RZ, 0x7610, R153 ;  /* 0x00007610ff997816 */ /* 0x000fc40000000099 */
[----:B------:R-:W-:Y:S01]  /*6c40*/  PRMT R158, RZ, 0x7610, R158 ;  /* 0x00007610ff9e7816 */ /* 0x000fe2000000009e */
[----:B------:R-:W3:Y:S01]  /*6c50*/  LDL R162, [R1+0x3f4] ;  /* 0x0003f40001a27983 */ /* 0x000ee20000100800 */
[----:B0-----:R-:W-:Y:S02]  /*6c60*/  @P1 IMAD.MOV.U32 R14, RZ, RZ, R164 ;  /* 0x000000ffff0e1224 */ /* 0x001fe400078e00a4 */
[----:B------:R-:W-:Y:S01]  /*6c70*/  @P1 IMAD.MOV.U32 R15, RZ, RZ, R165 ;  /* 0x000000ffff0f1224 */ /* 0x000fe200078e00a5 */
[----:B------:R-:W4:Y:S04]  /*6c80*/  LDL R164, [R1+0x3e8] ;  /* 0x0003e80001a47983 */ /* 0x000f280000100800 */
[----:B------:R-:W4:Y:S04]  /*6c90*/  LDL R165, [R1+0x3e4] ;  /* 0x0003e40001a57983 */ /* 0x000f280000100800 */
[----:B------:R2:W3:Y:S01]  /*6ca0*/  @P1 LDG.E.U8 R153, desc[UR44][R14.64] ;  /* 0x0000002c0e991981 */ /* 0x0004e2000c1e1100 */
[----:B------:R-:W-:-:S02]  /*6cb0*/  ISETP.GT.AND P0, PT, R175, 0x12, PT ;  /* 0x00000012af00780c */ /* 0x000fc40003f04270 */
[----:B------:R-:W-:Y:S01]  /*6cc0*/  PRMT R179, RZ, 0x7610, R179 ;  /* 0x00007610ffb37816 */ /* 0x000fe200000000b3 */
[----:B--2---:R-:W-:Y:S02]  /*6cd0*/  @P2 IMAD.MOV.U32 R14, RZ, RZ, R7 ;  /* 0x000000ffff0e2224 */ /* 0x004fe400078e0007 */
[----:B------:R-:W2:Y:S01]  /*6ce0*/  LDL R7, [R1+0x3d8] ;  /* 0x0003d80001077983 */ /* 0x000ea20000100800 */
[----:B------:R-:W-:-:S03]  /*6cf0*/  @P2 IMAD.MOV.U32 R15, RZ, RZ, R8 ;  /* 0x000000ffff0f2224 */ /* 0x000fc600078e0008 */
[----:B------:R-:W2:Y:S04]  /*6d00*/  LDL R8, [R1+0x3d4] ;  /* 0x0003d40001087983 */ /* 0x000ea80000100800 */
[----:B------:R0:W2:Y:S02]  /*6d10*/  @P2 LDG.E.U8 R158, desc[UR44][R14.64] ;  /* 0x0000002c0e9e2981 */ /* 0x0000a4000c1e1100 */
[----:B0-----:R-:W-:Y:S02]  /*6d20*/  @P2 IMAD.MOV.U32 R14, RZ, RZ, R190 ;  /* 0x000000ffff0e2224 */ /* 0x001fe400078e00be */
[----:B------:R-:W-:Y:S01]  /*6d30*/  @P2 IMAD.MOV.U32 R15, RZ, RZ, R191 ;  /* 0x000000ffff0f2224 */ /* 0x000fe200078e00bf */
[----:B------:R-:W2:Y:S04]  /*6d40*/  LDL R190, [R1+0x3c8] ;  /* 0x0003c80001be7983 */ /* 0x000ea80000100800 */
[----:B------:R0:W2:Y:S04]  /*6d50*/  @P2 LDG.E.U8 R179, desc[UR44][R14.64] ;  /* 0x0000002c0eb32981 */ /* 0x0000a8000c1e1100 */
[----:B------:R-:W2:Y:S01]  /*6d60*/  LDL R191, [R1+0x3c4] ;  /* 0x0003c40001bf7983 */ /* 0x000ea20000100800 */
[----:B0-----:R-:W-:-:S06]  /*6d70*/  PRMT R15, RZ, 0x7610, R15 ;  /* 0x00007610ff0f7816 */ /* 0x001fcc000000000f */
[----:B----4-:R-:W4:Y:S04]  /*6d80*/  @P0 LDG.E.U8 R15, desc[UR44][R164.64] ;  /* 0x0000002ca40f0981 */ /* 0x010f28000c1e1100 */
[----:B------:R-:W4:Y:S04]  /*6d90*/  LDL R164, [R1+0x3dc] ;  /* 0x0003dc0001a47983 */ /* 0x000f280000100800 */
[----:B------:R-:W4:Y:S01]  /*6da0*/  LDL R165, [R1+0x3e0] ;  /* 0x0003e00001a57983 */ /* 0x000f220000100800 */
[----:B------:R-:W-:Y:S02]  /*6db0*/  ISETP.GT.AND P1, PT, R175, 0x13, PT ;  /* 0x00000013af00780c */ /* 0x000fe40003f24270 */
[----:B------:R-:W-:-:S06]  /*6dc0*/  PRMT R20, RZ, 0x7610, R20 ;  /* 0x00007610ff147816 */ /* 0x000fcc0000000014 */
[----:B---3--:R0:W3:Y:S01]  /*6dd0*/  @P0 LDG.E.U8 R20, desc[UR44][R162.64] ;  /* 0x0000002ca2140981 */ /* 0x0080e2000c1e1100 */
[----:B------:R-:W-:Y:S02]  /*6de0*/  ISETP.GT.AND P2, PT, R175, 0x14, PT ;  /* 0x00000014af00780c */ /* 0x000fe40003f44270 */
[----:B------:R-:W-:Y:S02]  /*6df0*/  PRMT R171, RZ, 0x7610, R171 ;  /* 0x00007610ffab7816 */ /* 0x000fe400000000ab */
[----:B0-----:R-:W-:Y:S02]  /*6e00*/  PRMT R163, RZ, 0x7610, R163 ;  /* 0x00007610ffa37816 */ /* 0x001fe400000000a3 */
[----:B------:R-:W-:-:S07]  /*6e10*/  PRMT R152, RZ, 0x7610, R152 ;  /* 0x00007610ff987816 */ /* 0x000fce0000000098 */
[----:B--2---:R-:W2:Y:S04]  /*6e20*/  @P2 LDG.E.U8 R152, desc[UR44][R190.64] ;  /* 0x0000002cbe982981 */ /* 0x004ea8000c1e1100 */
[----:B------:R-:W3:Y:S04]  /*6e30*/  LDL R190, [R1+0x3bc] ;  /* 0x0003bc0001be7983 */ /* 0x000ee80000100800 */
[----:B------:R-:W3:Y:S01]  /*6e40*/  LDL R191, [R1+0x3c0] ;  /* 0x0003c00001bf7983 */ /* 0x000ee20000100800 */
[----:B----4-:R-:W-:-:S04]  /*6e50*/  @P1 LOP3.LUT R165, R165, R164, RZ, 0x3c, !PT ;  /* 0x000000a4a5a51212 */ /* 0x010fc800078e3cff */
[----:B------:R-:W-:-:S04]  /*6e60*/  @P1 LOP3.LUT R164, R165, R164, RZ, 0x3c, !PT ;  /* 0x000000a4a5a41212 */ /* 0x000fc800078e3cff */
[----:B------:R-:W-:-:S05]  /*6e70*/  @P1 LOP3.LUT R165, R165, R164, RZ, 0x3c, !PT ;  /* 0x000000a4a5a51212 */ /* 0x000fca00078e3cff */
[----:B------:R0:W4:Y:S02]  /*6e80*/  @P1 LDG.E.U8 R163, desc[UR44][R164.64] ;  /* 0x0000002ca4a31981 */ /* 0x000124000c1e1100 */
[----:B0-----:R-:W-:Y:S02]  /*6e90*/  @P1 IMAD.MOV.U32 R164, RZ, RZ, R7 ;  /* 0x000000ffffa41224 */ /* 0x001fe400078e0007 */
[----:B------:R-:W-:Y:S01]  /*6ea0*/  @P1 IMAD.MOV.U32 R165, RZ, RZ, R8 ;  /* 0x000000ffffa51224 */ /* 0x000fe200078e0008 */
[----:B------:R-:W-:Y:S01]  /*6eb0*/  ISETP.GT.AND P0, PT, R175, 0x15, PT ;  /* 0x00000015af00780c */ /* 0x000fe20003f04270 */
[----:B------:R-:W2:Y:S04]  /*6ec0*/  LDL R8, [R1+0x3ac] ;  /* 0x0003ac0001087983 */ /* 0x000ea80000100800 */
[----:B------:R0:W4:Y:S01]  /*6ed0*/  @P1 LDG.E.U8 R171, desc[UR44][R164.64] ;  /* 0x0000002ca4ab1981 */ /* 0x000122000c1e1100 */
[----:B------:R-:W-:-:S03]  /*6ee0*/  PRMT R10, RZ, 0x7610, R10 ;  /* 0x00007610ff0a7816 */ /* 0x000fc6000000000a */
[----:B------:R-:W2:Y:S04]  /*6ef0*/  LDL R7, [R1+0x3b0] ;  /* 0x0003b00001077983 */ /* 0x000ea80000100800 */
[----:B------:R-:W0:Y:S04]  /*6f00*/  LDL R164, [R1+0x3cc] ;  /* 0x0003cc0001a47983 */ /* 0x000e280000100800 */
[----:B------:R-:W0:Y:S01]  /*6f10*/  LDL R165, [R1+0x3d0] ;  /* 0x0003d00001a57983 */ /* 0x000e220000100800 */
[----:B---3--:R-:W-:-:S04]  /*6f20*/  @P0 LOP3.LUT R191, R191, R190, RZ, 0x3c, !PT ;  /* 0x000000bebfbf0212 */ /* 0x008fc800078e3cff */
[----:B------:R-:W-:-:S04]  /*6f30*/  @P0 LOP3.LUT R190, R191, R190, RZ, 0x3c, !PT ;  /* 0x000000bebfbe0212 */ /* 0x000fc800078e3cff */
[----:B------:R-:W-:Y:S02]  /*6f40*/  @P0 LOP3.LUT R191, R191, R190, RZ, 0x3c, !PT ;  /* 0x000000bebfbf0212 */ /* 0x000fe400078e3cff */
[----:B0-----:R-:W-:-:S04]  /*6f50*/  @P2 LOP3.LUT R165, R165, R164, RZ, 0x3c, !PT ;  /* 0x000000a4a5a52212 */ /* 0x001fc800078e3cff */
[----:B------:R-:W-:-:S04]  /*6f60*/  @P2 LOP3.LUT R164, R165, R164, RZ, 0x3c, !PT ;  /* 0x000000a4a5a42212 */ /* 0x000fc800078e3cff */
[----:B------:R-:W-:-:S05]  /*6f70*/  @P2 LOP3.LUT R165, R165, R164, RZ, 0x3c, !PT ;  /* 0x000000a4a5a52212 */ /* 0x000fca00078e3cff */
[----:B------:R0:W3:Y:S02]  /*6f80*/  @P2 LDG.E.U8 R10, desc[UR44][R164.64] ;  /* 0x0000002ca40a2981 */ /* 0x0000e4000c1e1100 */
[----:B0-----:R-:W-:-:S06]  /*6f90*/  PRMT R164, RZ, 0x7610, R164 ;  /* 0x00007610ffa47816 */ /* 0x001fcc00000000a4 */
[----:B------:R0:W3:Y:S04]  /*6fa0*/  @P0 LDG.E.U8 R164, desc[UR44][R190.64] ;  /* 0x0000002cbea40981 */ /* 0x0000e8000c1e1100 */
[----:B------:R-:W0:Y:S04]  /*6fb0*/  LDL R190, [R1+0x3b4] ;  /* 0x0003b40001be7983 */ /* 0x000e280000100800 */
[----:B------:R-:W0:Y:S01]  /*6fc0*/  LDL R191, [R1+0x3b8] ;  /* 0x0003b80001bf7983 */ /* 0x000e220000100800 */
[----:B------:R-:W-:Y:S02]  /*6fd0*/  ISETP.GT.AND P1, PT, R175, 0x16, PT ;  /* 0x00000016af00780c */ /* 0x000fe40003f24270 */
[----:B------:R-:W-:-:S02]  /*6fe0*/  PRMT R178, RZ, 0x7610, R178 ;  /* 0x00007610ffb27816 */ /* 0x000fc400000000b2 */
[----:B------:R-:W-:Y:S02]  /*6ff0*/  PRMT R19, RZ, 0x7610, R19 ;  /* 0x00007610ff137816 */ /* 0x000fe40000000013 */
[----:B0-----:R-:W-:-:S04]  /*7000*/  @P0 LOP3.LUT R191, R191, R190, RZ, 0x3c, !PT ;  /* 0x000000bebfbf0212 */ /* 0x001fc800078e3cff */
[----:B------:R-:W-:-:S04]  /*7010*/  @P0 LOP3.LUT R190, R191, R190, RZ, 0x3c, !PT ;  /* 0x000000bebfbe0212 */ /* 0x000fc800078e3cff */
[----:B------:R-:W-:-:S05]  /*7020*/  @P0 LOP3.LUT R191, R191, R190, RZ, 0x3c, !PT ;  /* 0x000000bebfbf0212 */ /* 0x000fca00078e3cff */
[----:B------:R2:W3:Y:S02]  /*7030*/  @P0 LDG.E.U8 R178, desc[UR44][R190.64] ;  /* 0x0000002cbeb20981 */ /* 0x0004e4000c1e1100 */
[----:B--2---:R-:W-:Y:S02]  /*7040*/  @P1 IMAD.MOV.U32 R190, RZ, RZ, R7 ;  /* 0x000000ffffbe1224 */ /* 0x004fe400078e0007 */
[----:B------:R-:W-:Y:S01]  /*7050*/  @P1 IMAD.MOV.U32 R191, RZ, RZ, R8 ;  /* 0x000000ffffbf1224 */ /* 0x000fe200078e0008 */
[----:B------:R-:W-:Y:S01]  /*7060*/  PRMT R14, RZ, 0x7610, R14 ;  /* 0x00007610ff0e7816 */ /* 0x000fe2000000000e */
[----:B------:R-:W2:Y:S04]  /*7070*/  LDL R8, [R1+0x384] ;  /* 0x0003840001087983 */ /* 0x000ea80000100800 */
[----:B------:R0:W3:Y:S01]  /*7080*/  @P1 LDG.E.U8 R19, desc[UR44][R190.64] ;  /* 0x0000002cbe131981 */ /* 0x0000e2000c1e1100 */
[----:B------:R-:W-:-:S02]  /*7090*/  ISETP.GT.AND P2, PT, R175, 0x17, PT ;  /* 0x00000017af00780c */ /* 0x000fc40003f44270 */
[----:B------:R-:W-:Y:S01]  /*70a0*/  PRMT R162, RZ, 0x7610, R162 ;  /* 0x00007610ffa27816 */ /* 0x000fe200000000a2 */
[----:B------:R-:W4:Y:S04]  /*70b0*/  LDL R7, [R1+0x388] ;  /* 0x0003880001077983 */ /* 0x000f280000100800 */
[----:B------:R-:W0:Y:S04]  /*70c0*/  LDL R190, [R1+0x3a4] ;  /* 0x0003a40001be7983 */ /* 0x000e280000100800 */
[----:B------:R-:W0:Y:S02]  /*70d0*/  LDL R191, [R1+0x3a8] ;  /* 0x0003a80001bf7983 */ /* 0x000e240000100800 */
[----:B0-----:R-:W-:-:S04]  /*70e0*/  @P1 LOP3.LUT R191, R191, R190, RZ, 0x3c, !PT ;  /* 0x000000bebfbf1212 */ /* 0x001fc800078e3cff */
[----:B------:R-:W-:-:S04]  /*70f0*/  @P1 LOP3.LUT R190, R191, R190, RZ, 0x3c, !PT ;  /* 0x000000bebfbe1212 */ /* 0x000fc800078e3cff */
[----:B------:R-:W-:-:S05]  /*7100*/  @P1 LOP3.LUT R191, R191, R190, RZ, 0x3c, !PT ;  /* 0x000000bebfbf1212 */ /* 0x000fca00078e3cff */
[----:B------:R0:W3:Y:S04]  /*7110*/  @P1 LDG.E.U8 R14, desc[UR44][R190.64] ;  /* 0x0000002cbe0e1981 */ /* 0x0000e8000c1e1100 */
[----:B------:R-:W0:Y:S04]  /*7120*/  LDL R190, [R1+0x39c] ;  /* 0x00039c0001be7983 */ /* 0x000e280000100800 */
[----:B------:R-:W0:Y:S02]  /*7130*/  LDL R191, [R1+0x3a0] ;  /* 0x0003a00001bf7983 */ /* 0x000e240000100800 */
[----:B0-----:R-:W-:-:S04]  /*7140*/  @P2 LOP3.LUT R191, R191, R190, RZ, 0x3c, !PT ;  /* 0x000000bebfbf2212 */ /* 0x001fc800078e3cff */
[----:B------:R-:W-:-:S04]  /*7150*/  @P2 LOP3.LUT R190, R191, R190, RZ, 0x3c, !PT ;  /* 0x000000bebfbe2212 */ /* 0x000fc800078e3cff */
[----:B------:R-:W-:-:S05]  /*7160*/  @P2 LOP3.LUT R191, R191, R190, RZ, 0x3c, !PT ;  /* 0x000000bebfbf2212 */ /* 0x000fca00078e3cff */
[----:B------:R0:W3:Y:S04]  /*7170*/  @P2 LDG.E.U8 R162, desc[UR44][R190.64] ;  /* 0x0000002cbea22981 */ /* 0x0000e8000c1e1100 */
[----:B------:R-:W0:Y:S04]  /*7180*/  LDL R190, [R1+0x394] ;  /* 0x0003940001be7983 */ /* 0x000e280000100800 */
[----:B------:R-:W0:Y:S01]  /*7190*/  LDL R191, [R1+0x398] ;  /* 0x0003980001bf7983 */ /* 0x000e220000100800 */
[----:B------:R-:W-:Y:S02]  /*71a0*/  PRMT R165, RZ, 0x7610, R165 ;  /* 0x00007610ffa57816 */ /* 0x000fe400000000a5 */
[----:B0-----:R-:W-:-:S04]  /*71b0*/  @P2 LOP3.LUT R191, R191, R190, RZ, 0x3c, !PT ;  /* 0x000000bebfbf2212 */ /* 0x001fc800078e3cff */
[----:B------:R-:W-:-:S04]  /*71c0*/  @P2 LOP3.LUT R190, R191, R190, RZ, 0x3c, !PT ;  /* 0x000000bebfbe2212 */ /* 0x000fc800078e3cff */
[----:B------:R-:W-:-:S05]  /*71d0*/  @P2 LOP3.LUT R191, R191, R190, RZ, 0x3c, !PT ;  /* 0x000000bebfbf2212 */ /* 0x000fca00078e3cff */
[----:B------:R0:W3:Y:S04]  /*71e0*/  @P2 LDG.E.U8 R165, desc[UR44][R190.64] ;  /* 0x0000002cbea52981 */ /* 0x0000e8000c1e1100 */
[----:B------:R-:W0:Y:S04]  /*71f0*/  LDL R190, [R1+0x38c] ;  /* 0x00038c0001be7983 */ /* 0x000e280000100800 */
[----:B------:R-:W0:Y:S01]  /*7200*/  LDL R191, [R1+0x390] ;  /* 0x0003900001bf7983 */ /* 0x000e220000100800 */
[----:B------:R-:W-:Y:S02]  /*7210*/  ISETP.GT.AND P0, PT, R175, 0x18, PT ;  /* 0x00000018af00780c */ /* 0x000fe40003f04270 */
[----:B------:R-:W-:-:S02]  /*7220*/  PRMT R9, RZ, 0x7610, R9 ;  /* 0x00007610ff097816 */ /* 0x000fc40000000009 */
[----:B------:R-:W-:-:S09]  /*7230*/  PRMT R6, RZ, 0x7610, R6 ;  /* 0x00007610ff067816 */ /* 0x000fd20000000006 */
[----:B0-----:R-:W-:-:S04]  /*7240*/  @P0 LOP3.LUT R191, R191, R190, RZ, 0x3c, !PT ;  /* 0x000000bebfbf0212 */ /* 0x001fc800078e3cff */
[----:B------:R-:W-:-:S04]  /*7250*/  @P0 LOP3.LUT R190, R191, R190, RZ, 0x3c, !PT ;  /* 0x000000bebfbe0212 */ /* 0x000fc800078e3cff */
[----:B------:R-:W-:-:S05]  /*7260*/  @P0 LOP3.LUT R191, R191, R190, RZ, 0x3c, !PT ;  /* 0x000000bebfbf0212 */ /* 0x000fca00078e3cff */
[----:B------:R4:W3:Y:S02]  /*7270*/  @P0 LDG.E.U8 R9, desc[UR44][R190.64] ;  /* 0x0000002cbe090981 */ /* 0x0008e4000c1e1100 */
[----:B----4-:R-:W-:Y:S02]  /*7280*/  @P0 IMAD.MOV.U32 R190, RZ, RZ, R7 ;  /* 0x000000ffffbe0224 */ /* 0x010fe400078e0007 */
[----:B--2---:R-:W-:Y:S01]  /*7290*/  @P0 IMAD.MOV.U32 R191, RZ, RZ, R8 ;  /* 0x000000ffffbf0224 */ /* 0x004fe200078e0008 */
[----:B------:R-:W-:Y:S01]  /*72a0*/  ISETP.GT.AND P1, PT, R175, 0x19, PT ;  /* 0x00000019af00780c */ /* 0x000fe20003f24270 */
[----:B------:R-:W2:Y:S04]  /*72b0*/  LDL R8, [R1+0x35c] ;  /* 0x00035c0001087983 */ /* 0x000ea80000100800 */
[----:B------:R0:W4:Y:S01]  /*72c0*/  @P0 LDG.E.U8 R6, desc[UR44][R190.64] ;  /* 0x0000002cbe060981 */ /* 0x000122000c1e1100 */
[----:B------:R-:W-:-:S02]  /*72d0*/  PRMT R160, RZ, 0x7610, R160 ;  /* 0x00007610ffa07816 */ /* 0x000fc400000000a0 */
[----:B------:R-:W-:Y:S01]  /*72e0*/  PRMT R177, RZ, 0x7610, R177 ;  /* 0x00007610ffb17816 */ /* 0x000fe200000000b1 */
[----:B------:R-:W3:Y:S04]  /*72f0*/  LDL R7, [R1+0x360] ;  /* 0x0003600001077983 */ /* 0x000ee80000100800 */
[----:B------:R-:W0:Y:S04]  /*7300*/  LDL R190, [R1+0x37c] ;  /* 0x00037c0001be7983 */ /* 0x000e280000100800 */
[----:B------:R-:W0:Y:S02]  /*7310*/  LDL R191, [R1+0x380] ;  /* 0x0003800001bf7983 */ /* 0x000e240000100800 */
[----:B0-----:R-:W-:-:S04]  /*7320*/  @P1 LOP3.LUT R191, R191, R190, RZ, 0x3c, !PT ;  /* 0x000000bebfbf1212 */ /* 0x001fc800078e3cff */
[----:B------:R-:W-:-:S04]  /*7330*/  @P1 LOP3.LUT R190, R191, R190, RZ, 0x3c, !PT ;  /* 0x000000bebfbe1212 */ /* 0x000fc800078e3cff */
[----:B------:R-:W-:-:S05]  /*7340*/  @P1 LOP3.LUT R191, R191, R190, RZ, 0x3c, !PT ;  /* 0x000000bebfbf1212 */ /* 0x000fca00078e3cff */
[----:B------:R0:W4:Y:S04]  /*7350*/  @P1 LDG.E.U8 R160, desc[UR44][R190.64] ;  /* 0x0000002cbea01981 */ /* 0x000128000c1e1100 */
[----:B------:R-:W0:Y:S04]  /*7360*/  LDL R190, [R1+0x374] ;  /* 0x0003740001be7983 */ /* 0x000e280000100800 */
[----:B------:R-:W0:Y:S02]  /*7370*/  LDL R191, [R1+0x378] ;  /* 0x0003780001bf7983 */ /* 0x000e240000100800 */
[----:B0-----:R-:W-:-:S04]  /*7380*/  @P1 LOP3.LUT R191, R191, R190, RZ, 0x3c, !PT ;  /* 0x000000bebfbf1212 */ /* 0x001fc800078e3cff */
[----:B------:R-:W-:-:S04]  /*7390*/  @P1 LOP3.LUT R190, R191, R190, RZ, 0x3c, !PT ;  /* 0x000000bebfbe1212 */ /* 0x000fc800078e3cff */
[----:B------:R-:W-:-:S05]  /*73a0*/  @P1 LOP3.LUT R191, R191, R190, RZ, 0x3c, !PT ;  /* 0x000000bebfbf1212 */ /* 0x000fca00078e3cff */
[----:B------:R0:W4:Y:S04]  /*73b0*/  @P1 LDG.E.U8 R177, desc[UR44][R190.64] ;  /* 0x0000002cbeb11981 */ /* 0x000128000c1e1100 */
[----:B------:R-:W0:Y:S04]  /*73c0*/  LDL R190, [R1+0x36c] ;  /* 0x00036c0001be7983 */ /* 0x000e280000100800 */
[----:B------:R-:W0:Y:S01]  /*73d0*/  LDL R191, [R1+0x370] ;  /* 0x0003700001bf7983 */ /* 0x000e220000100800 */
[----:B------:R-:W-:Y:S02]  /*73e0*/  ISETP.GT.AND P2, PT, R175, 0x1a, PT ;  /* 0x0000001aaf00780c */ /* 0x000fe40003f44270 */
[----:B------:R-:W-:-:S11]  /*73f0*/  PRMT R215, RZ, 0x7610, R215 ;  /* 0x00007610ffd77816 */ /* 0x000fd600000000d7 */
[----:B0-----:R-:W-:-:S04]  /*7400*/  @P2 LOP3.LUT R191, R191, R190, RZ, 0x3c, !PT ;  /* 0x000000bebfbf2212 */ /* 0x001fc800078e3cff */
[----:B------:R-:W-:-:S04]  /*7410*/  @P2 LOP3.LUT R190, R191, R190, RZ, 0x3c, !PT ;  /* 0x000000bebfbe2212 */ /* 0x000fc800078e3cff */
[----:B------:R-:W-:-:S05]  /*7420*/  @P2 LOP3.LUT R191, R191, R190, RZ, 0x3c, !PT ;  /* 0x000000bebfbf2212 */ /* 0x000fca00078e3cff */
[----:B------:R-:W2:Y:S04]  /*7430*/  @P2 LDG.E.U8 R215, desc[UR44][R190.64] ;  /* 0x0000002cbed72981 */ /* 0x000ea8000c1e1100 */
[----:B--2---:R0:W-:Y:S04]  /*7440*/  STL [R1+0xc], R215 ;  /* 0x00000cd701007387 */ /* 0x0041e80000100800 */
[----:B0-----:R-:W2:Y:S04]  /*7450*/  LDL.LU R215, [R1+0x5dc] ;  /* 0x0005dc0001d77983 */ /* 0x001ea80000300800 */
[----:B------:R-:W3:Y:S04]  /*7460*/  LDL R190, [R1+0x364] ;  /* 0x0003640001be7983 */ /* 0x000ee80000100800 */
[----:B------:R-:W3:Y:S01]  /*7470*/  LDL R191, [R1+0x368] ;  /* 0x0003680001bf7983 */ /* 0x000ee20000100800 */
[----:B------:R-:W-:-:S02]  /*7480*/  PRMT R216, RZ, 0x7610, R216 ;  /* 0x00007610ffd87816 */ /* 0x000fc400000000d8 */
[----:B------:R-:W-:Y:S02]  /*7490*/  ISETP.GT.AND P0, PT, R175, 0x1b, PT ;  /* 0x0000001baf00780c */ /* 0x000fe40003f04270 */
[----:B---3--:R-:W-:-:S04]  /*74a0*/  @P2 LOP3.LUT R191, R191, R190, RZ, 0x3c, !PT ;  /* 0x000000bebfbf2212 */ /* 0x008fc800078e3cff */
[----:B------:R-:W-:-:S04]  /*74b0*/  @P2 LOP3.LUT R190, R191, R190, RZ, 0x3c, !PT ;  /* 0x000000bebfbe2212 */ /* 0x000fc800078e3cff */
[----:B------:R-:W-:-:S05]  /*74c0*/  @P2 LOP3.LUT R191, R191, R190, RZ, 0x3c, !PT ;  /* 0x000000bebfbf2212 */ /* 0x000fca00078e3cff */
[----:B------:R0:W3:Y:S01]  /*74d0*/  @P2 LDG.E.U8 R216, desc[UR44][R190.64] ;  /* 0x0000002cbed82981 */ /* 0x0000e2000c1e1100 */
[----:B------:R-:W-:Y:S01]  /*74e0*/  PRMT R5, RZ, 0x7610, R5 ;  /* 0x00007610ff057816 */ /* 0x000fe20000000005 */
[----:B0-----:R-:W-:Y:S02]  /*74f0*/  @P0 IMAD.MOV.U32 R190, RZ, RZ, R7 ;  /* 0x000000ffffbe0224 */ /* 0x001fe400078e0007 */
[----:B------:R-:W-:-:S05]  /*7500*/  @P0 IMAD.MOV.U32 R191, RZ, RZ, R8 ;  /* 0x000000ffffbf0224 */ /* 0x000fca00078e0008 */
[----:B------:R-:W4:Y:S04]  /*7510*/  @P0 LDG.E.U8 R5, desc[UR44][R190.64] ;  /* 0x0000002cbe050981 */ /* 0x000f28000c1e1100 */
[----:B---3--:R0:W-:Y:S04]  /*7520*/  STL [R1+0x10], R216 ;  /* 0x000010d801007387 */ /* 0x0081e80000100800 */
[----:B0-----:R-:W3:Y:S04]  /*7530*/  LDL.LU R216, [R1+0x5d8] ;  /* 0x0005d80001d87983 */ /* 0x001ee80000300800 */
[----:B------:R-:W2:Y:S04]  /*7540*/  LDL R190, [R1+0x354] ;  /* 0x0003540001be7983 */ /* 0x000ea80000100800 */
[----:B------:R-:W2:Y:S01]  /*7550*/  LDL R191, [R1+0x358] ;  /* 0x0003580001bf7983 */ /* 0x000ea20000100800 */
[----:B------:R-:W-:-:S03]  /*7560*/  PRMT R4, RZ, 0x7610, R4 ;  /* 0x00007610ff047816 */ /* 0x000fc60000000004 */
[----:B------:R-:W3:Y:S04]  /*7570*/  LDL R8, [R1+0x340] ;  /* 0x0003400001087983 */ /* 0x000ee80000100800 */
[----:B------:R-:W3:Y:S04]  /*7580*/  LDL R7, [R1+0x334] ;  /* 0x0003340001077983 */ /* 0x000ee80000100800 */
[----:B----4-:R0:W-:Y:S01]  /*7590*/  STL [R1], R5 ;  /* 0x0000000501007387 */ /* 0x0101e20000100800 */
[----:B------:R-:W-:Y:S02]  /*75a0*/  ISETP.GT.AND P1, PT, R175, 0x1c, PT ;  /* 0x0000001caf00780c */ /* 0x000fe40003f24270 */
[----:B------:R-:W-:Y:S01]  /*75b0*/  PRMT R217, RZ, 0x7610, R217 ;  /* 0x00007610ffd97816 */ /* 0x000fe200000000d9 */
[----:B0-----:R-:W4:Y:S01]  /*75c0*/  LDL R5, [R1+0x338] ;  /* 0x0003380001057983 */ /* 0x001f220000100800 */
[----:B--2---:R-:W-:-:S04]  /*75d0*/  @P0 LOP3.LUT R191, R191, R190, RZ, 0x3c, !PT ;  /* 0x000000bebfbf0212 */ /* 0x004fc800078e3cff */
[----:B------:R-:W-:-:S04]  /*75e0*/  @P0 LOP3.LUT R190, R191, R190, RZ, 0x3c, !PT ;  /* 0x000000bebfbe0212 */ /* 0x000fc800078e3cff */
[----:B------:R-:W-:-:S05]  /*75f0*/  @P0 LOP3.LUT R191, R191, R190, RZ, 0x3c, !PT ;  /* 0x000000bebfbf0212 */ /* 0x000fca00078e3cff */
[----:B------:R0:W2:Y:S04]  /*7600*/  @P0 LDG.E.U8 R4, desc[UR44][R190.64] ;  /* 0x0000002cbe040981 */ /* 0x0000a8000c1e1100 */
[----:B------:R-:W0:Y:S04]  /*7610*/  LDL R190, [R1+0x34c] ;  /* 0x00034c0001be7983 */ /* 0x000e280000100800 */
[----:B------:R-:W0:Y:S02]  /*7620*/  LDL R191, [R1+0x350] ;  /* 0x0003500001bf7983 */ /* 0x000e240000100800 */
[----:B0-----:R-:W-:-:S04]  /*7630*/  @P1 LOP3.LUT R191, R191, R190, RZ, 0x3c, !PT ;  /* 0x000000bebfbf1212 */ /* 0x001fc800078e3cff */
[----:B------:R-:W-:-:S04]  /*7640*/  @P1 LOP3.LUT R190, R191, R190, RZ, 0x3c, !PT ;  /* 0x000000bebfbe1212 */ /* 0x000fc800078e3cff */
[----:B------:R-:W-:-:S05]  /*7650*/  @P1 LOP3.LUT R191, R191, R190, RZ, 0x3c, !PT ;  /* 0x000000bebfbf1212 */ /* 0x000fca00078e3cff */
[----:B------:R-:W3:Y:S04]  /*7660*/  @P1 LDG.E.U8 R217, desc[UR44][R190.64] ;  /* 0x0000002cbed91981 */ /* 0x000ee8000c1e1100 */
[----:B---3--:R0:W-:Y:S04]  /*7670*/  STL [R1+0x4], R217 ;  /* 0x000004d901007387 */ /* 0x0081e80000100800 */
[----:B0-----:R-:W3:Y:S04]  /*7680*/  LDL.LU R217, [R1+0x5d4] ;  /* 0x0005d40001d97983 */ /* 0x001ee80000300800 */
[----:B------:R-:W4:Y:S04]  /*7690*/  LDL R190, [R1+0x344] ;  /* 0x0003440001be7983 */ /* 0x000f280000100800 */
[----:B------:R-:W4:Y:S01]  /*76a0*/  LDL R191, [R1+0x348] ;  /* 0x0003480001bf7983 */ /* 0x000f220000100800 */
[----:B------:R-:W-:-:S02]  /*76b0*/  PRMT R218, RZ, 0x7610, R218 ;  /* 0x00007610ffda7816 */ /* 0x000fc400000000da */
[----:B----4-:R-:W-:-:S04]  /*76c0*/  @P1 LOP3.LUT R191, R191, R190, RZ, 0x3c, !PT ;  /* 0x000000bebfbf1212 */ /* 0x010fc800078e3cff */
[----:B------:R-:W-:-:S04]  /*76d0*/  @P1 LOP3.LUT R190, R191, R190, RZ, 0x3c, !PT ;  /* 0x000000bebfbe1212 */ /* 0x000fc800078e3cff */
[----:B------:R-:W-:-:S05]  /*76e0*/  @P1 LOP3.LUT R191, R191, R190, RZ, 0x3c, !PT ;  /* 0x000000bebfbf1212 */ /* 0x000fca00078e3cff */
[----:B------:R-:W4:Y:S01]  /*76f0*/  @P1 LDG.E.U8 R218, desc[UR44][R190.64] ;  /* 0x0000002cbeda1981 */ /* 0x000f22000c1e1100 */
[----:B------:R-:W-:Y:S02]  /*7700*/  ISETP.GT.AND P2, PT, R175, 0x1d, PT ;  /* 0x0000001daf00780c */ /* 0x000fe40003f44270 */
[----:B------:R-:W-:Y:S01]  /*7710*/  PRMT R251, RZ, 0x7610, R251 ;  /* 0x00007610fffb7816 */ /* 0x000fe200000000fb */
[----:B----4-:R0:W-:Y:S04]  /*7720*/  STL [R1+0x8], R218 ;  /* 0x000008da01007387 */ /* 0x0101e80000100800 */
[----:B0-----:R-:W4:Y:S04]  /*7730*/  LDL.LU R218, [R1+0x5d0] ;  /* 0x0005d00001da7983 */ /* 0x001f280000300800 */
[----:B------:R-:W2:Y:S02]  /*7740*/  LDL R191, [R1+0x33c] ;  /* 0x00033c0001bf7983 */ /* 0x000ea40000100800 */
[----:B------:R-:W-:Y:S01]  /*7750*/  @P2 IMAD.MOV.U32 R190, RZ, RZ, R8 ;  /* 0x000000ffffbe2224 */ /* 0x000fe200078e0008 */
[----:B------:R-:W-:-:S02]  /*7760*/  PRMT R3, RZ, 0x7610, R3 ;  /* 0x00007610ff037816 */ /* 0x000fc40000000003 */
[----:B------:R-:W-:Y:S01]  /*7770*/  ISETP.GT.AND P0, PT, R175, 0x1e, PT ;  /* 0x0000001eaf00780c */ /* 0x000fe20003f04270 */
[----:B------:R-:W3:Y:S04]  /*7780*/  LDL R8, [R1+0x318] ;  /* 0x0003180001087983 */ /* 0x000ee80000100800 */
[----:B--2---:R0:W2:Y:S02]  /*7790*/  @P2 LDG.E.U8 R251, desc[UR44][R190.64] ;  /* 0x0000002cbefb2981 */ /* 0x0040a4000c1e1100 */
[----:B0-----:R-:W-:Y:S02]  /*77a0*/  @P2 IMAD.MOV.U32 R190, RZ, RZ, R5 ;  /* 0x000000ffffbe2224 */ /* 0x001fe400078e0005 */
[----:B------:R-:W-:Y:S01]  /*77b0*/  @P2 IMAD.MOV.U32 R191, RZ, RZ, R7 ;  /* 0x000000ffffbf2224 */ /* 0x000fe200078e0007 */
[----:B------:R-:W-:Y:S01]  /*77c0*/  PRMT R2, RZ, 0x7610, R2 ;  /* 0x00007610ff027816 */ /* 0x000fe20000000002 */
[----:B------:R-:W4:Y:S04]  /*77d0*/  LDL R7, [R1+0x30c] ;  /* 0x00030c0001077983 */ /* 0x000f280000100800 */
[----:B------:R0:W2:Y:S01]  /*77e0*/  @P2 LDG.E.U8 R3, desc[UR44][R190.64] ;  /* 0x0000002cbe032981 */ /* 0x0000a2000c1e1100 */
[----:B------:R-:W-:-:S02]  /*77f0*/  PRMT R0, RZ, 0x7610, R0 ;  /* 0x00007610ff007816 */ /* 0x000fc40000000000 */
[----:B------:R-:W-:Y:S01]  /*7800*/  ISETP.GT.AND P1, PT, R175, 0x1f, PT ;  /* 0x0000001faf00780c */ /* 0x000fe20003f24270 */
[----:B------:R-:W4:Y:S04]  /*7810*/  LDL R5, [R1+0x310] ;  /* 0x0003100001057983 */ /* 0x000f280000100800 */
[----:B------:R-:W0:Y:S04]  /*7820*/  LDL R190, [R1+0x32c] ;  /* 0x00032c0001be7983 */ /* 0x000e280000100800 */
[----:B------:R-:W0:Y:S02]  /*7830*/  LDL R191, [R1+0x330] ;  /* 0x0003300001bf7983 */ /* 0x000e240000100800 */
[----:B0-----:R-:W-:-:S04]  /*7840*/  @P0 LOP3.LUT R191, R191, R190, RZ, 0x3c, !PT ;  /* 0x000000bebfbf0212 */ /* 0x001fc800078e3cff */
        /* <DEDUP_REMOVED lines=8> */
[----:B------:R0:W2:Y:S04]  /*78d0*/  @P0 LDG.E.U8 R0, desc[UR44][R190.64] ;  /* 0x0000002cbe000981 */ /* 0x0000a8000c1e1100 */
[----:B------:R-:W0:Y:S04]  /*78e0*/  LDL R190, [R1+0x31c] ;  /* 0x00031c0001be7983 */ /* 0x000e280000100800 */
[----:B------:R-:W0:Y:S01]  /*78f0*/  LDL R191, [R1+0x320] ;  /* 0x0003200001bf7983 */ /* 0x000e220000100800 */
[----:B------:R-:W-:Y:S02]  /*7900*/  PRMT R247, RZ, 0x7610, R247 ;  /* 0x00007610fff77816 */ /* 0x000fe400000000f7 */
[----:B0-----:R-:W-:-:S04]  /*7910*/  @P1 LOP3.LUT R191, R191, R190, RZ, 0x3c, !PT ;  /* 0x000000bebfbf1212 */ /* 0x001fc800078e3cff */
[----:B------:R-:W-:-:S04]  /*7920*/  @P1 LOP3.LUT R190, R191, R190, RZ, 0x3c, !PT ;  /* 0x000000bebfbe1212 */ /* 0x000fc800078e3cff */
[----:B------:R-:W-:-:S05]  /*7930*/  @P1 LOP3.LUT R191, R191, R190, RZ, 0x3c, !PT ;  /* 0x000000bebfbf1212 */ /* 0x000fca00078e3cff */
[----:B------:R3:W2:Y:S04]  /*7940*/  @P1 LDG.E.U8 R247, desc[UR44][R190.64] ;  /* 0x0000002cbef71981 */ /* 0x0006a8000c1e1100 */
[----:B------:R-:W4:Y:S01]  /*7950*/  LDL R191, [R1+0x314] ;  /* 0x0003140001bf7983 */ /* 0x000f220000100800 */
[----:B------:R-:W-:Y:S01]  /*7960*/  ISETP.GT.AND P2, PT, R175, 0x20, PT ;  /* 0x00000020af00780c */ /* 0x000fe20003f44270 */
[----:B---3--:R-:W-:Y:S01]  /*7970*/  @P1 IMAD.MOV.U32 R190, RZ, RZ, R8 ;  /* 0x000000ffffbe1224 */ /* 0x008fe200078e0008 */
[----:B------:R-:W-:Y:S01]  /*7980*/  PRMT R249, RZ, 0x7610, R249 ;  /* 0x00007610fff97816 */ /* 0x000fe200000000f9 */
[----:B------:R-:W3:Y:S01]  /*7990*/  LDL R8, [R1+0x2f0] ;  /* 0x0002f00001087983 */ /* 0x000ee20000100800 */
[----:B------:R-:W-:-:S04]  /*79a0*/  PRMT R250, RZ, 0x7610, R250 ;  /* 0x00007610fffa7816 */ /* 0x000fc800000000fa */
[----:B----4-:R0:W4:Y:S05]  /*79b0*/  @P1 LDG.E.U8 R249, desc[UR44][R190.64] ;  /* 0x0000002cbef91981 */ /* 0x01012a000c1e1100 */
[----:B0-----:R-:W-:Y:S02]  /*79c0*/  @P2 IMAD.MOV.U32 R190, RZ, RZ, R5 ;  /* 0x000000ffffbe2224 */ /* 0x001fe400078e0005 */
[----:B------:R-:W-:Y:S01]  /*79d0*/  @P2 IMAD.MOV.U32 R191, RZ, RZ, R7 ;  /* 0x000000ffffbf2224 */ /* 0x000fe200078e0007 */
[----:B------:R-:W-:Y:S01]  /*79e0*/  PRMT R252, RZ, 0x7610, R252 ;  /* 0x00007610fffc7816 */ /* 0x000fe200000000fc */
[----:B------:R-:W2:Y:S04]  /*79f0*/  LDL R7, [R1+0x2e4] ;  /* 0x0002e40001077983 */ /* 0x000ea80000100800 */
[----:B------:R0:W4:Y:S01]  /*7a00*/  @P2 LDG.E.U8 R250, desc[UR44][R190.64] ;  /* 0x0000002cbefa2981 */ /* 0x000122000c1e1100 */
[----:B------:R-:W-:-:S02]  /*7a10*/  ISETP.GT.AND P0, PT, R175, 0x21, PT ;  /* 0x00000021af00780c */ /* 0x000fc40003f04270 */
[----:B------:R-:W-:Y:S01]  /*7a20*/  PRMT R234, RZ, 0x7610, R234 ;  /* 0x00007610ffea7816 */ /* 0x000fe200000000ea */
[----:B------:R-:W2:Y:S04]  /*7a30*/  LDL R5, [R1+0x2e8] ;  /* 0x0002e80001057983 */ /* 0x000ea80000100800 */
        /* <DEDUP_REMOVED lines=14> */
[----:B------:R-:W-:Y:S02]  /*7b20*/  PRMT R245, RZ, 0x7610, R245 ;  /* 0x00007610fff57816 */ /* 0x000fe400000000f5 */
[----:B------:R-:W-:-:S02]  /*7b30*/  ISETP.GT.AND P1, PT, R175, 0x22, PT ;  /* 0x00000022af00780c */ /* 0x000fc40003f24270 */
[----:B0-----:R-:W-:-:S04]  /*7b40*/  @P0 LOP3.LUT R191, R191, R190, RZ, 0x3c, !PT ;  /* 0x000000bebfbf0212 */ /* 0x001fc800078e3cff */
[----:B------:R-:W-:-:S04]  /*7b50*/  @P0 LOP3.LUT R190, R191, R190, RZ, 0x3c, !PT ;  /* 0x000000bebfbe0212 */ /* 0x000fc800078e3cff */
[----:B------:R-:W-:-:S05]  /*7b60*/  @P0 LOP3.LUT R191, R191, R190, RZ, 0x3c, !PT ;  /* 0x000000bebfbf0212 */ /* 0x000fca00078e3cff */
[----:B------:R3:W4:Y:S04]  /*7b70*/  @P0 LDG.E.U8 R245, desc[UR44][R190.64] ;  /* 0x0000002cbef50981 */ /* 0x000728000c1e1100 */
[----:B------:R-:W2:Y:S01]  /*7b80*/  LDL R191, [R1+0x2ec] ;  /* 0x0002ec0001bf7983 */ /* 0x000ea20000100800 */
[----:B------:R-:W-:Y:S01]  /*7b90*/  PRMT R246, RZ, 0x7610, R246 ;  /* 0x00007610fff67816 */ /* 0x000fe200000000f6 */
[----:B---3--:R-:W-:Y:S01]  /*7ba0*/  @P1 IMAD.MOV.U32 R190, RZ, RZ, R8 ;  /* 0x000000ffffbe1224 */ /* 0x008fe200078e0008 */
[----:B------:R-:W-:Y:S01]  /*7bb0*/  PRMT R248, RZ, 0x7610, R248 ;  /* 0x00007610fff87816 */ /* 0x000fe200000000f8 */
[----:B------:R-:W3:Y:S01]  /*7bc0*/  LDL R8, [R1+0x2c8] ;  /* 0x0002c80001087983 */ /* 0x000ee20000100800 */
[----:B------:R-:W-:-:S03]  /*7bd0*/  ISETP.GT.AND P2, PT, R175, 0x23, PT ;  /* 0x00000023af00780c */ /* 0x000fc60003f44270 */
        /* <DEDUP_REMOVED lines=90> */
[----:B------:R-:W4:Y:S01]  /*8180*/  LDL R191, [R1+0x27c] ;  /* 0x00027c0001bf7983 */ /* 0x000f220000100800 */
[----:B------:R-:W-:Y:S01]  /*8190*/  PRMT R231, RZ, 0x7610, R231 ;  /* 0x00007610ffe77816 */ /* 0x000fe200000000e7 */
[----:B---3--:R-:W-:Y:S01]  /*81a0*/  @P2 IMAD.MOV.U32 R190, RZ, RZ, R8 ;  /* 0x000000ffffbe2224 */ /* 0x008fe200078e0008 */
[----:B------:R-:W-:Y:S01]  /*81b0*/  ISETP.GT.AND P0, PT, R175, 0x2a, PT ;  /* 0x0000002aaf00780c */ /* 0x000fe20003f04270 */
[----:B------:R-:W3:Y:S04]  /*81c0*/  LDL R8, [R1+0x258] ;  /* 0x0002580001087983 */ /* 0x000ee80000100800 */
[----:B----4-:R0:W4:Y:S04]  /*81d0*/  @P2 LDG.E.U8 R231, desc[UR44][R190.64] ;  /* 0x0000002cbee72981 */ /* 0x010128000c1e1100 */
[----:B------:R-:W0:Y:S04]  /*81e0*/  LDL R190, [R1+0x274] ;  /* 0x0002740001be7983 */ /* 0x000e280000100800 */
[----:B------:R-:W0:Y:S01]  /*81f0*/  LDL R191, [R1+0x278] ;  /* 0x0002780001bf7983 */ /* 0x000e220000100800 */
[----:B------:R-:W-:-:S02]  /*8200*/  PRMT R230, RZ, 0x7610, R230 ;  /* 0x00007610ffe67816 */ /* 0x000fc400000000e6 */
[----:B------:R-:W-:Y:S02]  /*8210*/  PRMT R229, RZ, 0x7610, R229 ;  /* 0x00007610ffe57816 */ /* 0x000fe400000000e5 */
[----:B0-----:R-:W-:-:S04]  /*8220*/  @P2 LOP3.LUT R191, R191, R190, RZ, 0x3c, !PT ;  /* 0x000000bebfbf2212 */ /* 0x001fc800078e3cff */
[----:B------:R-:W-:-:S04]  /*8230*/  @P2 LOP3.LUT R190, R191, R190, RZ, 0x3c, !PT ;  /* 0x000000bebfbe2212 */ /* 0x000fc800078e3cff */
[----:B------:R-:W-:-:S05]  /*8240*/  @P2 LOP3.LUT R191, R191, R190, RZ, 0x3c, !PT ;  /* 0x000000bebfbf2212 */ /* 0x000fca00078e3cff */
[----:B------:R0:W4:Y:S02]  /*8250*/  @P2 LDG.E.U8 R230, desc[UR44][R190.64] ;  /* 0x0000002cbee62981 */ /* 0x000124000c1e1100 */
        /* <DEDUP_REMOVED lines=20> */
[----:B------:R-:W2:Y:S01]  /*83a0*/  LDL R191, [R1+0x254] ;  /* 0x0002540001bf7983 */ /* 0x000ea20000100800 */
[----:B------:R-:W-:Y:S01]  /*83b0*/  PRMT R226, RZ, 0x7610, R226 ;  /* 0x00007610ffe27816 */ /* 0x000fe200000000e2 */
[----:B---3--:R-:W-:Y:S01]  /*83c0*/  @P1 IMAD.MOV.U32 R190, RZ, RZ, R8 ;  /* 0x000000ffffbe1224 */ /* 0x008fe200078e0008 */
[----:B------:R-:W-:Y:S01]  /*83d0*/  ISETP.GT.AND P0, PT, R175, 0x2c, PT ;  /* 0x0000002caf00780c */ /* 0x000fe20003f04270 */
[----:B------:R-:W3:Y:S04]  /*83e0*/  LDL R8, [R1+0x230] ;  /* 0x0002300001087983 */ /* 0x000ee80000100800 */
[----:B--2---:R0:W2:Y:S04]  /*83f0*/  @P1 LDG.E.U8 R226, desc[UR44][R190.64] ;  /* 0x0000002cbee21981 */ /* 0x0040a8000c1e1100 */
[----:B------:R-:W0:Y:S04]  /*8400*/  LDL R190, [R1+0x24c] ;  /* 0x00024c0001be7983 */ /* 0x000e280000100800 */
[----:B------:R-:W0:Y:S01]  /*8410*/  LDL R191, [R1+0x250] ;  /* 0x0002500001bf7983 */ /* 0x000e220000100800 */
[----:B------:R-:W-:-:S02]  /*8420*/  PRMT R225, RZ, 0x7610, R225 ;  /* 0x00007610ffe17816 */ /* 0x000fc400000000e1 */
[----:B------:R-:W-:Y:S02]  /*8430*/  PRMT R224, RZ, 0x7610, R224 ;  /* 0x00007610ffe07816 */ /* 0x000fe400000000e0 */
[----:B0-----:R-:W-:-:S04]  /*8440*/  @P0 LOP3.LUT R191, R191, R190, RZ, 0x3c, !PT ;  /* 0x000000bebfbf0212 */ /* 0x001fc800078e3cff */
[----:B------:R-:W-:-:S04]  /*8450*/  @P0 LOP3.LUT R190, R191, R190, RZ, 0x3c, !PT ;  /* 0x000000bebfbe0212 */ /* 0x000fc800078e3cff */
[----:B------:R-:W-:-:S05]  /*8460*/  @P0 LOP3.LUT R191, R191, R190, RZ, 0x3c, !PT ;  /* 0x000000bebfbf0212 */ /* 0x000fca00078e3cff */
[----:B------:R0:W2:Y:S02]  /*8470*/  @P0 LDG.E.U8 R225, desc[UR44][R190.64] ;  /* 0x0000002cbee10981 */ /* 0x0000a4000c1e1100 */
[----:B0-----:R-:W-:Y:S02]  /*8480*/  @P0 IMAD.MOV.U32 R190, RZ, RZ, R5 ;  /* 0x000000ffffbe0224 */ /* 0x001fe400078e0005 */
[----:B------:R-:W-:Y:S01]  /*8490*/  @P0 IMAD.MOV.U32 R191, RZ, RZ, R7 ;  /* 0x000000ffffbf0224 */ /* 0x000fe200078e0007 */
[----:B------:R-:W-:Y:S01]  /*84a0*/  ISETP.GT.AND P1, PT, R175, 0x2d, PT ;  /* 0x0000002daf00780c */ /* 0x000fe20003f24270 */
[----:B------:R-:W4:Y:S04]  /*84b0*/  LDL R7, [R1+0x21c] ;  /* 0x00021c0001077983 */ /* 0x000f280000100800 */
[----:B------:R0:W2:Y:S01]  /*84c0*/  @P0 LDG.E.U8 R224, desc[UR44][R190.64] ;  /* 0x0000002cbee00981 */ /* 0x0000a2000c1e1100 */
[----:B------:R-:W-:-:S02]  /*84d0*/  PRMT R223, RZ, 0x7610, R223 ;  /* 0x00007610ffdf7816 */ /* 0x000fc400000000df */
[----:B------:R-:W-:Y:S01]  /*84e0*/  PRMT R222, RZ, 0x7610, R222 ;  /* 0x00007610ffde7816 */ /* 0x000fe200000000de */
        /* <DEDUP_REMOVED lines=9> */
[----:B------:R-:W-:Y:S02]  /*8580*/  ISETP.GT.AND P0, PT, R175, 0x2e, PT ;  /* 0x0000002eaf00780c */ /* 0x000fe40003f04270 */
        /* <DEDUP_REMOVED lines=57> */
[----:B------:R-:W-:-:S02]  /*8920*/  PRMT R196, RZ, 0x7610, R196 ;  /* 0x00007610ffc47816 */ /* 0x000fc400000000c4 */
        /* <DEDUP_REMOVED lines=149> */
[----:B------:R-:W-:-:S02]  /*9280*/  LOP3.LUT R188, R188, 0xffff, RZ, 0xc0, !PT ;  /* 0x0000ffffbcbc7812 */ /* 0x000fc400078ec0ff */
[----:B------:R-:W-:Y:S02]  /*9290*/  LOP3.LUT R189, R189, 0xffff, RZ, 0xc0, !PT ;  /* 0x0000ffffbdbd7812 */ /* 0x000fe400078ec0ff */
[----:B------:R-:W-:Y:S02]  /*92a0*/  LOP3.LUT R186, R186, 0xffff, RZ, 0xc0, !PT ;  /* 0x0000ffffbaba7812 */ /* 0x000fe400078ec0ff */
[----:B------:R-:W-:Y:S02]  /*92b0*/  PRMT R188, R188, 0x3340, R189 ;  /* 0x00003340bcbc7816 */ /* 0x000fe400000000bd */
[----:B------:R-:W-:Y:S02]  /*92c0*/  LOP3.LUT R187, R187, 0xffff, RZ, 0xc0, !PT ;  /* 0x0000ffffbbbb7812 */ /* 0x000fe400078ec0ff */
[----:B0-----:R-:W-:-:S04]  /*92d0*/  @P0 LOP3.LUT R191, R191, R190, RZ, 0x3c, !PT ;  /* 0x000000bebfbf0212 */ /* 0x001fc800078e3cff */
[----:B------:R-:W-:-:S04]  /*92e0*/  @P0 LOP3.LUT R190, R191, R190, RZ, 0x3c, !PT ;  /* 0x000000bebfbe0212 */ /* 0x000fc800078e3cff */
[----:B------:R-:W-:-:S05]  /*92f0*/  @P0 LOP3.LUT R191, R191, R190, RZ, 0x3c, !PT ;  /* 0x000000bebfbf0212 */ /* 0x000fca00078e3cff */
[----:B------:R3:W2:Y:S02]  /*9300*/  @P0 LDG.E.U8 R217, desc[UR44][R190.64] ;  /* 0x0000002cbed90981 */ /* 0x0006a4000c1e1100 */
[----:B---3--:R-:W-:Y:S02]  /*9310*/  @P1 IMAD.MOV.U32 R190, RZ, RZ, R8 ;  /* 0x000000ffffbe1224 */ /* 0x008fe400078e0008 */
[----:B------:R-:W3:Y:S04]  /*9320*/  LDL R191, [R1+0x13c] ;  /* 0x00013c0001bf7983 */ /* 0x000ee80000100800 */
[----:B------:R-:W3:Y:S04]  /*9330*/  LDL R8, [R1+0x128] ;  /* 0x0001280001087983 */ /* 0x000ee80000100800 */
[----:B------:R4:W-:Y:S02]  /*9340*/  STL [R1+0x568], R188 ;  /* 0x000568bc01007387 */ /* 0x0009e40000100800 */
[----:B----4-:R-:W-:Y:S01]  /*9350*/  @P1 IMAD.MOV.U32 R188, RZ, RZ, R5 ;  /* 0x000000ffffbc1224 */ /* 0x010fe200078e0005 */
[----:B------:R-:W-:-:S02]  /*9360*/  PRMT R5, R186, 0x3340, R187 ;  /* 0x00003340ba057816 */ /* 0x000fc400000000bb */
[----:B------:R-:W4:Y:S04]  /*9370*/  LDL R186, [R1+0x12c] ;  /* 0x00012c0001ba7983 */ /* 0x000f280000100800 */
[----:B------:R-:W4:Y:S01]  /*9380*/  LDL R187, [R1+0x130] ;  /* 0x0001300001bb7983 */ /* 0x000f220000100800 */
[----:B------:R-:W-:Y:S02]  /*9390*/  ISETP.GT.AND P0, PT, R175, 0x3e, PT ;  /* 0x0000003eaf00780c */ /* 0x000fe40003f04270 */
[----:B------:R-:W-:Y:S01]  /*93a0*/  PRMT R218, RZ, 0x7610, R218 ;  /* 0x00007610ffda7816 */ /* 0x000fe200000000da */
[----:B--2---:R-:W-:Y:S01]  /*93b0*/  @P1 IMAD.MOV.U32 R189, RZ, RZ, R7 ;  /* 0x000000ffffbd1224 */ /* 0x004fe200078e0007 */
[----:B------:R0:W-:Y:S01]  /*93c0*/  STL [R1+0x564], R5 ;  /* 0x0005640501007387 */ /* 0x0001e20000100800 */
[----:B------:R-:W-:-:S02]  /*93d0*/  LOP3.LUT R166, R166, 0xffff, RZ, 0xc0, !PT ;  /* 0x0000ffffa6a67812 */ /* 0x000fc400078ec0ff */
[----:B------:R-:W-:Y:S01]  /*93e0*/  LOP3.LUT R161, R161, 0xffff, RZ, 0xc0, !PT ;  /* 0x0000ffffa1a17812 */ /* 0x000fe200078ec0ff */
[----:B------:R-:W2:Y:S04]  /*93f0*/  LDL R7, [R1+0x11c] ;  /* 0x00011c0001077983 */ /* 0x000ea80000100800 */
[----:B0-----:R-:W2:Y:S04]  /*9400*/  LDL R5, [R1+0x120] ;  /* 0x0001200001057983 */ /* 0x001ea80000100800 */
[----:B---3--:R0:W3:Y:S02]  /*9410*/  @P1 LDG.E.U8 R218, desc[UR44][R190.64] ;  /* 0x0000002cbeda1981 */ /* 0x0080e4000c1e1100 */
[----:B0-----:R-:W-:-:S06]  /*9420*/  PRMT R190, RZ, 0x7610, R190 ;  /* 0x00007610ffbe7816 */ /* 0x001fcc00000000be */
[----:B------:R0:W3:Y:S01]  /*9430*/  @P1 LDG.E.U8 R190, desc[UR44][R188.64] ;  /* 0x0000002cbcbe1981 */ /* 0x0000e2000c1e1100 */
[----:B----4-:R-:W-:-:S04]  /*9440*/  @P0 LOP3.LUT R187, R187, R186, RZ, 0x3c, !PT ;  /* 0x000000babbbb0212 */ /* 0x010fc800078e3cff */
[C---:B------:R-:W-:Y:S02]  /*9450*/  @P0 LOP3.LUT R186, R187.reuse, R186, RZ, 0x3c, !PT ;  /* 0x000000babbba0212 */ /* 0x040fe400078e3cff */
[----:B0-----:R-:W-:Y:S02]  /*9460*/  PRMT R188, RZ, 0x7610, R188 ;  /* 0x00007610ffbc7816 */ /* 0x001fe400000000bc */
[----:B------:R-:W-:-:S05]  /*9470*/  @P0 LOP3.LUT R187, R187, R186, RZ, 0x3c, !PT ;  /* 0x000000babbbb0212 */ /* 0x000fca00078e3cff */
[----:B------:R0:W4:Y:S04]  /*9480*/  @P0 LDG.E.U8 R188, desc[UR44][R186.64] ;  /* 0x0000002cbabc0981 */ /* 0x000128000c1e1100 */
[----:B------:R-:W2:Y:S01]  /*9490*/  LDL R187, [R1+0x124] ;  /* 0x0001240001bb7983 */ /* 0x000ea20000100800 */
[----:B0-----:R-:W-:-:S03]  /*94a0*/  @P0 IMAD.MOV.U32 R186, RZ, RZ, R8 ;  /* 0x000000ffffba0224 */ /* 0x001fc600078e0008 */
[----:B----4-:R0:W-:Y:S02]  /*94b0*/  STL [R1+0x5c8], R188 ;  /* 0x0005c8bc01007387 */ /* 0x0101e40000100800 */
[--C-:B0-----:R-:W-:Y:S02]  /*94c0*/  PRMT R188, R166, 0x3340, R161.reuse ;  /* 0x00003340a6bc7816 */ /* 0x101fe400000000a1 */
[----:B------:R-:W-:-:S06]  /*94d0*/  PRMT R161, RZ, 0x7610, R161 ;  /* 0x00007610ffa17816 */ /* 0x000fcc00000000a1 */
[----:B--2---:R0:W2:Y:S01]  /*94e0*/  @P0 LDG.E.U8 R161, desc[UR44][R186.64] ;  /* 0x0000002cbaa10981 */ /* 0x0040a2000c1e1100 */
[----:B------:R-:W-:Y:S02]  /*94f0*/  ISETP.GT.AND P0, PT, R175, 0x3f, PT ;  /* 0x0000003faf00780c */ /* 0x000fe40003f04270 */
[----:B------:R-:W-:Y:S01]  /*9500*/  LOP3.LUT R176, R176, 0xffff, RZ, 0xc0, !PT ;  /* 0x0000ffffb0b07812 */ /* 0x000fe200078ec0ff */
[----:B------:R-:W-:Y:S01]  /*9510*/  STL [R1+0x560], R188 ;  /* 0x000560bc01007387 */ /* 0x000fe20000100800 */
[----:B------:R-:W-:Y:S02]  /*9520*/  LOP3.LUT R184, R184, 0xffff, RZ, 0xc0, !PT ;  /* 0x0000ffffb8b87812 */ /* 0x000fe400078ec0ff */
[----:B------:R-:W-:Y:S01]  /*9530*/  PRMT R166, RZ, 0x7610, R166 ;  /* 0x00007610ffa67816 */ /* 0x000fe200000000a6 */
[----:B------:R-:W4:Y:S06]  /*9540*/  LDL R8, [R1+0x118] ;  /* 0x0001180001087983 */ /* 0x000f2c0000100800 */
[----:B0-----:R-:W-:-:S02]  /*9550*/  @P0 IMAD.MOV.U32 R186, RZ, RZ, R5 ;  /* 0x000000ffffba0224 */ /* 0x001fc400078e0005 */
[----:B------:R-:W-:-:S05]  /*9560*/  @P0 IMAD.MOV.U32 R187, RZ, RZ, R7 ;  /* 0x000000ffffbb0224 */ /* 0x000fca00078e0007 */
[----:B------:R4:W3:Y:S04]  /*9570*/  @P0 LDG.E.U8 R166, desc[UR44][R186.64] ;  /* 0x0000002cbaa60981 */ /* 0x0008e8000c1e1100 */
[----:B--2---:R0:W-:Y:S02]  /*9580*/  STL [R1+0x5cc], R161 ;  /* 0x0005cca101007387 */ /* 0x0041e40000100800 */
[----:B0-----:R-:W-:-:S05]  /*9590*/  PRMT R161, R176, 0x3340, R184 ;  /* 0x00003340b0a17816 */ /* 0x001fca00000000b8 */
[----:B------:R0:W-:Y:S04]  /*95a0*/  STL [R1+0x55c], R161 ;  /* 0x00055ca101007387 */ /* 0x0001e80000100800 */
[----:B------:R-:W2:Y:S04]  /*95b0*/  LDL R187, [R1+0x114] ;  /* 0x0001140001bb7983 */ /* 0x000ea80000100800 */
[----:B------:R-:W2:Y:S04]  /*95c0*/  LDL R7, [R1+0x10c] ;  /* 0x00010c0001077983 */ /* 0x000ea80000100800 */
[----:B------:R-:W2:Y:S01]  /*95d0*/  LDL R5, [R1+0x110] ;  /* 0x0001100001057983 */ /* 0x000ea20000100800 */
[----:B------:R-:W1:Y:S01]  /*95e0*/  S2R R188, SR_TID.X ;  /* 0x0000000000bc7919 */ /* 0x000e620000002100 */
[----:B------:R-:W-:-:S02]  /*95f0*/  LOP3.LUT R168, R168, 0xffff, RZ, 0xc0, !PT ;  /* 0x0000ffffa8a87812 */ /* 0x000fc400078ec0ff */
[----:B------:R-:W-:Y:S01]  /*9600*/  LOP3.LUT R157, R157, 0xffff, RZ, 0xc0, !PT ;  /* 0x0000ffff9d9d7812 */ /* 0x000fe200078ec0ff */
[----:B----4-:R-:W-:-:S03]  /*9610*/  @P0 IMAD.MOV.U32 R186, RZ, RZ, R8 ;  /* 0x000000ffffba0224 */ /* 0x010fc600078e0008 */
[----:B0-----:R-:W-:Y:S02]  /*9620*/  PRMT R161, R168, 0x3340, R157 ;  /* 0x00003340a8a17816 */ /* 0x001fe4000000009d */
[----:B------:R-:W-:Y:S02]  /*9630*/  PRMT R168, RZ, 0x7610, R168 ;  /* 0x00007610ffa87816 */ /* 0x000fe400000000a8 */
[----:B-1----:R-:W-:-:S04]  /*9640*/  LOP3.LUT R188, R188, 0x3f, RZ, 0xc0, !PT ;  /* 0x0000003fbcbc7812 */ /* 0x002fc800078ec0ff */
[----:B------:R-:W-:Y:S02]  /*9650*/  ISETP.GE.AND P1, PT, R188, R175, PT ;  /* 0x000000afbc00720c */ /* 0x000fe40003f26270 */
[----:B------:R-:W-:Y:S01]  /*9660*/  PRMT R175, RZ, 0x7610, R175 ;  /* 0x00007610ffaf7816 */ /* 0x000fe200000000af */
[----:B---3--:R0:W-:Y:S04]  /*9670*/  STL [R1+0x5c4], R166 ;  /* 0x0005c4a601007387 */ /* 0x0081e80000100800 */
[----:B------:R-:W3:Y:S04]  /*9680*/  LDL R188, [R1+0x104] ;  /* 0x0001040001bc7983 */ /* 0x000ee80000100800 */
[----:B------:R-:W4:Y:S04]  /*9690*/  LDL R184, [R1+0x108] ;  /* 0x0001080001b87983 */ /* 0x000f280000100800 */
[----:B0-----:R-:W4:Y:S04]  /*96a0*/  LDL R166, [R1+0xfc] ;  /* 0x0000fc0001a67983 */ /* 0x001f280000100800 */
[----:B------:R-:W4:Y:S04]  /*96b0*/  LDL R8, [R1+0x100] ;  /* 0x0001000001087983 */ /* 0x000f280000100800 */
[----:B--2---:R0:W2:Y:S02]  /*96c0*/  @P0 LDG.E.U8 R168, desc[UR44][R186.64] ;  /* 0x0000002cbaa80981 */ /* 0x0040a4000c1e1100 */
[----:B0-----:R-:W-:-:S02]  /*96d0*/  @!P1 IMAD.MOV.U32 R186, RZ, RZ, R5 ;  /* 0x000000ffffba9224 */ /* 0x001fc400078e0005 */
[----:B------:R-:W-:Y:S01]  /*96e0*/  @!P1 IMAD.MOV.U32 R187, RZ, RZ, R7 ;  /* 0x000000ffffbb9224 */ /* 0x000fe200078e0007 */
[----:B------:R-:W-:Y:S06]  /*96f0*/  BAR.SYNC.DEFER_BLOCKING 0x0 ;  /* 0x0000000000007b1d */ /* 0x000fec0000010000 */
[----:B------:R-:W4:Y:S01]  /*9700*/  @!P1 LDG.E.U8 R175, desc[UR44][R186.64] ;  /* 0x0000002cbaaf9981 */ /* 0x000f22000c1e1100 */
[----:B------:R-:W-:Y:S02]  /*9710*/  LOP3.LUT R156, R156, 0xffff, RZ, 0xc0, !PT ;  /* 0x0000ffff9c9c7812 */ /* 0x000fe400078ec0ff */
[----:B------:R-:W-:-:S04]  /*9720*/  LOP3.LUT R167, R167, 0xffff, RZ, 0xc0, !PT ;  /* 0x0000ffffa7a77812 */ /* 0x000fc800078ec0ff */
[--C-:B------:R-:W-:Y:S02]  /*9730*/  PRMT R156, R156, 0x3340, R167.reuse ;  /* 0x000033409c9c7816 */ /* 0x100fe400000000a7 */
[----:B------:R-:W-:Y:S02]  /*9740*/  PRMT R167, RZ, 0x7610, R167 ;  /* 0x00007610ffa77816 */ /* 0x000fe400000000a7 */
[----:B------:R-:W-:Y:S01]  /*9750*/  PRMT R176, RZ, 0x7610, R176 ;  /* 0x00007610ffb07816 */ /* 0x000fe200000000b0 */
[----:B---3--:R-:W-:Y:S01]  /*9760*/  @!P1 IMAD.MOV.U32 R157, RZ, RZ, R188 ;  /* 0x000000ffff9d9224 */ /* 0x008fe200078e00bc */
[----:B--2---:R-:W-:Y:S04]  /*9770*/  STL [R1+0x5c0], R168 ;  /* 0x0005c0a801007387 */ /* 0x004fe80000100800 */
[----:B------:R-:W2:Y:S04]  /*9780*/  LDL R5, [R1+0xf8] ;  /* 0x0000f80001057983 */ /* 0x000ea80000100800 */
[----:B----4-:R-:W-:Y:S04]  /*9790*/  STL [R1+0x5a8], R175 ;  /* 0x0005a8af01007387 */ /* 0x010fe80000100800 */
[----:B------:R-:W3:Y:S04]  /*97a0*/  LDL R7, [R1+0xf4] ;  /* 0x0000f40001077983 */ /* 0x000ee80000100800 */
[----:B------:R0:W-:Y:S02]  /*97b0*/  STL [R1+0x554], R156 ;  /* 0x0005549c01007387 */ /* 0x0001e40000100800 */
[----:B0-----:R-:W-:-:S05]  /*97c0*/  @!P1 IMAD.MOV.U32 R156, RZ, RZ, R184 ;  /* 0x000000ffff9c9224 */ /* 0x001fca00078e00b8 */
[----:B------:R0:W4:Y:S02]  /*97d0*/  @!P1 LDG.E.U8 R167, desc[UR44][R156.64] ;  /* 0x0000002c9ca79981 */ /* 0x000124000c1e1100 */
[----:B0-----:R-:W-:Y:S02]  /*97e0*/  @!P1 IMAD.MOV.U32 R156, RZ, RZ, R8 ;  /* 0x000000ffff9c9224 */ /* 0x001fe400078e0008 */
[----:B------:R-:W-:-:S05]  /*97f0*/  @!P1 IMAD.MOV.U32 R157, RZ, RZ, R166 ;  /* 0x000000ffff9d9224 */ /* 0x000fca00078e00a6 */
[----:B------:R2:W4:Y:S01]  /*9800*/  @!P1 LDG.E.U8 R176, desc[UR44][R156.64] ;  /* 0x0000002c9cb09981 */ /* 0x000522000c1e1100 */
[----:B------:R-:W-:Y:S02]  /*9810*/  LOP3.LUT R23, R23, 0xffff, RZ, 0xc0, !PT ;  /* 0x0000ffff17177812 */ /* 0x000fe400078ec0ff */
[----:B------:R-:W-:Y:S02]  /*9820*/  LOP3.LUT R185, R185, 0xffff, RZ, 0xc0, !PT ;  /* 0x0000ffffb9b97812 */ /* 0x000fe400078ec0ff */
[----:B------:R-:W-:Y:S02]  /*9830*/  LOP3.LUT R18, R18, 0xffff, RZ, 0xc0, !PT ;  /* 0x0000ffff12127812 */ /* 0x000fe400078ec0ff */
[----:B------:R-:W-:Y:S02]  /*9840*/  PRMT R23, R23, 0x3340, R185 ;  /* 0x0000334017177816 */ /* 0x000fe400000000b9 */
[----:B------:R-:W-:Y:S01]  /*9850*/  LOP3.LUT R172, R172, 0xffff, RZ, 0xc0, !PT ;  /* 0x0000ffffacac7812 */ /* 0x000fe200078ec0ff */
[----:B--2---:R-:W-:-:S02]  /*9860*/  @!P1 IMAD.MOV.U32 R156, RZ, RZ, R5 ;  /* 0x000000ffff9c9224 */ /* 0x004fc400078e0005 */
[----:B---3--:R-:W-:Y:S01]  /*9870*/  @!P1 IMAD.MOV.U32 R157, RZ, RZ, R7 ;  /* 0x000000ffff9d9224 */ /* 0x008fe200078e0007 */
[----:B----4-:R-:W-:Y:S04]  /*9880*/  STL [R1+0x5ac], R167 ;  /* 0x0005aca701007387 */ /* 0x010fe80000100800 */
[----:B------:R0:W-:Y:S04]  /*9890*/  STL [R1+0x550], R23 ;  /* 0x0005501701007387 */ /* 0x0001e80000100800 */
[----:B------:R-:W2:Y:S04]  /*98a0*/  LDL R166, [R1+0xec] ;  /* 0x0000ec0001a67983 */ /* 0x000ea80000100800 */
[----:B------:R-:W3:Y:S01]  /*98b0*/  LDL R8, [R1+0xf0] ;  /* 0x0000f00001087983 */ /* 0x000ee20000100800 */
[----:B0-----:R-:W-:-:S03]  /*98c0*/  PRMT R23, R18, 0x3340, R172 ;  /* 0x0000334012177816 */ /* 0x001fc600000000ac */
[----:B------:R-:W-:Y:S04]  /*98d0*/  STL [R1+0x5b0], R176 ;  /* 0x0005b0b001007387 */ /* 0x000fe80000100800 */
[----:B------:R0:W-:Y:S04]  /*98e0*/  STL [R1+0x54c], R23 ;  /* 0x00054c1701007387 */ /* 0x0001e80000100800 */
[----:B------:R-:W4:Y:S01]  /*98f0*/  LDL R167, [R1+0xe4] ;  /* 0x0000e40001a77983 */ /* 0x000f220000100800 */
[----:B------:R-:W-:Y:S02]  /*9900*/  PRMT R18, RZ, 0x7610, R18 ;  /* 0x00007610ff127816 */ /* 0x000fe40000000012 */
[----:B------:R-:W-:Y:S01]  /*9910*/  PRMT R172, RZ, 0x7610, R172 ;  /* 0x00007610ffac7816 */ /* 0x000fe200000000ac */
[----:B------:R-:W4:Y:S04]  /*9920*/  LDL R7, [R1+0xdc] ;  /* 0x0000dc0001077983 */ /* 0x000f280000100800 */
[----:B0-----:R-:W4:Y:S04]  /*9930*/  LDL R23, [R1+0xe8] ;  /* 0x0000e80001177983 */ /* 0x001f280000100800 */
[----:B------:R2:W4:Y:S01]  /*9940*/  @!P1 LDG.E.U8 R18, desc[UR44][R156.64] ;  /* 0x0000002c9c129981 */ /* 0x000522000c1e1100 */
[----:B------:R-:W-:-:S02]  /*9950*/  LOP3.LUT R155, R155, 0xffff, RZ, 0xc0, !PT ;  /* 0x0000ffff9b9b7812 */ /* 0x000fc400078ec0ff */
[----:B------:R-:W-:Y:S01]  /*9960*/  LOP3.LUT R173, R173, 0xffff, RZ, 0xc0, !PT ;  /* 0x0000ffffadad7812 */ /* 0x000fe200078ec0ff */
[----:B------:R-:W4:Y:S03]  /*9970*/  LDL R5, [R1+0xe0] ;  /* 0x0000e00001057983 */ /* 0x000f260000100800 */
[----:B------:R-:W-:Y:S02]  /*9980*/  PRMT R188, R155, 0x3340, R173 ;  /* 0x000033409bbc7816 */ /* 0x000fe400000000ad */
[----:B------:R-:W-:Y:S02]  /*9990*/  PRMT R155, RZ, 0x7610, R155 ;  /* 0x00007610ff9b7816 */ /* 0x000fe4000000009b */
[----:B------:R-:W-:Y:S02]  /*99a0*/  LOP3.LUT R13, R13, 0xffff, RZ, 0xc0, !PT ;  /* 0x0000ffff0d0d7812 */ /* 0x000fe400078ec0ff */
[----:B------:R-:W-:-:S04]  /*99b0*/  LOP3.LUT R183, R183, 0xffff, RZ, 0xc0, !PT ;  /* 0x0000ffffb7b77812 */ /* 0x000fc800078ec0ff */
[----:B------:R-:W-:Y:S01]  /*99c0*/  PRMT R13, R13, 0x3340, R183 ;  /* 0x000033400d0d7816 */ /* 0x000fe200000000b7 */
[----:B--2---:R-:W-:Y:S02]  /*99d0*/  @!P1 IMAD.MOV.U32 R157, RZ, RZ, R166 ;  /* 0x000000ffff9d9224 */ /* 0x004fe400078e00a6 */
[----:B---3--:R-:W-:-:S05]  /*99e0*/  @!P1 IMAD.MOV.U32 R156, RZ, RZ, R8 ;  /* 0x000000ffff9c9224 */ /* 0x008fca00078e0008 */
[----:B------:R4:W2:Y:S02]  /*99f0*/  @!P1 LDG.E.U8 R172, desc[UR44][R156.64] ;  /* 0x0000002c9cac9981 */ /* 0x0008a4000c1e1100 */
[----:B----4-:R-:W-:Y:S02]  /*9a00*/  @!P1 IMAD.MOV.U32 R157, RZ, RZ, R167 ;  /* 0x000000ffff9d9224 */ /* 0x010fe400078e00a7 */
[----:B------:R-:W-:-:S05]  /*9a10*/  @!P1 IMAD.MOV.U32 R156, RZ, RZ, R23 ;  /* 0x000000ffff9c9224 */ /* 0x000fca00078e0017 */
[----:B------:R0:W3:Y:S04]  /*9a20*/  @!P1 LDG.E.U8 R155, desc[UR44][R156.64] ;  /* 0x0000002c9c9b9981 */ /* 0x0000e8000c1e1100 */
[----:B------:R1:W-:Y:S04]  /*9a30*/  STL [R1+0x5b4], R18 ;  /* 0x0005b41201007387 */ /* 0x0003e80000100800 */
[----:B------:R4:W-:Y:S04]  /*9a40*/  STL [R1+0x548], R13 ;  /* 0x0005480d01007387 */ /* 0x0009e80000100800 */
[----:B------:R-:W3:Y:S01]  /*9a50*/  LDL R8, [R1+0xd8] ;  /* 0x0000d80001087983 */ /* 0x000ee20000100800 */
[----:B------:R-:W-:-:S03]  /*9a60*/  LOP3.LUT R22, R22, 0xffff, RZ, 0xc0, !PT ;  /* 0x0000ffff16167812 */ /* 0x000fc600078ec0ff */
[----:B------:R-:W3:Y:S01]  /*9a70*/  LDL R166, [R1+0xd4] ;  /* 0x0000d40001a67983 */ /* 0x000ee20000100800 */
[----:B------:R-:W-:Y:S01]  /*9a80*/  LOP3.LUT R182, R182, 0xffff, RZ, 0xc0, !PT ;  /* 0x0000ffffb6b67812 */ /* 0x000fe200078ec0ff */
[----:B------:R-:W-:Y:S01]  /*9a90*/  @!P1 IMAD.MOV.U32 R23, RZ, RZ, R7 ;  /* 0x000000ffff179224 */ /* 0x000fe200078e0007 */
[----:B0-----:R-:W-:Y:S01]  /*9aa0*/  PRMT R156, RZ, 0x7610, R156 ;  /* 0x00007610ff9c7816 */ /* 0x001fe2000000009c */
[----:B--2---:R-:W-:Y:S04]  /*9ab0*/  STL [R1+0x5b8], R172 ;  /* 0x0005b8ac01007387 */ /* 0x004fe80000100800 */
[----:B-1----:R-:W2:Y:S04]  /*9ac0*/  LDL R18, [R1+0xcc] ;  /* 0x0000cc0001127983 */ /* 0x002ea80000100800 */
[----:B----4-:R-:W4:Y:S04]  /*9ad0*/  LDL R13, [R1+0xd0] ;  /* 0x0000d000010d7983 */ /* 0x010f280000100800 */
[----:B---3--:R0:W-:Y:S02]  /*9ae0*/  STL [R1+0x5bc], R155 ;  /* 0x0005bc9b01007387 */ /* 0x0081e40000100800 */
[----:B0-----:R-:W-:Y:S01]  /*9af0*/  PRMT R155, R22, 0x3340, R182 ;  /* 0x00003340169b7816 */ /* 0x001fe200000000b6 */
[----:B------:R-:W-:-:S04]  /*9b00*/  @!P1 IMAD.MOV.U32 R22, RZ, RZ, R5 ;  /* 0x000000ffff169224 */ /* 0x000fc800078e0005 */
[----:B------:R0:W-:Y:S04]  /*9b10*/  STL [R1+0x540], R155 ;  /* 0x0005409b01007387 */ /* 0x0001e80000100800 */
[----:B------:R-:W3:Y:S04]  /*9b20*/  LDL R7, [R1+0xc4] ;  /* 0x0000c40001077983 */ /* 0x000ee80000100800 */
[----:B------:R-:W3:Y:S04]  /*9b30*/  LDL R5, [R1+0xc8] ;  /* 0x0000c80001057983 */ /* 0x000ee80000100800 */
[----:B------:R1:W3:Y:S01]  /*9b40*/  @!P1 LDG.E.U8 R156, desc[UR44][R22.64] ;  /* 0x0000002c169c9981 */ /* 0x0002e2000c1e1100 */
[----:B------:R-:W-:-:S02]  /*9b50*/  LOP3.LUT R17, R17, 0xffff, RZ, 0xc0, !PT ;  /* 0x0000ffff11117812 */ /* 0x000fc400078ec0ff */
[----:B------:R-:W-:Y:S01]  /*9b60*/  LOP3.LUT R169, R169, 0xffff, RZ, 0xc0, !PT ;  /* 0x0000ffffa9a97812 */ /* 0x000fe200078ec0ff */
[----:B------:R-:W3:Y:S01]  /*9b70*/  LDL R167, [R1+0xb4] ;  /* 0x0000b40001a77983 */ /* 0x000ee20000100800 */
[----:B------:R-:W-:Y:S02]  /*9b80*/  LOP3.LUT R12, R12, 0xffff, RZ, 0xc0, !PT ;  /* 0x0000ffff0c0c7812 */ /* 0x000fe400078ec0ff */
[----:B------:R-:W-:Y:S01]  /*9b90*/  LOP3.LUT R174, R174, 0xffff, RZ, 0xc0, !PT ;  /* 0x0000ffffaeae7812 */ /* 0x000fe200078ec0ff */
[----:B------:R-:W3:Y:S01]  /*9ba0*/  LDL R175, [R1+0xa4] ;  /* 0x0000a40001af7983 */ /* 0x000ee20000100800 */
[----:B-1----:R-:W-:-:S03]  /*9bb0*/  @!P1 IMAD.MOV.U32 R22, RZ, RZ, R8 ;  /* 0x000000ffff169224 */ /* 0x002fc600078e0008 */
[----:B------:R-:W3:Y:S01]  /*9bc0*/  LDL R8, [R1+0xc0] ;  /* 0x0000c00001087983 */ /* 0x000ee20000100800 */
[----:B------:R-:W-:Y:S01]  /*9bd0*/  PRMT R182, R17, 0x3340, R169 ;  /* 0x0000334011b67816 */ /* 0x000fe200000000a9 */
[----:B------:R-:W-:Y:S01]  /*9be0*/  @!P1 IMAD.MOV.U32 R23, RZ, RZ, R166 ;  /* 0x000000ffff179224 */ /* 0x000fe200078e00a6 */
[----:B------:R-:W-:Y:S01]  /*9bf0*/  PRMT R17, RZ, 0x7610, R17 ;  /* 0x00007610ff117816 */ /* 0x000fe20000000011 */
[----:B------:R-:W3:Y:S01]  /*9c00*/  LDL R169, [R1+0xbc] ;  /* 0x0000bc0001a97983 */ /* 0x000ee20000100800 */
[----:B------:R-:W-:-:S04]  /*9c10*/  PRMT R168, R12, 0x3340, R174 ;  /* 0x000033400ca87816 */ /* 0x000fc800000000ae */
[----:B------:R1:W3:Y:S02]  /*9c20*/  @!P1 LDG.E.U8 R17, desc[UR44][R22.64] ;  /* 0x0000002c16119981 */ /* 0x0002e4000c1e1100 */
[----:B-1----:R-:W-:Y:S02]  /*9c30*/  PRMT R22, RZ, 0x7610, R22 ;  /* 0x00007610ff167816 */ /* 0x002fe40000000016 */
[----:B------:R-:W-:Y:S01]  /*9c40*/  PRMT R23, RZ, 0x7610, R23 ;  /* 0x00007610ff177816 */ /* 0x000fe20000000017 */
[----:B----4-:R-:W-:Y:S02]  /*9c50*/  @!P1 IMAD.MOV.U32 R12, RZ, RZ, R13 ;  /* 0x000000ffff0c9224 */ /* 0x010fe400078e000d */
[----:B--2---:R-:W-:Y:S02]  /*9c60*/  @!P1 IMAD.MOV.U32 R13, RZ, RZ, R18 ;  /* 0x000000ffff0d9224 */ /* 0x004fe400078e0012 */
[----:B------:R-:W2:Y:S04]  /*9c70*/  LDL R18, [R1+0xb8] ;  /* 0x0000b80001127983 */ /* 0x000ea80000100800 */
[----:B------:R3:W4:Y:S02]  /*9c80*/  @!P1 LDG.E.U8 R22, desc[UR44][R12.64] ;  /* 0x0000002c0c169981 */ /* 0x000724000c1e1100 */
[----:B---3--:R-:W-:-:S02]  /*9c90*/  @!P1 IMAD.MOV.U32 R13, RZ, RZ, R7 ;  /* 0x000000ffff0d9224 */ /* 0x008fc400078e0007 */
[----:B------:R-:W3:Y:S01]  /*9ca0*/  LDL R7, [R1+0xac] ;  /* 0x0000ac0001077983 */ /* 0x000ee20000100800 */
[----:B------:R-:W-:-:S03]  /*9cb0*/  @!P1 IMAD.MOV.U32 R12, RZ, RZ, R5 ;  /* 0x000000ffff0c9224 */ /* 0x000fc600078e0005 */
[----:B------:R-:W4:Y:S04]  /*9cc0*/  LDL R5, [R1+0xb0] ;  /* 0x0000b00001057983 */ /* 0x000f280000100800 */
[----:B------:R1:W4:Y:S02]  /*9cd0*/  @!P1 LDG.E.U8 R23, desc[UR44][R12.64] ;  /* 0x0000002c0c179981 */ /* 0x000324000c1e1100 */
[----:B-1----:R-:W-:Y:S02]  /*9ce0*/  @!P1 IMAD.MOV.U32 R12, RZ, RZ, R8 ;  /* 0x000000ffff0c9224 */ /* 0x002fe400078e0008 */
[----:B------:R-:W4:Y:S01]  /*9cf0*/  LDL R8, [R1+0xa8] ;  /* 0x0000a80001087983 */ /* 0x000f220000100800 */
[----:B------:R-:W-:Y:S02]  /*9d00*/  LOP3.LUT R21, R21, 0xffff, RZ, 0xc0, !PT ;  /* 0x0000ffff15157812 */ /* 0x000fe400078ec0ff */
[----:B------:R-:W-:Y:S01]  /*9d10*/  LOP3.LUT R180, R180, 0xffff, RZ, 0xc0, !PT ;  /* 0x0000ffffb4b47812 */ /* 0x000fe200078ec0ff */
[----:B------:R-:W-:Y:S01]  /*9d20*/  @!P1 IMAD.MOV.U32 R13, RZ, RZ, R169 ;  /* 0x000000ffff0d9224 */ /* 0x000fe200078e00a9 */
[----:B------:R-:W-:Y:S01]  /*9d30*/  LOP3.LUT R16, R16, 0xffff, RZ, 0xc0, !PT ;  /* 0x0000ffff10107812 */ /* 0x000fe200078ec0ff */
[----:B------:R-:W4:Y:S01]  /*9d40*/  LDL R169, [R1+0x9c] ;  /* 0x00009c0001a97983 */ /* 0x000f220000100800 */
[----:B------:R-:W-:-:S02]  /*9d50*/  PRMT R166, R21, 0x3340, R180 ;  /* 0x0000334015a67816 */ /* 0x000fc400000000b4 */
[----:B------:R-:W-:Y:S02]  /*9d60*/  PRMT R21, RZ, 0x7610, R21 ;  /* 0x00007610ff157816 */ /* 0x000fe40000000015 */
[----:B------:R-:W-:Y:S02]  /*9d70*/  LOP3.LUT R170, R170, 0xffff, RZ, 0xc0, !PT ;  /* 0x0000ffffaaaa7812 */ /* 0x000fe400078ec0ff */
[----:B------:R-:W-:Y:S02]  /*9d80*/  LOP3.LUT R154, R154, 0xffff, RZ, 0xc0, !PT ;  /* 0x0000ffff9a9a7812 */ /* 0x000fe400078ec0ff */
[----:B------:R-:W-:Y:S01]  /*9d90*/  PRMT R183, R16, 0x3340, R170 ;  /* 0x0000334010b77816 */ /* 0x000fe200000000aa */
[----:B------:R1:W4:Y:S01]  /*9da0*/  @!P1 LDG.E.U8 R21, desc[UR44][R12.64] ;  /* 0x0000002c0c159981 */ /* 0x000322000c1e1100 */
[----:B------:R-:W-:Y:S02]  /*9db0*/  PRMT R16, RZ, 0x7610, R16 ;  /* 0x00007610ff107816 */ /* 0x000fe40000000010 */
[----:B------:R-:W-:Y:S01]  /*9dc0*/  LOP3.LUT R181, R181, 0xffff, RZ, 0xc0, !PT ;  /* 0x0000ffffb5b57812 */ /* 0x000fe200078ec0ff */
[----:B-1----:R-:W-:-:S03]  /*9dd0*/  @!P1 IMAD.MOV.U32 R13, RZ, RZ, R167 ;  /* 0x000000ffff0d9224 */ /* 0x002fc600078e00a7 */
[----:B0-----:R-:W-:Y:S01]  /*9de0*/  PRMT R155, R154, 0x3340, R181 ;  /* 0x000033409a9b7816 */ /* 0x001fe200000000b5 */
[----:B------:R-:W4:Y:S01]  /*9df0*/  LDL R167, [R1+0xa0] ;  /* 0x0000a00001a77983 */ /* 0x000f220000100800 */
[----:B------:R-:W-:Y:S02]  /*9e00*/  PRMT R154, RZ, 0x7610, R154 ;  /* 0x00007610ff9a7816 */ /* 0x000fe4000000009a */
[----:B------:R-:W-:Y:S02]  /*9e10*/  LOP3.LUT R11, R11, 0xffff, RZ, 0xc0, !PT ;  /* 0x0000ffff0b0b7812 */ /* 0x000fe400078ec0ff */
[----:B------:R-:W-:Y:S02]  /*9e20*/  LOP3.LUT R158, R158, 0xffff, RZ, 0xc0, !PT ;  /* 0x0000ffff9e9e7812 */ /* 0x000fe400078ec0ff */
[----:B------:R-:W-:Y:S02]  /*9e30*/  LOP3.LUT R163, R163, 0xffff, RZ, 0xc0, !PT ;  /* 0x0000ffffa3a37812 */ /* 0x000fe400078ec0ff */
[----:B------:R-:W-:-:S02]  /*9e40*/  LOP3.LUT R20, R20, 0xffff, RZ, 0xc0, !PT ;  /* 0x0000ffff14147812 */ /* 0x000fc400078ec0ff */
[----:B------:R-:W-:Y:S02]  /*9e50*/  PRMT R172, R11, 0x3340, R158 ;  /* 0x000033400bac7816 */ /* 0x000fe4000000009e */
[----:B------:R-:W4:Y:S01]  /*9e60*/  LDL R11, [R1+0x8c] ;  /* 0x00008c00010b7983 */ /* 0x000f220000100800 */
[----:B------:R-:W-:-:S03]  /*9e70*/  PRMT R184, R20, 0x3340, R163 ;  /* 0x0000334014b87816 */ /* 0x000fc600000000a3 */
[----:B------:R-:W4:Y:S01]  /*9e80*/  LDL R163, [R1+0x88] ;  /* 0x0000880001a37983 */ /* 0x000f220000100800 */
[----:B--2---:R-:W-:-:S03]  /*9e90*/  @!P1 IMAD.MOV.U32 R12, RZ, RZ, R18 ;  /* 0x000000ffff0c9224 */ /* 0x004fc600078e0012 */
[----:B------:R-:W2:Y:S04]  /*9ea0*/  LDL R18, [R1+0x94] ;  /* 0x0000940001127983 */ /* 0x000ea80000100800 */
[----:B------:R3:W2:Y:S02]  /*9eb0*/  @!P1 LDG.E.U8 R16, desc[UR44][R12.64] ;  /* 0x0000002c0c109981 */ /* 0x0006a4000c1e1100 */
[----:B---3--:R-:W-:Y:S02]  /*9ec0*/  @!P1 IMAD.MOV.U32 R13, RZ, RZ, R7 ;  /* 0x000000ffff0d9224 */ /* 0x008fe400078e0007 */
[----:B------:R-:W3:Y:S01]  /*9ed0*/  LDL R7, [R1+0x98] ;  /* 0x0000980001077983 */ /* 0x000ee20000100800 */
[----:B----4-:R-:W-:-:S05]  /*9ee0*/  @!P1 IMAD.MOV.U32 R12, RZ, RZ, R5 ;  /* 0x000000ffff0c9224 */ /* 0x010fca00078e0005 */
[----:B------:R0:W4:Y:S02]  /*9ef0*/  @!P1 LDG.E.U8 R154, desc[UR44][R12.64] ;  /* 0x0000002c0c9a9981 */ /* 0x000124000c1e1100 */
[----:B0-----:R-:W-:Y:S02]  /*9f00*/  @!P1 IMAD.MOV.U32 R12, RZ, RZ, R8 ;  /* 0x000000ffff0c9224 */ /* 0x001fe400078e0008 */
[----:B------:R-:W4:Y:S01]  /*9f10*/  LDL R8, [R1+0x90] ;  /* 0x0000900001087983 */ /* 0x000f220000100800 */
[----:B------:R-:W-:Y:S02]  /*9f20*/  LOP3.LUT R153, R153, 0xffff, RZ, 0xc0, !PT ;  /* 0x0000ffff99997812 */ /* 0x000fe400078ec0ff */
[----:B------:R-:W-:Y:S01]  /*9f30*/  LOP3.LUT R179, R179, 0xffff, RZ, 0xc0, !PT ;  /* 0x0000ffffb3b37812 */ /* 0x000fe200078ec0ff */
[----:B------:R-:W-:-:S03]  /*9f40*/  @!P1 IMAD.MOV.U32 R13, RZ, RZ, R175 ;  /* 0x000000ffff0d9224 */ /* 0x000fc600078e00af */
[----:B------:R-:W-:Y:S02]  /*9f50*/  PRMT R5, R153, 0x3340, R179 ;  /* 0x0000334099057816 */ /* 0x000fe400000000b3 */
[----:B------:R-:W-:Y:S02]  /*9f60*/  PRMT R153, RZ, 0x7610, R153 ;  /* 0x00007610ff997816 */ /* 0x000fe40000000099 */
[----:B------:R-:W-:-:S04]  /*9f70*/  PRMT R20, RZ, 0x7610, R20 ;  /* 0x00007610ff147816 */ /* 0x000fc80000000014 */
[----:B------:R0:W4:Y:S01]  /*9f80*/  @!P1 LDG.E.U8 R153, desc[UR44][R12.64] ;  /* 0x0000002c0c999981 */ /* 0x000122000c1e1100 */
[----:B------:R-:W-:Y:S02]  /*9f90*/  LOP3.LUT R10, R10, 0xffff, RZ, 0xc0, !PT ;  /* 0x0000ffff0a0a7812 */ /* 0x000fe400078ec0ff */
[----:B------:R-:W-:Y:S01]  /*9fa0*/  LOP3.LUT R164, R164, 0xffff, RZ, 0xc0, !PT ;  /* 0x0000ffffa4a47812 */ /* 0x000fe200078ec0ff */
[----:B0-----:R-:W-:Y:S02]  /*9fb0*/  @!P1 IMAD.MOV.U32 R13, RZ, RZ, R169 ;  /* 0x000000ffff0d9224 */ /* 0x001fe400078e00a9 */
[----:B------:R-:W-:Y:S01]  /*9fc0*/  @!P1 IMAD.MOV.U32 R12, RZ, RZ, R167 ;  /* 0x000000ffff0c9224 */ /* 0x000fe200078e00a7 */
[----:B------:R-:W4:Y:S01]  /*9fd0*/  LDL R169, [R1+0x84] ;  /* 0x0000840001a97983 */ /* 0x000f220000100800 */
[----:B------:R-:W-:-:S03]  /*9fe0*/  PRMT R158, RZ, 0x7610, R158 ;  /* 0x00007610ff9e7816 */ /* 0x000fc6000000009e */
[----:B------:R2:W4:Y:S04]  /*9ff0*/  @!P1 LDG.E.U8 R20, desc[UR44][R12.64] ;  /* 0x0000002c0c149981 */ /* 0x000528000c1e1100 */
[----:B------:R-:W4:Y:S01]  /*a000*/  LDL R167, [R1+0x7c] ;  /* 0x00007c0001a77983 */ /* 0x000f220000100800 */
[----:B------:R-:W-:Y:S02]  /*a010*/  LOP3.LUT R15, R15, 0xffff, RZ, 0xc0, !PT ;  /* 0x0000ffff0f0f7812 */ /* 0x000fe400078ec0ff */
[----:B------:R-:W-:-:S04]  /*a020*/  LOP3.LUT R171, R171, 0xffff, RZ, 0xc0, !PT ;  /* 0x0000ffffabab7812 */ /* 0x000fc800078ec0ff */
[----:B------:R-:W-:Y:S02]  /*a030*/  PRMT R175, R15, 0x3340, R171 ;  /* 0x000033400faf7816 */ /* 0x000fe400000000ab */
[----:B------:R-:W4:Y:S01]  /*a040*/  LDL R15, [R1+0x78] ;  /* 0x00007800010f7983 */ /* 0x000f220000100800 */
[----:B------:R-:W-:Y:S01]  /*a050*/  PRMT R157, RZ, 0x7610, R157 ;  /* 0x00007610ff9d7816 */ /* 0x000fe2000000009d */
[----:B--2---:R-:W-:Y:S01]  /*a060*/  @!P1 IMAD.MOV.U32 R13, RZ, RZ, R18 ;  /* 0x000000ffff0d9224 */ /* 0x004fe200078e0012 */
[----:B------:R-:W-:Y:S01]  /*a070*/  PRMT R18, R10, 0x3340, R164 ;  /* 0x000033400a127816 */ /* 0x000fe200000000a4 */
[----:B---3--:R-:W-:Y:S02]  /*a080*/  @!P1 IMAD.MOV.U32 R12, RZ, RZ, R7 ;  /* 0x000000ffff0c9224 */ /* 0x008fe400078e0007 */
[----:B------:R-:W2:Y:S04]  /*a090*/  LDL R7, [R1+0x80] ;  /* 0x0000800001077983 */ /* 0x000ea80000100800 */
[----:B------:R-:W3:Y:S01]  /*a0a0*/  @!P1 LDG.E.U8 R157, desc[UR44][R12.64] ;  /* 0x0000002c0c9d9981 */ /* 0x000ee2000c1e1100 */
[----:B----4-:R-:W-:-:S05]  /*a0b0*/  @!P1 IMAD.MOV.U32 R10, RZ, RZ, R8 ;  /* 0x000000ffff0a9224 */ /* 0x010fca00078e0008 */
[----:B------:R0:W4:Y:S02]  /*a0c0*/  @!P1 LDG.E.U8 R158, desc[UR44][R10.64] ;  /* 0x0000002c0a9e9981 */ /* 0x000124000c1e1100 */
[----:B0-----:R-:W-:Y:S02]  /*a0d0*/  @!P1 IMAD.MOV.U32 R10, RZ, RZ, R163 ;  /* 0x000000ffff0a9224 */ /* 0x001fe400078e00a3 */
[----:B------:R-:W3:Y:S04]  /*a0e0*/  LDL R163, [R1+0x74] ;  /* 0x0000740001a37983 */ /* 0x000ee80000100800 */
[----:B------:R-:W4:Y:S04]  /*a0f0*/  LDL.LU R181, [R1+0xc] ;  /* 0x00000c0001b57983 */ /* 0x000f280000300800 */
[----:B------:R-:W4:Y:S04]  /*a100*/  LDL.LU R186, [R1] ;  /* 0x0000000001ba7983 */ /* 0x000f280000300800 */
[----:B------:R-:W4:Y:S04]  /*a110*/  LDL R13, [R1+0x6c] ;  /* 0x00006c00010d7983 */ /* 0x000f280000100800 */
[----:B------:R-:W4:Y:S01]  /*a120*/  LDL R12, [R1+0x70] ;  /* 0x00007000010c7983 */ /* 0x000f220000100800 */
[----:B------:R-:W-:-:S02]  /*a130*/  LOP3.LUT R152, R152, 0xffff, RZ, 0xc0, !PT ;  /* 0x0000ffff98987812 */ /* 0x000fc400078ec0ff */
[----:B------:R-:W-:Y:S01]  /*a140*/  LOP3.LUT R178, R178, 0xffff, RZ, 0xc0, !PT ;  /* 0x0000ffffb2b27812 */ /* 0x000fe200078ec0ff */
[----:B------:R-:W-:Y:S01]  /*a150*/  @!P1 IMAD.MOV.U32 R11, RZ, RZ, R169 ;  /* 0x000000ffff0b9224 */ /* 0x000fe200078e00a9 */
[----:B------:R-:W-:Y:S01]  /*a160*/  LOP3.LUT R19, R19, 0xffff, RZ, 0xc0, !PT ;  /* 0x0000ffff13137812 */ /* 0x000fe200078ec0ff */
[----:B------:R-:W4:Y:S01]  /*a170*/  LDL.LU R169, [R1+0x10] ;  /* 0x0000100001a97983 */ /* 0x000f220000300800 */
[----:B------:R-:W-:Y:S02]  /*a180*/  PRMT R8, R152, 0x3340, R178 ;  /* 0x0000334098087816 */ /* 0x000fe400000000b2 */
[----:B------:R-:W-:Y:S02]  /*a190*/  PRMT R152, RZ, 0x7610, R152 ;  /* 0x00007610ff987816 */ /* 0x000fe40000000098 */
[----:B------:R-:W-:-:S04]  /*a1a0*/  LOP3.LUT R162, R162, 0xffff, RZ, 0xc0, !PT ;  /* 0x0000ffffa2a27812 */ /* 0x000fc800078ec0ff */
[----:B------:R-:W-:Y:S01]  /*a1b0*/  PRMT R185, R19, 0x3340, R162 ;  /* 0x0000334013b97816 */ /* 0x000fe200000000a2 */
[----:B------:R0:W4:Y:S01]  /*a1c0*/  @!P1 LDG.E.U8 R152, desc[UR44][R10.64] ;  /* 0x0000002c0a989981 */ /* 0x000122000c1e1100 */
[----:B------:R-:W-:-:S03]  /*a1d0*/  PRMT R19, RZ, 0x7610, R19 ;  /* 0x00007610ff137816 */ /* 0x000fc60000000013 */
[----:B------:R-:W4:Y:S01]  /*a1e0*/  LDL R162, [R1+0x68] ;  /* 0x0000680001a27983 */ /* 0x000f220000100800 */
[----:B0-----:R-:W-:Y:S01]  /*a1f0*/  @!P1 IMAD.MOV.U32 R11, RZ, RZ, R167 ;  /* 0x000000ffff0b9224 */ /* 0x001fe200078e00a7 */
[----:B------:R-:W-:Y:S02]  /*a200*/  LOP3.LUT R14, R14, 0xffff, RZ, 0xc0, !PT ;  /* 0x0000ffff0e0e7812 */ /* 0x000fe400078ec0ff */
[----:B------:R-:W-:Y:S02]  /*a210*/  LOP3.LUT R165, R165, 0xffff, RZ, 0xc0, !PT ;  /* 0x0000ffffa5a57812 */ /* 0x000fe400078ec0ff */
[----:B------:R-:W-:Y:S01]  /*a220*/  PRMT R164, RZ, 0x7610, R164 ;  /* 0x00007610ffa47816 */ /* 0x000fe200000000a4 */
[----:B--2---:R-:W-:-:S05]  /*a230*/  @!P1 IMAD.MOV.U32 R10, RZ, RZ, R7 ;  /* 0x000000ffff0a9224 */ /* 0x004fca00078e0007 */
[----:B------:R0:W2:Y:S01]  /*a240*/  @!P1 LDG.E.U8 R19, desc[UR44][R10.64] ;  /* 0x0000002c0a139981 */ /* 0x0000a2000c1e1100 */
[----:B------:R-:W-:-:S03]  /*a250*/  PRMT R7, R14, 0x3340, R165 ;  /* 0x000033400e077816 */ /* 0x000fc600000000a5 */
[----:B------:R-:W2:Y:S01]  /*a260*/  LDL R14, [R1+0x60] ;  /* 0x00006000010e7983 */ /* 0x000ea20000100800 */
[----:B0-----:R-:W-:-:S03]  /*a270*/  @!P1 IMAD.MOV.U32 R10, RZ, RZ, R15 ;  /* 0x000000ffff0a9224 */ /* 0x001fc600078e000f */
[----:B------:R-:W2:Y:S01]  /*a280*/  LDL R15, [R1+0x5c] ;  /* 0x00005c00010f7983 */ /* 0x000ea20000100800 */
[----:B---3--:R-:W-:-:S03]  /*a290*/  @!P1 IMAD.MOV.U32 R11, RZ, RZ, R163 ;  /* 0x000000ffff0b9224 */ /* 0x008fc600078e00a3 */
[----:B------:R-:W3:Y:S04]  /*a2a0*/  LDL R163, [R1+0x64] ;  /* 0x0000640001a37983 */ /* 0x000ee80000100800 */
[----:B------:R-:W2:Y:S04]  /*a2b0*/  LDL.LU R167, [R1+0x4] ;  /* 0x0000040001a77983 */ /* 0x000ea80000300800 */
[----:B------:R4:W2:Y:S04]  /*a2c0*/  @!P1 LDG.E.U8 R164, desc[UR44][R10.64] ;  /* 0x0000002c0aa49981 */ /* 0x0008a8000c1e1100 */
[----:B------:R-:W2:Y:S01]  /*a2d0*/  LDL.LU R187, [R1+0x8] ;  /* 0x0000080001bb7983 */ /* 0x000ea20000300800 */
[----:B----4-:R-:W-:-:S02]  /*a2e0*/  @!P1 IMAD.MOV.U32 R10, RZ, RZ, R12 ;  /* 0x000000ffff0a9224 */ /* 0x010fc400078e000c */
[----:B------:R-:W-:Y:S01]  /*a2f0*/  @!P1 IMAD.MOV.U32 R11, RZ, RZ, R13 ;  /* 0x000000ffff0b9224 */ /* 0x000fe200078e000d */
[----:B------:R-:W4:Y:S04]  /*a300*/  LDL R12, [R1+0x58] ;  /* 0x00005800010c7983 */ /* 0x000f280000100800 */
[----:B------:R-:W4:Y:S01]  /*a310*/  LDL R13, [R1+0x54] ;  /* 0x00005400010d7983 */ /* 0x000f220000100800 */
[----:B------:R-:W-:Y:S02]  /*a320*/  LOP3.LUT R9, R9, 0xffff, RZ, 0xc0, !PT ;  /* 0x0000ffff09097812 */ /* 0x000fe400078ec0ff */
[----:B------:R-:W-:-:S04]  /*a330*/  LOP3.LUT R160, R160, 0xffff, RZ, 0xc0, !PT ;  /* 0x0000ffffa0a07812 */ /* 0x000fc800078ec0ff */
[----:B------:R-:W-:Y:S02]  /*a340*/  PRMT R176, R9, 0x3340, R160 ;  /* 0x0000334009b07816 */ /* 0x000fe400000000a0 */
[----:B------:R-:W-:Y:S01]  /*a350*/  PRMT R9, RZ, 0x7610, R9 ;  /* 0x00007610ff097816 */ /* 0x000fe20000000009 */
[----:B------:R-:W4:Y:S01]  /*a360*/  LDL R160, [R1+0x50] ;  /* 0x0000500001a07983 */ /* 0x000f220000100800 */
[----:B------:R-:W-:-:S04]  /*a370*/  LOP3.LUT R177, R177, 0xffff, RZ, 0xc0, !PT ;  /* 0x0000ffffb1b17812 */ /* 0x000fc800078ec0ff */
[----:B------:R0:W4:Y:S01]  /*a380*/  @!P1 LDG.E.U8 R9, desc[UR44][R10.64] ;  /* 0x0000002c0a099981 */ /* 0x000122000c1e1100 */
[----:B------:R-:W-:Y:S02]  /*a390*/  PRMT R165, RZ, 0x7610, R165 ;  /* 0x00007610ffa57816 */ /* 0x000fe400000000a5 */
[----:B0-----:R-:W-:-:S04]  /*a3a0*/  LOP3.LUT R10, R6, 0xffff, RZ, 0xc0, !PT ;  /* 0x0000ffff060a7812 */ /* 0x001fc800078ec0ff */
[----:B------:R-:W-:Y:S01]  /*a3b0*/  PRMT R6, R10, 0x3340, R177 ;  /* 0x000033400a067816 */ /* 0x000fe200000000b1 */
[----:B------:R-:W-:Y:S02]  /*a3c0*/  @!P1 IMAD.MOV.U32 R10, RZ, RZ, R162 ;  /* 0x000000ffff0a9224 */ /* 0x000fe400078e00a2 */
[----:B------:R-:W4:Y:S01]  /*a3d0*/  LDL R162, [R1+0x4c] ;  /* 0x00004c0001a27983 */ /* 0x000f220000100800 */
[----:B------:R-:W-:Y:S01]  /*a3e0*/  PRMT R173, RZ, 0x7610, R173 ;  /* 0x00007610ffad7816 */ /* 0x000fe200000000ad */
[----:B---3--:R-:W-:-:S05]  /*a3f0*/  @!P1 IMAD.MOV.U32 R11, RZ, RZ, R163 ;  /* 0x000000ffff0b9224 */ /* 0x008fca00078e00a3 */
[----:B------:R0:W3:Y:S02]  /*a400*/  @!P1 LDG.E.U8 R165, desc[UR44][R10.64] ;  /* 0x0000002c0aa59981 */ /* 0x0000e4000c1e1100 */
[----:B0-----:R-:W-:Y:S02]  /*a410*/  LOP3.LUT R10, R181, 0xffff, RZ, 0xc0, !PT ;  /* 0x0000ffffb50a7812 */ /* 0x001fe400078ec0ff */
[----:B------:R-:W-:-:S04]  /*a420*/  LOP3.LUT R11, R186, 0xffff, RZ, 0xc0, !PT ;  /* 0x0000ffffba0b7812 */ /* 0x000fc800078ec0ff */
[----:B------:R-:W-:Y:S01]  /*a430*/  PRMT R186, R10, 0x3340, R11 ;  /* 0x000033400aba7816 */ /* 0x000fe2000000000b */
[----:B--2---:R-:W-:Y:S02]  /*a440*/  @!P1 IMAD.MOV.U32 R10, RZ, RZ, R14 ;  /* 0x000000ffff0a9224 */ /* 0x004fe400078e000e */
[----:B------:R-:W-:Y:S01]  /*a450*/  @!P1 IMAD.MOV.U32 R11, RZ, RZ, R15 ;  /* 0x000000ffff0b9224 */ /* 0x000fe200078e000f */
[----:B------:R-:W2:Y:S04]  /*a460*/  LDL R14, [R1+0x48] ;  /* 0x00004800010e7983 */ /* 0x000ea80000100800 */
[----:B------:R-:W3:Y:S04]  /*a470*/  LDL R15, [R1+0x44] ;  /* 0x00004400010f7983 */ /* 0x000ee80000100800 */
[----:B------:R0:W3:Y:S02]  /*a480*/  @!P1 LDG.E.U8 R173, desc[UR44][R10.64] ;  /* 0x0000002c0aad9981 */ /* 0x0000e4000c1e1100 */
[----:B0-----:R-:W-:-:S02]  /*a490*/  LOP3.LUT R10, R169, 0xffff, RZ, 0xc0, !PT ;  /* 0x0000ffffa90a7812 */ /* 0x001fc400078ec0ff */
[----:B------:R-:W-:-:S04]  /*a4a0*/  LOP3.LUT R11, R4, 0xffff, RZ, 0xc0, !PT ;  /* 0x0000ffff040b7812 */ /* 0x000fc800078ec0ff */
[----:B------:R-:W-:Y:S01]  /*a4b0*/  PRMT R4, R10, 0x3340, R11 ;  /* 0x000033400a047816 */ /* 0x000fe2000000000b */
[----:B----4-:R-:W-:Y:S02]  /*a4c0*/  @!P1 IMAD.MOV.U32 R10, RZ, RZ, R12 ;  /* 0x000000ffff0a9224 */ /* 0x010fe400078e000c */
[----:B------:R-:W-:Y:S01]  /*a4d0*/  @!P1 IMAD.MOV.U32 R11, RZ, RZ, R13 ;  /* 0x000000ffff0b9224 */ /* 0x000fe200078e000d */
[----:B------:R-:W4:Y:S04]  /*a4e0*/  LDL R12, [R1+0x40] ;  /* 0x00004000010c7983 */ /* 0x000f280000100800 */
[----:B------:R-:W4:Y:S01]  /*a4f0*/  LDL R13, [R1+0x3c] ;  /* 0x00003c00010d7983 */ /* 0x000f220000100800 */
[----:B------:R-:W-:Y:S02]  /*a500*/  PRMT R174, RZ, 0x7610, R174 ;  /* 0x00007610ffae7816 */ /* 0x000fe400000000ae */
[----:B------:R-:W-:-:S04]  /*a510*/  LOP3.LUT R251, R251, 0xffff, RZ, 0xc0, !PT ;  /* 0x0000fffffbfb7812 */ /* 0x000fc800078ec0ff */
[----:B------:R0:W4:Y:S01]  /*a520*/  @!P1 LDG.E.U8 R174, desc[UR44][R10.64] ;  /* 0x0000002c0aae9981 */ /* 0x000122000c1e1100 */
[----:B------:R-:W-:Y:S02]  /*a530*/  PRMT R177, RZ, 0x7610, R177 ;  /* 0x00007610ffb17816 */ /* 0x000fe400000000b1 */
[----:B0-----:R-:W-:Y:S01]  /*a540*/  LOP3.LUT R10, R167, 0xffff, RZ, 0xc0, !PT ;  /* 0x0000ffffa70a7812 */ /* 0x001fe200078ec0ff */
[----:B------:R-:W-:-:S03]  /*a550*/  @!P1 IMAD.MOV.U32 R11, RZ, RZ, R162 ;  /* 0x000000ffff0b9224 */ /* 0x000fc600078e00a2 */
[----:B------:R-:W-:Y:S01]  /*a560*/  PRMT R167, R10, 0x3340, R251 ;  /* 0x000033400aa77816 */ /* 0x000fe200000000fb */
[----:B------:R-:W-:-:S05]  /*a570*/  @!P1 IMAD.MOV.U32 R10, RZ, RZ, R160 ;  /* 0x000000ffff0a9224 */ /* 0x000fca00078e00a0 */
[----:B------:R0:W4:Y:S01]  /*a580*/  @!P1 LDG.E.U8 R177, desc[UR44][R10.64] ;  /* 0x0000002c0ab19981 */ /* 0x000122000c1e1100 */
[----:B------:R-:W-:Y:S02]  /*a590*/  PRMT R178, RZ, 0x7610, R178 ;  /* 0x00007610ffb27816 */ /* 0x000fe400000000b2 */
[----:B0-----:R-:W-:Y:S02]  /*a5a0*/  LOP3.LUT R10, R187, 0xffff, RZ, 0xc0, !PT ;  /* 0x0000ffffbb0a7812 */ /* 0x001fe400078ec0ff */
[----:B------:R-:W-:Y:S02]  /*a5b0*/  LOP3.LUT R11, R3, 0xffff, RZ, 0xc0, !PT ;  /* 0x0000ffff030b7812 */ /* 0x000fe400078ec0ff */
[----:B------:R-:W4:Y:S02]  /*a5c0*/  LDL.LU R3, [R1+0x34] ;  /* 0x0000340001037983 */ /* 0x000f240000300800 */
[----:B------:R-:W-:Y:S02]  /*a5d0*/  PRMT R251, R10, 0x3340, R11 ;  /* 0x000033400afb7816 */ /* 0x000fe4000000000b */
[----:B------:R-:W4:Y:S01]  /*a5e0*/  LDL R160, [R1+0x38] ;  /* 0x0000380001a07983 */ /* 0x000f220000100800 */
[----:B------:R-:W-:-:S02]  /*a5f0*/  LOP3.LUT R247, R247, 0xffff, RZ, 0xc0, !PT ;  /* 0x0000fffff7f77812 */ /* 0x000fc400078ec0ff */
[----:B------:R-:W-:Y:S02]  /*a600*/  PRMT R179, RZ, 0x7610, R179 ;  /* 0x00007610ffb37816 */ /* 0x000fe400000000b3 */
[----:B------:R-:W-:Y:S02]  /*a610*/  LOP3.LUT R252, R252, 0xffff, RZ, 0xc0, !PT ;  /* 0x0000fffffcfc7812 */ /* 0x000fe400078ec0ff */
[----:B------:R-:W-:-:S04]  /*a620*/  LOP3.LUT R245, R245, 0xffff, RZ, 0xc0, !PT ;  /* 0x0000fffff5f57812 */ /* 0x000fc800078ec0ff */
[----:B------:R-:W-:Y:S01]  /*a630*/  PRMT R245, R252, 0x3340, R245 ;  /* 0x00003340fcf57816 */ /* 0x000fe200000000f5 */
[----:B--2---:R-:W-:Y:S02]  /*a640*/  @!P1 IMAD.MOV.U32 R10, RZ, RZ, R14 ;  /* 0x000000ffff0a9224 */ /* 0x004fe400078e000e */
[----:B---3--:R-:W-:Y:S02]  /*a650*/  @!P1 IMAD.MOV.U32 R11, RZ, RZ, R15 ;  /* 0x000000ffff0b9224 */ /* 0x008fe400078e000f */
[----:B------:R-:W2:Y:S04]  /*a660*/  LDL R15, [R1+0x30] ;  /* 0x00003000010f7983 */ /* 0x000ea80000100800 */
[----:B------:R0:W3:Y:S02]  /*a670*/  @!P1 LDG.E.U8 R178, desc[UR44][R10.64] ;  /* 0x0000002c0ab29981 */ /* 0x0000e4000c1e1100 */
[----:B0-----:R-:W-:-:S02]  /*a680*/  LOP3.LUT R10, R2, 0xffff, RZ, 0xc0, !PT ;  /* 0x0000ffff020a7812 */ /* 0x001fc400078ec0ff */
[----:B------:R-:W3:Y:S02]  /*a690*/  LDL.LU R2, [R1+0x2c] ;  /* 0x00002c0001027983 */ /* 0x000ee40000300800 */
[----:B------:R-:W-:Y:S02]  /*a6a0*/  PRMT R187, R10, 0x3340, R247 ;  /* 0x000033400abb7816 */ /* 0x000fe400000000f7 */
[----:B------:R-:W3:Y:S01]  /*a6b0*/  LDL R14, [R1+0x28] ;  /* 0x00002800010e7983 */ /* 0x000ee20000100800 */
[----:B----4-:R-:W-:-:S03]  /*a6c0*/  @!P1 IMAD.MOV.U32 R10, RZ, RZ, R12 ;  /* 0x000000ffff0a9224 */ /* 0x010fc600078e000c */
[----:B------:R-:W4:Y:S01]  /*a6d0*/  LDL R12, [R1+0x18] ;  /* 0x00001800010c7983 */ /* 0x000f220000100800 */
[----:B------:R-:W-:-:S03]  /*a6e0*/  @!P1 IMAD.MOV.U32 R11, RZ, RZ, R13 ;  /* 0x000000ffff0b9224 */ /* 0x000fc600078e000d */
[----:B------:R-:W4:Y:S04]  /*a6f0*/  LDL R13, [R1+0x20] ;  /* 0x00002000010d7983 */ /* 0x000f280000100800 */
[----:B------:R0:W4:Y:S02]  /*a700*/  @!P1 LDG.E.U8 R179, desc[UR44][R10.64] ;  /* 0x0000002c0ab39981 */ /* 0x000124000c1e1100 */
[----:B0-----:R-:W-:Y:S02]  /*a710*/  LOP3.LUT R10, R0, 0xffff, RZ, 0xc0, !PT ;  /* 0x0000ffff000a7812 */ /* 0x001fe400078ec0ff */
[----:B------:R-:W4:Y:S04]  /*a720*/  LDL.LU R0, [R1+0x24] ;  /* 0x0000240001007983 */ /* 0x000f280000300800 */
[----:B------:R-:W4:Y:S04]  /*a730*/  LDL.LU R247, [R1+0x14] ;  /* 0x0000140001f77983 */ /* 0x000f280000300800 */
[----:B------:R-:W4:Y:S01]  /*a740*/  LDL.LU R252, [R1+0x1c] ;  /* 0x00001c0001fc7983 */ /* 0x000f220000300800 */
[----:B------:R-:W-:-:S02]  /*a750*/  LOP3.LUT R249, R249, 0xffff, RZ, 0xc0, !PT ;  /* 0x0000fffff9f97812 */ /* 0x000fc400078ec0ff */
[----:B------:R-:W-:Y:S02]  /*a760*/  PRMT R189, RZ, 0x7610, R189 ;  /* 0x00007610ffbd7816 */ /* 0x000fe400000000bd */
[----:B------:R-:W-:Y:S02]  /*a770*/  PRMT R249, R10, 0x3340, R249 ;  /* 0x000033400af97816 */ /* 0x000fe400000000f9 */
[----:B------:R-:W-:Y:S02]  /*a780*/  PRMT R191, RZ, 0x7610, R191 ;  /* 0x00007610ffbf7816 */ /* 0x000fe400000000bf */
[----:B------:R-:W-:Y:S01]  /*a790*/  LOP3.LUT R250, R250, 0xffff, RZ, 0xc0, !PT ;  /* 0x0000fffffafa7812 */ /* 0x000fe200078ec0ff */
[----:B------:R-:W-:Y:S02]  /*a7a0*/  @!P1 IMAD.MOV.U32 R11, RZ, RZ, R3 ;  /* 0x000000ffff0b9224 */ /* 0x000fe400078e0003 */
[----:B------:R-:W-:Y:S01]  /*a7b0*/  @!P1 IMAD.MOV.U32 R10, RZ, RZ, R160 ;  /* 0x000000ffff0a9224 */ /* 0x000fe200078e00a0 */
[----:B------:R-:W-:-:S04]  /*a7c0*/  LOP3.LUT R234, R234, 0xffff, RZ, 0xc0, !PT ;  /* 0x0000ffffeaea7812 */ /* 0x000fc800078ec0ff */
[----:B------:R2:W4:Y:S01]  /*a7d0*/  @!P1 LDG.E.U8 R189, desc[UR44][R10.64] ;  /* 0x0000002c0abd9981 */ /* 0x000522000c1e1100 */
[--C-:B------:R-:W-:Y:S02]  /*a7e0*/  PRMT R250, R250, 0x3340, R234.reuse ;  /* 0x00003340fafa7816 */ /* 0x100fe400000000ea */
[----:B------:R-:W-:Y:S02]  /*a7f0*/  PRMT R234, RZ, 0x7610, R234 ;  /* 0x00007610ffea7816 */ /* 0x000fe400000000ea */
[----:B------:R-:W-:Y:S02]  /*a800*/  LOP3.LUT R246, R246, 0xffff, RZ, 0xc0, !PT ;  /* 0x0000fffff6f67812 */ /* 0x000fe400078ec0ff */
[----:B------:R-:W-:-:S04]  /*a810*/  LOP3.LUT R236, R236, 0xffff, RZ, 0xc0, !PT ;  /* 0x0000ffffecec7812 */ /* 0x000fc800078ec0ff */
        /* <DEDUP_REMOVED lines=8> */
[----:B------:R-:W-:Y:S01]  /*a8a0*/  PRMT R196, R196, 0x3340, R198 ;  /* 0x00003340c4c47816 */ /* 0x000fe200000000c6 */
[----:B--2---:R-:W-:Y:S02]  /*a8b0*/  @!P1 IMAD.MOV.U32 R10, RZ, RZ, R15 ;  /* 0x000000ffff0a9224 */ /* 0x004fe400078e000f */
[----:B---3--:R-:W-:-:S05]  /*a8c0*/  @!P1 IMAD.MOV.U32 R11, RZ, RZ, R2 ;  /* 0x000000ffff0b9224 */ /* 0x008fca00078e0002 */
[----:B------:R0:W2:Y:S02]  /*a8d0*/  @!P1 LDG.E.U8 R191, desc[UR44][R10.64] ;  /* 0x0000002c0abf9981 */ /* 0x0000a4000c1e1100 */
[----:B0-----:R-:W-:Y:S02]  /*a8e0*/  @!P1 IMAD.MOV.U32 R10, RZ, RZ, R14 ;  /* 0x000000ffff0a9224 */ /* 0x001fe400078e000e */
[----:B----4-:R-:W-:-:S05]  /*a8f0*/  @!P1 IMAD.MOV.U32 R11, RZ, RZ, R0 ;  /* 0x000000ffff0b9224 */ /* 0x010fca00078e0000 */
[----:B------:R0:W3:Y:S02]  /*a900*/  @!P1 LDG.E.U8 R234, desc[UR44][R10.64] ;  /* 0x0000002c0aea9981 */ /* 0x0000e4000c1e1100 */
[----:B0-----:R-:W-:Y:S02]  /*a910*/  @!P1 IMAD.MOV.U32 R10, RZ, RZ, R13 ;  /* 0x000000ffff0a9224 */ /* 0x001fe400078e000d */
[----:B------:R-:W-:-:S05]  /*a920*/  @!P1 IMAD.MOV.U32 R11, RZ, RZ, R252 ;  /* 0x000000ffff0b9224 */ /* 0x000fca00078e00fc */
[----:B------:R0:W4:Y:S02]  /*a930*/  @!P1 LDG.E.U8 R236, desc[UR44][R10.64] ;  /* 0x0000002c0aec9981 */ /* 0x000124000c1e1100 */
[----:B0-----:R-:W-:Y:S02]  /*a940*/  @!P1 IMAD.MOV.U32 R10, RZ, RZ, R12 ;  /* 0x000000ffff0a9224 */ /* 0x001fe400078e000c */
[----:B------:R-:W2:Y:S04]  /*a950*/  LDL.LU R12, [R1+0x568] ;  /* 0x00056800010c7983 */ /* 0x000ea80000300800 */
[----:B------:R-:W3:Y:S04]  /*a960*/  LDL.LU R180, [R1+0x554] ;  /* 0x0005540001b47983 */ /* 0x000ee80000300800 */
[----:B------:R-:W4:Y:S04]  /*a970*/  LDL.LU R246, [R1+0x55c] ;  /* 0x00055c0001f67983 */ /* 0x000f280000300800 */
[----:B------:R-:W4:Y:S04]  /*a980*/  LDL.LU R13, [R1+0x560] ;  /* 0x00056000010d7983 */ /* 0x000f280000300800 */
[----:B------:R-:W2:Y:S04]  /*a990*/  LDL.LU R14, [R1+0x548] ;  /* 0x00054800010e7983 */ /* 0x000ea80000300800 */
[----:B------:R-:W2:Y:S04]  /*a9a0*/  LDL.LU R181, [R1+0x54c] ;  /* 0x00054c0001b57983 */ /* 0x000ea80000300800 */
[----:B------:R-:W3:Y:S01]  /*a9b0*/  LDL.LU R15, [R1+0x540] ;  /* 0x00054000010f7983 */ /* 0x000ee20000300800 */
[----:B------:R-:W-:-:S05]  /*a9c0*/  @!P1 IMAD.MOV.U32 R11, RZ, RZ, R247 ;  /* 0x000000ffff0b9224 */ /* 0x000fca00078e00f7 */
[----:B------:R0:W4:Y:S04]  /*a9d0*/  @!P1 LDG.E.U8 R238, desc[UR44][R10.64] ;  /* 0x0000002c0aee9981 */ /* 0x000128000c1e1100 */
[----:B------:R-:W4:Y:S04]  /*a9e0*/  LDL.LU R10, [R1+0x564] ;  /* 0x00056400010a7983 */ /* 0x000f280000300800 */
[----:B------:R-:W4:Y:S04]  /*a9f0*/  LDL.LU R11, [R1+0x550] ;  /* 0x00055000010b7983 */ /* 0x000f280000300800 */
[----:B------:R-:W4:Y:S01]  /*aa00*/  LDL R198, [R1+0x508] ;  /* 0x0005080001c67983 */ /* 0x000f220000100800 */
[----:B------:R-:W-:-:S02]  /*aa10*/  LOP3.LUT R194, R194, 0xffff, RZ, 0xc0, !PT ;  /* 0x0000ffffc2c27812 */ /* 0x000fc400078ec0ff */
[----:B------:R-:W-:-:S04]  /*aa20*/  LOP3.LUT R192, R192, 0xffff, RZ, 0xc0, !PT ;  /* 0x0000ffffc0c07812 */ /* 0x000fc800078ec0ff */
[----:B------:R-:W-:Y:S02]  /*aa30*/  PRMT R192, R192, 0x3340, R194 ;  /* 0x00003340c0c07816 */ /* 0x000fe400000000c2 */
[----:B------:R-:W-:Y:S02]  /*aa40*/  PRMT R182, R188, 0x5410, R182 ;  /* 0x00005410bcb67816 */ /* 0x000fe400000000b6 */
[----:B------:R-:W-:Y:S02]  /*aa50*/  LOP3.LUT R195, R195, 0xffff, RZ, 0xc0, !PT ;  /* 0x0000ffffc3c37812 */ /* 0x000fe400078ec0ff */
[----:B------:R-:W-:Y:S02]  /*aa60*/  LOP3.LUT R193, R193, 0xffff, RZ, 0xc0, !PT ;  /* 0x0000ffffc1c17812 */ /* 0x000fe400078ec0ff */
[----:B------:R-:W-:Y:S02]  /*aa70*/  PRMT R183, R155, 0x5410, R183 ;  /* 0x000054109bb77816 */ /* 0x000fe400000000b7 */
[----:B------:R-:W-:-:S02]  /*aa80*/  PRMT R184, R172, 0x5410, R184 ;  /* 0x00005410acb87816 */ /* 0x000fc400000000b8 */
[----:B------:R-:W-:Y:S02]  /*aa90*/  PRMT R185, R18, 0x5410, R185 ;  /* 0x0000541012b97816 */ /* 0x000fe400000000b9 */
[----:B------:R-:W-:Y:S02]  /*aaa0*/  PRMT R193, R193, 0x3340, R195 ;  /* 0x00003340c1c17816 */ /* 0x000fe400000000c3 */
[----:B------:R-:W-:Y:S02]  /*aab0*/  PRMT R186, R176, 0x5410, R186 ;  /* 0x00005410b0ba7816 */ /* 0x000fe400000000ba */
[----:B------:R-:W-:Y:S02]  /*aac0*/  PRMT R187, R167, 0x5410, R187 ;  /* 0x00005410a7bb7816 */ /* 0x000fe400000000bb */
[----:B--2---:R-:W-:Y:S02]  /*aad0*/  PRMT R181, R181, 0x5410, R14 ;  /* 0x00005410b5b57816 */ /* 0x004fe4000000000e */
[----:B---3--:R-:W-:-:S02]  /*aae0*/  PRMT R14, R161, 0x5410, R15 ;  /* 0x00005410a10e7816 */ /* 0x008fc4000000000f */
[----:B------:R-:W2:Y:S04]  /*aaf0*/  LDL.LU R161, [R1+0x5cc] ;  /* 0x0005cc0001a17983 */ /* 0x000ea80000300800 */
[----:B------:R-:W3:Y:S01]  /*ab00*/  LDL R194, [R1+0x514] ;  /* 0x0005140001c27983 */ /* 0x000ee20000100800 */
[----:B------:R-:W-:-:S03]  /*ab10*/  PRMT R15, R168, 0x5410, R166 ;  /* 0x00005410a80f7816 */ /* 0x000fc600000000a6 */
[----:B------:R-:W2:Y:S04]  /*ab20*/  LDL.LU R188, [R1+0x5c8] ;  /* 0x0005c80001bc7983 */ /* 0x000ea80000300800 */
[----:B------:R-:W2:Y:S04]  /*ab30*/  LDL.LU R166, [R1+0x5c4] ;  /* 0x0005c40001a67983 */ /* 0x000ea80000300800 */
[----:B------:R-:W2:Y:S01]  /*ab40*/  LDL.LU R168, [R1+0x5c0] ;  /* 0x0005c00001a87983 */ /* 0x000ea20000300800 */
[----:B----4-:R-:W-:Y:S02]  /*ab50*/  PRMT R12, R12, 0x5410, R10 ;  /* 0x000054100c0c7816 */ /* 0x010fe4000000000a */
[----:B------:R-:W-:Y:S01]  /*ab60*/  PRMT R13, R13, 0x5410, R246 ;  /* 0x000054100d0d7816 */ /* 0x000fe200000000f6 */
[----:B------:R-:W4:Y:S04]  /*ab70*/  LDL.LU R155, [R1+0x5bc] ;  /* 0x0005bc00019b7983 */ /* 0x000f280000300800 */
[----:B------:R-:W4:Y:S01]  /*ab80*/  LDL.LU R172, [R1+0x5b8] ;  /* 0x0005b80001ac7983 */ /* 0x000f220000300800 */
[----:B------:R-:W-:-:S03]  /*ab90*/  PRMT R180, R180, 0x5410, R11 ;  /* 0x00005410b4b47816 */ /* 0x000fc6000000000b */
[----:B------:R-:W4:Y:S04]  /*aba0*/  LDL.LU R18, [R1+0x5b4] ;  /* 0x0005b40001127983 */ /* 0x000f280000300800 */
[----:B------:R-:W4:Y:S04]  /*abb0*/  LDL R195, [R1+0x510] ;  /* 0x0005100001c37983 */ /* 0x000f280000100800 */
[----:B------:R-:W4:Y:S04]  /*abc0*/  LDL.LU R176, [R1+0x5b0] ;  /* 0x0005b00001b07983 */ /* 0x000f280000300800 */
[----:B------:R-:W4:Y:S04]  /*abd0*/  LDL.LU R167, [R1+0x5ac] ;  /* 0x0005ac0001a77983 */ /* 0x000f280000300800 */
[----:B------:R-:W4:Y:S04]  /*abe0*/  LDL R11, [R1+0x50c] ;  /* 0x00050c00010b7983 */ /* 0x000f280000100800 */
[----:B------:R1:W-:Y:S02]  /*abf0*/  STS.128 [R198+UR7], R12 ;  /* 0x0000000cc6007988 */ /* 0x0003e40008000c07 */
[----:B-1----:R-:W-:-:S02]  /*ac00*/  PRMT R12, R5, 0x5410, R175 ;  /* 0x00005410050c7816 */ /* 0x002fc400000000af */
[----:B------:R-:W4:Y:S01]  /*ac10*/  LDL.LU R175, [R1+0x5a8] ;  /* 0x0005a80001af7983 */ /* 0x000f220000300800 */
[----:B------:R-:W-:Y:S02]  /*ac20*/  PRMT R13, R8, 0x5410, R7 ;  /* 0x00005410080d7816 */ /* 0x000fe40000000007 */
[----:B------:R-:W-:Y:S02]  /*ac30*/  PRMT R14, R6, 0x5410, R4 ;  /* 0x00005410060e7816 */ /* 0x000fe40000000004 */
[----:B------:R-:W-:Y:S01]  /*ac40*/  PRMT R15, R251, 0x5410, R249 ;  /* 0x00005410fb0f7816 */ /* 0x000fe200000000f9 */
[----:B------:R1:W-:Y:S01]  /*ac50*/  STS.128 [R198+UR7+0x2000], R180 ;  /* 0x002000b4c6007988 */ /* 0x0003e20008000c07 */
[----:B------:R-:W-:Y:S02]  /*ac60*/  LOP3.LUT R244, R244, 0xffff, RZ, 0xc0, !PT ;  /* 0x0000fffff4f47812 */ /* 0x000fe400078ec0ff */
[----:B------:R-:W-:Y:S01]  /*ac70*/  LOP3.LUT R242, R242, 0xffff, RZ, 0xc0, !PT ;  /* 0x0000fffff2f27812 */ /* 0x000fe200078ec0ff */
[----:B------:R-:W4:Y:S01]  /*ac80*/  LDL.LU R5, [R1+0x5a4] ;  /* 0x0005a40001057983 */ /* 0x000f220000300800 */
[----:B------:R-:W-:-:S02]  /*ac90*/  LOP3.LUT R240, R240, 0xffff, RZ, 0xc0, !PT ;  /* 0x0000fffff0f07812 */ /* 0x000fc400078ec0ff */
[----:B------:R-:W-:Y:S01]  /*aca0*/  LOP3.LUT R237, R237, 0xffff, RZ, 0xc0, !PT ;  /* 0x0000ffffeded7812 */ /* 0x000fe200078ec0ff */
[----:B------:R-:W4:Y:S01]  /*acb0*/  LDL.LU R7, [R1+0x5a0] ;  /* 0x0005a00001077983 */ /* 0x000f220000300800 */
[----:B------:R-:W-:Y:S02]  /*acc0*/  LOP3.LUT R233, R233, 0xffff, RZ, 0xc0, !PT ;  /* 0x0000ffffe9e97812 */ /* 0x000fe400078ec0ff */
[----:B------:R-:W-:Y:S01]  /*acd0*/  LOP3.LUT R231, R231, 0xffff, RZ, 0xc0, !PT ;  /* 0x0000ffffe7e77812 */ /* 0x000fe200078ec0ff */
[----:B------:R-:W4:Y:S01]  /*ace0*/  LDL.LU R8, [R1+0x59c] ;  /* 0x00059c0001087983 */ /* 0x000f220000300800 */
[----:B------:R-:W-:Y:S02]  /*acf0*/  LOP3.LUT R229, R229, 0xffff, RZ, 0xc0, !PT ;  /* 0x0000ffffe5e57812 */ /* 0x000fe400078ec0ff */
[----:B------:R-:W-:Y:S01]  /*ad00*/  LOP3.LUT R227, R227, 0xffff, RZ, 0xc0, !PT ;  /* 0x0000ffffe3e37812 */ /* 0x000fe200078ec0ff */
[----:B------:R-:W4:Y:S01]  /*ad10*/  LDL.LU R4, [R1+0x598] ;  /* 0x0005980001047983 */ /* 0x000f220000300800 */
[----:B------:R-:W-:-:S02]  /*ad20*/  LOP3.LUT R225, R225, 0xffff, RZ, 0xc0, !PT ;  /* 0x0000ffffe1e17812 */ /* 0x000fc400078ec0ff */
[----:B------:R-:W-:Y:S01]  /*ad30*/  LOP3.LUT R223, R223, 0xffff, RZ, 0xc0, !PT ;  /* 0x0000ffffdfdf7812 */ /* 0x000fe200078ec0ff */
[----:B------:R-:W4:Y:S01]  /*ad40*/  LDL.LU R6, [R1+0x594] ;  /* 0x0005940001067983 */ /* 0x000f220000300800 */
[----:B------:R-:W-:Y:S02]  /*ad50*/  LOP3.LUT R221, R221, 0xffff, RZ, 0xc0, !PT ;  /* 0x0000ffffdddd7812 */ /* 0x000fe400078ec0ff */
[----:B------:R-:W-:Y:S02]  /*ad60*/  LOP3.LUT R219, R219, 0xffff, RZ, 0xc0, !PT ;  /* 0x0000ffffdbdb7812 */ /* 0x000fe400078ec0ff */
[----:B------:R-:W-:Y:S02]  /*ad70*/  LOP3.LUT R243, R243, 0xffff, RZ, 0xc0, !PT ;  /* 0x0000fffff3f37812 */ /* 0x000fe400078ec0ff */
[----:B------:R-:W-:Y:S02]  /*ad80*/  LOP3.LUT R241, R241, 0xffff, RZ, 0xc0, !PT ;  /* 0x0000fffff1f17812 */ /* 0x000fe400078ec0ff */
[----:B------:R-:W-:-:S02]  /*ad90*/  LOP3.LUT R239, R239, 0xffff, RZ, 0xc0, !PT ;  /* 0x0000ffffefef7812 */ /* 0x000fc400078ec0ff */
[----:B------:R-:W-:Y:S02]  /*ada0*/  LOP3.LUT R235, R235, 0xffff, RZ, 0xc0, !PT ;  /* 0x0000ffffebeb7812 */ /* 0x000fe400078ec0ff */
        /* <DEDUP_REMOVED lines=30> */
[----:B------:R-:W-:Y:S02]  /*af90*/  PRMT R242, R244, 0x3340, R242 ;  /* 0x00003340f4f27816 */ /* 0x000fe400000000f2 */
[----:B------:R-:W-:Y:S02]  /*afa0*/  PRMT R237, R240, 0x3340, R237 ;  /* 0x00003340f0ed7816 */ /* 0x000fe400000000ed */
[----:B------:R-:W-:Y:S02]  /*afb0*/  PRMT R231, R233, 0x3340, R231 ;  /* 0x00003340e9e77816 */ /* 0x000fe400000000e7 */
[----:B------:R-:W-:Y:S02]  /*afc0*/  PRMT R162, R229, 0x3340, R227 ;  /* 0x00003340e5a27816 */ /* 0x000fe400000000e3 */
[----:B------:R-:W-:-:S02]  /*afd0*/  PRMT R223, R225, 0x3340, R223 ;  /* 0x00003340e1df7816 */ /* 0x000fc400000000df */
[----:B------:R-:W-:Y:S02]  /*afe0*/  PRMT R163, R221, 0x3340, R219 ;  /* 0x00003340dda37816 */ /* 0x000fe400000000db */
        /* <DEDUP_REMOVED lines=23> */
[----:B-1----:R-:W-:Y:S02]  /*b160*/  PRMT R180, R192, 0x5410, R196 ;  /* 0x00005410c0b47816 */ /* 0x002fe400000000c4 */
[----:B------:R-:W-:Y:S02]  /*b170*/  PRMT R181, R200, 0x5410, R204 ;  /* 0x00005410c8b57816 */ /* 0x000fe400000000cc */
[----:B------:R-:W-:Y:S01]  /*b180*/  PRMT R182, R208, 0x5410, R212 ;  /* 0x00005410d0b67816 */ /* 0x000fe200000000d4 */
[----:B---3--:R-:W-:Y:S04]  /*b190*/  STS.128 [R194+UR7], R184 ;  /* 0x000000b8c2007988 */ /* 0x008fe80008000c07 */
[----:B------:R1:W-:Y:S02]  /*b1a0*/  STS.128 [R194+UR7+0x2000], R12 ;  /* 0x0020000cc2007988 */ /* 0x0003e40008000c07 */
[----:B-1----:R-:W1:Y:S01]  /*b1b0*/  S2R R194, SR_TID.X ;  /* 0x0000000000c27919 */ /* 0x002e620000002100 */
[----:B--2---:R-:W-:-:S02]  /*b1c0*/  LOP3.LUT R188, R188, 0xffff, RZ, 0xc0, !PT ;  /* 0x0000ffffbcbc7812 */ /* 0x004fc400078ec0ff */
[----:B------:R-:W-:Y:S02]  /*b1d0*/  LOP3.LUT R166, R166, 0xffff, RZ, 0xc0, !PT ;  /* 0x0000ffffa6a67812 */ /* 0x000fe400078ec0ff */
[----:B------:R-:W-:Y:S02]  /*b1e0*/  LOP3.LUT R161, R161, 0xffff, RZ, 0xc0, !PT ;  /* 0x0000ffffa1a17812 */ /* 0x000fe400078ec0ff */
[----:B------:R-:W-:Y:S02]  /*b1f0*/  LOP3.LUT R168, R168, 0xffff, RZ, 0xc0, !PT ;  /* 0x0000ffffa8a87812 */ /* 0x000fe400078ec0ff */
[----:B------:R-:W-:Y:S02]  /*b200*/  PRMT R166, R188, 0x3340, R166 ;  /* 0x00003340bca67816 */ /* 0x000fe400000000a6 */
[----:B0-----:R-:W-:Y:S02]  /*b210*/  PRMT R10, R161, 0x3340, R168 ;  /* 0x00003340a10a7816 */ /* 0x001fe400000000a8 */
[----:B------:R-:W-:-:S02]  /*b220*/  PRMT R161, R242, 0x5410, R237 ;  /* 0x00005410f2a17816 */ /* 0x000fc400000000ed */
[----:B------:R-:W-:Y:S02]  /*b230*/  PRMT R168, R245, 0x5410, R248 ;  /* 0x00005410f5a87816 */ /* 0x000fe400000000f8 */
[----:B------:R-:W-:Y:S02]  /*b240*/  PRMT R183, R216, 0x5410, R166 ;  /* 0x00005410d8b77816 */ /* 0x000fe400000000a6 */
[----:B------:R-:W-:Y:S02]  /*b250*/  PRMT R184, R193, 0x5410, R197 ;  /* 0x00005410c1b87816 */ /* 0x000fe400000000c5 */
[----:B------:R-:W-:Y:S02]  /*b260*/  PRMT R185, R201, 0x5410, R205 ;  /* 0x00005410c9b97816 */ /* 0x000fe400000000cd */
[----:B------:R-:W-:Y:S02]  /*b270*/  PRMT R186, R209, 0x5410, R213 ;  /* 0x00005410d1ba7816 */ /* 0x000fe400000000d5 */
[----:B------:R-:W-:Y:S01]  /*b280*/  PRMT R187, R190, 0x5410, R10 ;  /* 0x00005410bebb7816 */ /* 0x000fe2000000000a */
[----:B----4-:R-:W-:Y:S04]  /*b290*/  STS.128 [R195+UR7], R160 ;  /* 0x000000a0c3007988 */ /* 0x010fe80008000c07 */
[----:B------:R-:W-:Y:S01]  /*b2a0*/  STS.128 [R195+UR7+0x2000], R168 ;  /* 0x002000a8c3007988 */ /* 0x000fe20008000c07 */
[----:B-1----:R-:W-:-:S03]  /*b2b0*/  LOP3.LUT R194, R194, 0x7f, RZ, 0xc0, !PT ;  /* 0x0000007fc2c27812 */ /* 0x002fc600078ec0ff */
[----:B------:R-:W-:Y:S04]  /*b2c0*/  STS.128 [R11+UR7], R180 ;  /* 0x000000b40b007988 */ /* 0x000fe80008000c07 */
[----:B------:R-:W-:Y:S04]  /*b2d0*/  STS.128 [R11+UR7+0x2000], R184 ;  /* 0x002000b80b007988 */ /* 0x000fe80008000c07 */
[----:B------:R-:W-:Y:S04]  /*b2e0*/  STS.U8 [R194+UR7+0x4000], R175 ;  /* 0x004000afc2007988 */ /* 0x000fe80008000007 */
[----:B------:R-:W-:Y:S04]  /*b2f0*/  STS.U8 [R194+UR7+0x4200], R172 ;  /* 0x004200acc2007988 */ /* 0x000fe80008000007 */
[----:B------:R-:W-:Y:S04]  /*b300*/  STS.U8 [R194+UR7+0x4400], R22 ;  /* 0x00440016c2007988 */ /* 0x000fe80008000007 */
[----:B------:R-:W-:Y:S04]  /*b310*/  STS.U8 [R194+UR7+0x4600], R154 ;  /* 0x0046009ac2007988 */ /* 0x000fe80008000007 */
[----:B------:R-:W-:Y:S04]  /*b320*/  STS.U8 [R194+UR7+0x4800], R158 ;  /* 0x0048009ec2007988 */ /* 0x000fe80008000007 */
[----:B------:R0:W-:Y:S04]  /*b330*/  STS.U8 [R194+UR7+0x4a00], R9 ;  /* 0x004a0009c2007988 */ /* 0x0001e80008000007 */
[----:B0-----:R-:W2:Y:S04]  /*b340*/  LDL R9, [R1+0x56c] ;  /* 0x00056c0001097983 */ /* 0x001ea80000100800 */
[----:B------:R-:W3:Y:S04]  /*b350*/  LDL.LU R239, [R1+0x504] ;  /* 0x0005040001ef7983 */ /* 0x000ee80000300800 */
[----:B------:R-:W4:Y:S04]  /*b360*/  LDL.LU R235, [R1+0x4fc] ;  /* 0x0004fc0001eb7983 */ /* 0x000f280000300800 */
[----:B------:R-:W2:Y:S04]  /*b370*/  LDL.LU R240, [R1+0x4f4] ;  /* 0x0004f40001f07983 */ /* 0x000ea80000300800 */
[----:B------:R-:W2:Y:S01]  /*b380*/  LDL.LU R244, [R1+0x4ec] ;  /* 0x0004ec0001f47983 */ /* 0x000ea20000300800 */
[----:B------:R-:W0:Y:S03]  /*b390*/  S2R R246, SR_TID.X ;  /* 0x0000000000f67919 */ /* 0x000e260000002100 */
[----:B------:R-:W-:Y:S04]  /*b3a0*/  STS.U8 [R194+UR7+0x4c00], R177 ;  /* 0x004c00b1c2007988 */ /* 0x000fe80008000007 */
[----:B------:R-:W-:Y:S01]  /*b3b0*/  STS.U8 [R194+UR7+0x4e00], R191 ;  /* 0x004e00bfc2007988 */ /* 0x000fe20008000007 */
[----:B0-----:R-:W-:-:S04]  /*b3c0*/  LOP3.LUT R246, R246, 0x7f, RZ, 0xc0, !PT ;  /* 0x0000007ff6f67812 */ /* 0x001fc800078ec0ff */
[----:B------:R-:W-:-:S05]  /*b3d0*/  LOP3.LUT R11, R246, 0x10, RZ, 0x3c, !PT ;  /* 0x00000010f60b7812 */ /* 0x000fca00078e3cff */
[----:B------:R-:W-:Y:S04]  /*b3e0*/  STS.U8 [R11+UR7+0x4080], R167 ;  /* 0x004080a70b007988 */ /* 0x000fe80008000007 */
[----:B------:R-:W-:Y:S04]  /*b3f0*/  STS.U8 [R11+UR7+0x4280], R155 ;  /* 0x0042809b0b007988 */ /* 0x000fe80008000007 */
[----:B------:R-:W-:Y:S04]  /*b400*/  STS.U8 [R11+UR7+0x4480], R23 ;  /* 0x004480170b007988 */ /* 0x000fe80008000007 */
[----:B------:R-:W-:Y:S04]  /*b410*/  STS.U8 [R11+UR7+0x4680], R153 ;  /* 0x004680990b007988 */ /* 0x000fe80008000007 */
[----:B------:R-:W-:Y:S04]  /*b420*/  STS.U8 [R11+UR7+0x4880], R152 ;  /* 0x004880980b007988 */ /* 0x000fe80008000007 */
[----:B------:R-:W-:Y:S04]  /*b430*/  STS.U8 [R11+UR7+0x4a80], R165 ;  /* 0x004a80a50b007988 */ /* 0x000fe80008000007 */
[----:B------:R-:W-:Y:S04]  /*b440*/  STS.U8 [R11+UR7+0x4c80], R178 ;  /* 0x004c80b20b007988 */ /* 0x000fe80008000007 */
[----:B------:R0:W-:Y:S02]  /*b450*/  STS.U8 [R11+UR7+0x4e80], R234 ;  /* 0x004e80ea0b007988 */ /* 0x0001e40008000007 */
[----:B0-----:R-:W-:-:S05]  /*b460*/  LOP3.LUT R11, R194, 0x20, RZ, 0x3c, !PT ;  /* 0x00000020c20b7812 */ /* 0x001fca00078e3cff */
[----:B------:R-:W-:Y:S04]  /*b470*/  STS.U8 [R11+UR7+0x4100], R176 ;  /* 0x004100b00b007988 */ /* 0x000fe80008000007 */
[----:B------:R-:W-:Y:S04]  /*b480*/  STS.U8 [R11+UR7+0x4300], R156 ;  /* 0x0043009c0b007988 */ /* 0x000fe80008000007 */
[----:B------:R-:W-:Y:S04]  /*b490*/  STS.U8 [R11+UR7+0x4500], R21 ;  /* 0x004500150b007988 */ /* 0x000fe80008000007 */
[----:B------:R-:W-:Y:S04]  /*b4a0*/  STS.U8 [R11+UR7+0x4700], R20 ;  /* 0x004700140b007988 */ /* 0x000fe80008000007 */
[----:B------:R-:W-:Y:S01]  /*b4b0*/  STS.U8 [R11+UR7+0x4900], R19 ;  /* 0x004900130b007988 */ /* 0x000fe20008000007 */
[----:B------:R-:W-:-:S03]  /*b4c0*/  IADD3 R8, P2, R8, UR9, RZ ;  /* 0x0000000908087c10 */ /* 0x000fc6000ff5e0ff */
[----:B------:R-:W-:Y:S04]  /*b4d0*/  STS.U8 [R11+UR7+0x4b00], R173 ;  /* 0x004b00ad0b007988 */ /* 0x000fe80008000007 */
[----:B------:R-:W-:Y:S04]  /*b4e0*/  STS.U8 [R11+UR7+0x4d00], R179 ;  /* 0x004d00b30b007988 */ /* 0x000fe80008000007 */
[----:B------:R0:W-:Y:S01]  /*b4f0*/  STS.U8 [R11+UR7+0x4f00], R236 ;  /* 0x004f00ec0b007988 */ /* 0x0001e20008000007 */
[----:B------:R-:W-:Y:S02]  /*b500*/  IADD3.X R4, R4, UR6, RZ, P2, !PT ;  /* 0x0000000604047c10 */ /* 0x000fe400097fe4ff */
[----:B------:R-:W-:Y:S01]  /*b510*/  IADD3 R5, P2, R5, UR9, RZ ;  /* 0x0000000905057c10 */ /* 0x000fe2000ff5e0ff */
[----:B0-----:R-:W2:Y:S04]  /*b520*/  LDL.LU R11, [R1+0x4dc] ;  /* 0x0004dc00010b7983 */ /* 0x001ea80000300800 */
[----:B------:R-:W2:Y:S04]  /*b530*/  LDL.LU R246, [R1+0x500] ;  /* 0x0005000001f67983 */ /* 0x000ea80000300800 */
[----:B------:R-:W2:Y:S01]  /*b540*/  LDL.LU R243, [R1+0x4d4] ;  /* 0x0004d40001f37983 */ /* 0x000ea20000300800 */
[----:B---3--:R-:W-:-:S02]  /*b550*/  IADD3 R239, P4, R239, UR9, RZ ;  /* 0x00000009efef7c10 */ /* 0x008fc4000ff9e0ff */
[----:B----4-:R-:W-:-:S03]  /*b560*/  IADD3 R235, P5, R235, UR9, RZ ;  /* 0x00000009ebeb7c10 */ /* 0x010fc6000ffbe0ff */
[----:B------:R-:W-:Y:S01]  /*b570*/  STL [R1+0x504], R239 ;  /* 0x000504ef01007387 */ /* 0x000fe20000100800 */
[----:B--2---:R-:W-:-:S03]  /*b580*/  IADD3 R240, P6, R240, UR9, RZ ;  /* 0x00000009f0f07c10 */ /* 0x004fc6000ffde0ff */
[----:B------:R-:W2:Y:S01]  /*b590*/  LDL.LU R202, [R1+0x4f8] ;  /* 0x0004f80001ca7983 */ /* 0x000ea20000300800 */
[----:B------:R-:W-:-:S03]  /*b5a0*/  IADD3 R244, P1, R244, UR9, RZ ;  /* 0x00000009f4f47c10 */ /* 0x000fc6000ff3e0ff */
[----:B------:R0:W-:Y:S04]  /*b5b0*/  STL [R1+0x4fc], R235 ;  /* 0x0004fceb01007387 */ /* 0x0001e80000100800 */
[----:B------:R-:W3:Y:S04]  /*b5c0*/  LDL.LU R199, [R1+0x4cc] ;  /* 0x0004cc0001c77983 */ /* 0x000ee80000300800 */
[----:B------:R-:W-:Y:S04]  /*b5d0*/  STL [R1+0x4f4], R240 ;  /* 0x0004f4f001007387 */ /* 0x000fe80000100800 */
[----:B0-----:R-:W4:Y:S04]  /*b5e0*/  LDL.LU R235, [R1+0x4f0] ;  /* 0x0004f00001eb7983 */ /* 0x001f280000300800 */
[----:B------:R-:W-:Y:S04]  /*b5f0*/  STL [R1+0x4ec], R244 ;  /* 0x0004ecf401007387 */ /* 0x000fe80000100800 */
[----:B------:R0:W-:Y:S04]  /*b600*/  STL [R1+0x4e4], R5 ;  /* 0x0004e40501007387 */ /* 0x0001e80000100800 */
[----:B0-----:R-:W2:Y:S04]  /*b610*/  LDL.LU R5, [R1+0x590] ;  /* 0x0005900001057983 */ /* 0x001ea80000300800 */
[----:B------:R-:W3:Y:S01]  /*b620*/  LDL.LU R198, [R1+0x4c4] ;  /* 0x0004c40001c67983 */ /* 0x000ee20000300800 */
[----:B------:R-:W-:-:S03]  /*b630*/  LOP3.LUT R10, R194, 0x30, RZ, 0x3c, !PT ;  /* 0x00000030c20a7812 */ /* 0x000fc600078e3cff */
[----:B------:R-:W3:Y:S04]  /*b640*/  LDL.LU R195, [R1+0x4e8] ;  /* 0x0004e80001c37983 */ /* 0x000ee80000300800 */
[----:B------:R-:W3:Y:S01]  /*b650*/  LDL.LU R244, [R1+0x4bc] ;  /* 0x0004bc0001f47983 */ /* 0x000ee20000300800 */
[----:B------:R-:W-:-:S03]  /*b660*/  IADD3 R7, P3, R7, UR9, RZ ;  /* 0x0000000907077c10 */ /* 0x000fc6000ff7e0ff */
[----:B------:R-:W3:Y:S04]  /*b670*/  LDL.LU R194, [R1+0x4e0] ;  /* 0x0004e00001c27983 */ /* 0x000ee80000300800 */
        /* <DEDUP_REMOVED lines=9> */
[----:B------:R-:W3:Y:S01]  /*b710*/  LDL.LU R229, [R1+0x4b8] ;  /* 0x0004b80001e57983 */ /* 0x000ee20000300800 */
[----:B------:R-:W-:-:S02]  /*b720*/  IADD3.X R246, R246, UR6, RZ, P4, !PT ;  /* 0x00000006f6f67c10 */ /* 0x000fc4000a7fe4ff */
[----:B--2---:R-:W-:Y:S02]  /*b730*/  IADD3.X R5, R5, UR6, RZ, P3, !PT ;  /* 0x0000000605057c10 */ /* 0x004fe40009ffe4ff */
[----:B------:R-:W-:-:S05]  /*b740*/  IADD3 R11, P3, R11, UR9, RZ ;  /* 0x000000090b0b7c10 */ /* 0x000fca000ff7e0ff */
[----:B------:R0:W-:Y:S04]  /*b750*/  STL [R1+0x4dc], R11 ;  /* 0x0004dc0b01007387 */ /* 0x0001e80000100800 */
[----:B0-----:R-:W2:Y:S04]  /*b760*/  LDL.LU R11, [R1+0x48c] ;  /* 0x00048c00010b7983 */ /* 0x001ea80000300800 */
[----:B------:R0:W-:Y:S04]  /*b770*/  STL [R1+0x500], R246 ;  /* 0x000500f601007387 */ /* 0x0001e80000100800 */
[----:B0-----:R-:W2:Y:S01]  /*b780*/  LDL.LU R246, [R1+0x4b0] ;  /* 0x0004b00001f67983 */ /* 0x001ea20000300800 */
[----:B------:R-:W-:-:S03]  /*b790*/  IADD3 R243, P4, R243, UR9, RZ ;  /* 0x00000009f3f37c10 */ /* 0x000fc6000ff9e0ff */
[----:B------:R-:W2:Y:S04]  /*b7a0*/  LDL.LU R227, [R1+0x484] ;  /* 0x0004840001e37983 */ /* 0x000ea80000300800 */
[----:B------:R-:W2:Y:S01]  /*b7b0*/  LDL.LU R232, [R1+0x4a8] ;  /* 0x0004a80001e87983 */ /* 0x000ea20000300800 */
[----:B----4-:R-:W-:-:S03]  /*b7c0*/  IADD3.X R235, R235, UR6, RZ, P6, !PT ;  /* 0x00000006ebeb7c10 */ /* 0x010fc6000b7fe4ff */
[----:B------:R-:W4:Y:S01]  /*b7d0*/  LDL.LU R233, [R1+0x47c] ;  /* 0x00047c0001e97983 */ /* 0x000f220000300800 */
[----:B------:R-:W-:-:S03]  /*b7e0*/  IADD3.X R202, R202, UR6, RZ, P5, !PT ;  /* 0x00000006caca7c10 */ /* 0x000fc6000affe4ff */
[----:B------:R0:W-:Y:S04]  /*b7f0*/  STL [R1+0x4d4], R243 ;  /* 0x0004d4f301007387 */ /* 0x0001e80000100800 */
[----:B------:R-:W4:Y:S01]  /*b800*/  LDL.LU R239, [R1+0x4a0] ;  /* 0x0004a00001ef7983 */ /* 0x000f220000300800 */
[----:B---3--:R-:W-:Y:S02]  /*b810*/  IADD3 R199, P5, R199, UR9, RZ ;  /* 0x00000009c7c77c10 */ /* 0x008fe4000ffbe0ff */
[----:B------:R-:W-:Y:S01]  /*b820*/  IADD3.X R195, R195, UR6, RZ, P1, !PT ;  /* 0x00000006c3c37c10 */ /* 0x000fe20008ffe4ff */
[----:B0-----:R-:W3:Y:S01]  /*b830*/  LDL.LU R243, [R1+0x474] ;  /* 0x0004740001f37983 */ /* 0x001ee20000300800 */
[----:B------:R-:W-:Y:S02]  /*b840*/  IADD3 R244, P1, R244, UR9, RZ ;  /* 0x00000009f4f47c10 */ /* 0x000fe4000ff3e0ff */
[----:B------:R-:W-:Y:S01]  /*b850*/  IADD3 R198, P6, R198, UR9, RZ ;  /* 0x00000009c6c67c10 */ /* 0x000fe2000ffde0ff */
[----:B------:R0:W-:Y:S04]  /*b860*/  STL [R1+0x4f0], R235 ;  /* 0x0004f0eb01007387 */ /* 0x0001e80000100800 */
[----:B------:R-:W-:Y:S01]  /*b870*/  STL [R1+0x4f8], R202 ;  /* 0x0004f8ca01007387 */ /* 0x000fe20000100800 */
[----:B------:R-:W-:-:S03]  /*b880*/  IADD3.X R194, R194, UR6, RZ, P2, !PT ;  /* 0x00000006c2c27c10 */ /* 0x000fc600097fe4ff */
[----:B0-----:R-:W3:Y:S01]  /*b890*/  LDL.LU R235, [R1+0x498] ;  /* 0x0004980001eb7983 */ /* 0x001ee20000300800 */
[----:B------:R-:W-:-:S03]  /*b8a0*/  IADD3 R220, P2, R220, UR9, RZ ;  /* 0x00000009dcdc7c10 */ /* 0x000fc6000ff5e0ff */
[----:B------:R-:W-:Y:S01]  /*b8b0*/  STL [R1+0x4cc], R199 ;  /* 0x0004ccc701007387 */ /* 0x000fe20000100800 */
[----:B------:R-:W-:-:S03]  /*b8c0*/  IADD3.X R221, R221, UR6, RZ, P3, !PT ;  /* 0x00000006dddd7c10 */ /* 0x000fc60009ffe4ff */
[----:B------:R0:W-:Y:S01]  /*b8d0*/  STL [R1+0x4bc], R244 ;  /* 0x0004bcf401007387 */ /* 0x0001e20000100800 */
[----:B------:R-:W-:-:S03]  /*b8e0*/  IADD3 R219, P3, R219, UR9, RZ ;  /* 0x00000009dbdb7c10 */ /* 0x000fc6000ff7e0ff */
[----:B------:R-:W-:Y:S01]  /*b8f0*/  STL [R1+0x4c4], R198 ;  /* 0x0004c4c601007387 */ /* 0x000fe20000100800 */
[----:B------:R-:W-:Y:S02]  /*b900*/  IADD3.X R224, R224, UR6, RZ, P4, !PT ;  /* 0x00000006e0e07c10 */ /* 0x000fe4000a7fe4ff */
[----:B------:R-:W-:Y:S01]  /*b910*/  IADD3 R222, P4, R222, UR9, RZ ;  /* 0x00000009dede7c10 */ /* 0x000fe2000ff9e0ff */
[----:B0-----:R-:W3:Y:S01]  /*b920*/  LDL.LU R244, [R1+0x46c] ;  /* 0x00046c0001f47983 */ /* 0x001ee20000300800 */
[----:B------:R-:W-:-:S03]  /*b930*/  IADD3.X R225, R225, UR6, RZ, P5, !PT ;  /* 0x00000006e1e17c10 */ /* 0x000fc6000affe4ff */
[----:B------:R-:W-:Y:S01]  /*b940*/  STL [R1+0x4e8], R195 ;  /* 0x0004e8c301007387 */ /* 0x000fe20000100800 */
[----:B------:R-:W-:-:S03]  /*b950*/  IADD3.X R226, R226, UR6, RZ, P6, !PT ;  /* 0x00000006e2e27c10 */ /* 0x000fc6000b7fe4ff */
[----:B------:R-:W-:Y:S01]  /*b960*/  STL [R1+0x4e0], R194 ;  /* 0x0004e0c201007387 */ /* 0x000fe20000100800 */
[----:B------:R-:W-:-:S03]  /*b970*/  IADD3 R240, P6, R240, UR9, RZ ;  /* 0x00000009f0f07c10 */ /* 0x000fc6000ffde0ff */
[----:B------:R-:W-:Y:S01]  /*b980*/  STL [R1+0x4b4], R220 ;  /* 0x0004b4dc01007387 */ /* 0x000fe20000100800 */
[----:B------:R-:W-:-:S03]  /*b990*/  IADD3 R228, P5, R228, UR9, RZ ;  /* 0x00000009e4e47c10 */ /* 0x000fc6000ffbe0ff */
[----:B------:R-:W-:Y:S01]  /*b9a0*/  STL [R1+0x4d8], R221 ;  /* 0x0004d8dd01007387 */ /* 0x000fe20000100800 */
[----:B------:R-:W-:-:S03]  /*b9b0*/  IADD3.X R229, R229, UR6, RZ, P1, !PT ;  /* 0x00000006e5e57c10 */ /* 0x000fc60008ffe4ff */
[----:B------:R-:W-:Y:S04]  /*b9c0*/  STL [R1+0x4ac], R219 ;  /* 0x0004acdb01007387 */ /* 0x000fe80000100800 */
[----:B------:R-:W-:Y:S04]  /*b9d0*/  STL [R1+0x4d0], R224 ;  /* 0x0004d0e001007387 */ /* 0x000fe80000100800 */
[----:B------:R-:W-:Y:S04]  /*b9e0*/  STL [R1+0x4a4], R222 ;  /* 0x0004a4de01007387 */ /* 0x000fe80000100800 */
[----:B------:R-:W-:Y:S04]  /*b9f0*/  STL [R1+0x4c8], R225 ;  /* 0x0004c8e101007387 */ /* 0x000fe80000100800 */
[----:B------:R0:W-:Y:S04]  /*ba00*/  STL [R1+0x494], R240 ;  /* 0x000494f001007387 */ /* 0x0001e80000100800 */
[----:B------:R-:W-:Y:S04]  /*ba10*/  STL [R1+0x49c], R228 ;  /* 0x00049ce401007387 */ /* 0x000fe80000100800 */
[----:B0-----:R-:W3:Y:S04]  /*ba20*/  LDL.LU R240, [R1+0x490] ;  /* 0x0004900001f07983 */ /* 0x001ee80000300800 */
[----:B------:R-:W-:Y:S01]  /*ba30*/  STL [R1+0x4c0], R226 ;  /* 0x0004c0e201007387 */ /* 0x000fe20000100800 */
[----:B--2---:R-:W-:-:S05]  /*ba40*/  IADD3 R11, P1, R11, UR9, RZ ;  /* 0x000000090b0b7c10 */ /* 0x004fca000ff3e0ff */
[----:B------:R0:W-:Y:S01]  /*ba50*/  STL [R1+0x48c], R11 ;  /* 0x00048c0b01007387 */ /* 0x0001e20000100800 */
[----:B------:R-:W-:-:S03]  /*ba60*/  IADD3.X R246, R246, UR6, RZ, P2, !PT ;  /* 0x00000006f6f67c10 */ /* 0x000fc600097fe4ff */
[----:B0-----:R-:W2:Y:S04]  /*ba70*/  LDL.LU R11, [R1+0x464] ;  /* 0x00046400010b7983 */ /* 0x001ea80000300800 */
[----:B------:R-:W-:Y:S04]  /*ba80*/  STL [R1+0x4b8], R229 ;  /* 0x0004b8e501007387 */ /* 0x000fe80000100800 */
[----:B------:R0:W-:Y:S04]  /*ba90*/  STL [R1+0x4b0], R246 ;  /* 0x0004b0f601007387 */ /* 0x0001e80000100800 */
[----:B0-----:R-:W2:Y:S01]  /*baa0*/  LDL.LU R246, [R1+0x488] ;  /* 0x0004880001f67983 */ /* 0x001ea20000300800 */
[----:B------:R-:W-:-:S02]  /*bab0*/  IADD3 R227, P2, R227, UR9, RZ ;  /* 0x00000009e3e37c10 */ /* 0x000fc4000ff5e0ff */
[----:B------:R-:W-:Y:S02]  /*bac0*/  IADD3.X R232, R232, UR6, RZ, P3, !PT ;  /* 0x00000006e8e87c10 */ /* 0x000fe40009ffe4ff */
[----:B----4-:R-:W-:Y:S01]  /*bad0*/  IADD3 R233, P3, R233, UR9, RZ ;  /* 0x00000009e9e97c10 */ /* 0x010fe2000ff7e0ff */
[----:B------:R-:W-:Y:S01]  /*bae0*/  STL [R1+0x484], R227 ;  /* 0x000484e301007387 */ /* 0x000fe20000100800 */
[----:B------:R-:W-:Y:S02]  /*baf0*/  IADD3.X R239, R239, UR6, RZ, P4, !PT ;  /* 0x00000006efef7c10 */ /* 0x000fe4000a7fe4ff */
[----:B---3--:R-:W-:Y:S01]  /*bb00*/  IADD3 R243, P4, R243, UR9, RZ ;  /* 0x00000009f3f37c10 */ /* 0x008fe2000ff9e0ff */
[----:B------:R-:W-:Y:S04]  /*bb10*/  STL [R1+0x4a8], R232 ;  /* 0x0004a8e801007387 */ /* 0x000fe80000100800 */
[----:B------:R-:W3:Y:S04]  /*bb20*/  LDL.LU R206, [R1+0x45c] ;  /* 0x00045c0001ce7983 */ /* 0x000ee80000300800 */
[----:B------:R-:W-:Y:S04]  /*bb30*/  STL [R1+0x47c], R233 ;  /* 0x00047ce901007387 */ /* 0x000fe80000100800 */
[----:B------:R-:W4:Y:S01]  /*bb40*/  LDL.LU R203, [R1+0x480] ;  /* 0x0004800001cb7983 */ /* 0x000f220000300800 */
[----:B------:R-:W-:-:S03]  /*bb50*/  IADD3.X R235, R235, UR6, RZ, P5, !PT ;  /* 0x00000006ebeb7c10 */ /* 0x000fc6000affe4ff */
[----:B------:R-:W-:Y:S04]  /*bb60*/  STL [R1+0x4a0], R239 ;  /* 0x0004a0ef01007387 */ /* 0x000fe80000100800 */
[----:B------:R-:W4:Y:S04]  /*bb70*/  LDL.LU R202, [R1+0x454] ;  /* 0x0004540001ca7983 */ /* 0x000f280000300800 */
[----:B------:R0:W-:Y:S04]  /*bb80*/  STL [R1+0x474], R243 ;  /* 0x000474f301007387 */ /* 0x0001e80000100800 */
[----:B------:R-:W4:Y:S01]  /*bb90*/  LDL.LU R199, [R1+0x478] ;  /* 0x0004780001c77983 */ /* 0x000f220000300800 */
[----:B------:R-:W-:-:S03]  /*bba0*/  IADD3 R244, P5, R244, UR9, RZ ;  /* 0x00000009f4f47c10 */ /* 0x000fc6000ffbe0ff */
[----:B0-----:R-:W4:Y:S04]  /*bbb0*/  LDL.LU R243, [R1+0x44c] ;  /* 0x00044c0001f37983 */ /* 0x001f280000300800 */
[----:B------:R-:W4:Y:S04]  /*bbc0*/  LDL.LU R198, [R1+0x470] ;  /* 0x0004700001c67983 */ /* 0x000f280000300800 */
[----:B------:R-:W4:Y:S04]  /*bbd0*/  LDL.LU R195, [R1+0x444] ;  /* 0x0004440001c37983 */ /* 0x000f280000300800 */
[----:B------:R0:W-:Y:S04]  /*bbe0*/  STL [R1+0x498], R235 ;  /* 0x000498eb01007387 */ /* 0x0001e80000100800 */
[----:B0-----:R-:W4:Y:S04]  /*bbf0*/  LDL.LU R235, [R1+0x468] ;  /* 0x0004680001eb7983 */ /* 0x001f280000300800 */
[----:B------:R-:W4:Y:S04]  /*bc00*/  LDL.LU R194, [R1+0x43c] ;  /* 0x00043c0001c27983 */ /* 0x000f280000300800 */
[----:B------:R-:W4:Y:S04]  /*bc10*/  LDL.LU R220, [R1+0x460] ;  /* 0x0004600001dc7983 */ /* 0x000f280000300800 */
[----:B------:R-:W4:Y:S04]  /*bc20*/  LDL.LU R221, [R1+0x434] ;  /* 0x0004340001dd7983 */ /* 0x000f280000300800 */
[----:B------:R0:W-:Y:S04]  /*bc30*/  STL [R1+0x46c], R244 ;  /* 0x00046cf401007387 */ /* 0x0001e80000100800 */
[----:B------:R-:W4:Y:S04]  /*bc40*/  LDL.LU R219, [R1+0x458] ;  /* 0x0004580001db7983 */ /* 0x000f280000300800 */
[----:B------:R-:W4:Y:S04]  /*bc50*/  LDL.LU R224, [R1+0x42c] ;  /* 0x00042c0001e07983 */ /* 0x000f280000300800 */
[----:B------:R-:W4:Y:S01]  /*bc60*/  LDL.LU R222, [R1+0x450] ;  /* 0x0004500001de7983 */ /* 0x000f220000300800 */
[----:B------:R-:W-:-:S03]  /*bc70*/  IADD3.X R240, R240, UR6, RZ, P6, !PT ;  /* 0x00000006f0f07c10 */ /* 0x000fc6000b7fe4ff */
[----:B------:R-:W4:Y:S04]  /*bc80*/  LDL.LU R225, [R1+0x424] ;  /* 0x0004240001e17983 */ /* 0x000f280000300800 */
[----:B------:R-:W4:Y:S04]  /*bc90*/  LDL.LU R228, [R1+0x448] ;  /* 0x0004480001e47983 */ /* 0x000f280000300800 */
[----:B------:R-:W4:Y:S04]  /*bca0*/  LDL.LU R226, [R1+0x41c] ;  /* 0x00041c0001e27983 */ /* 0x000f280000300800 */
[----:B0-----:R-:W4:Y:S04]  /*bcb0*/  LDL.LU R244, [R1+0x440] ;  /* 0x0004400001f47983 */ /* 0x001f280000300800 */
[----:B------:R-:W4:Y:S04]  /*bcc0*/  LDL.LU R229, [R1+0x414] ;  /* 0x0004140001e57983 */ /* 0x000f280000300800 */
[----:B------:R0:W-:Y:S04]  /*bcd0*/  STL [R1+0x490], R240 ;  /* 0x000490f001007387 */ /* 0x0001e80000100800 */
[----:B0-----:R-:W4:Y:S01]  /*bce0*/  LDL.LU R240, [R1+0x438] ;  /* 0x0004380001f07983 */ /* 0x001f220000300800 */
[----:B--2---:R-:W-:-:S05]  /*bcf0*/  IADD3 R11, P6, R11, UR9, RZ ;  /* 0x000000090b0b7c10 */ /* 0x004fca000ffde0ff */
[----:B------:R0:W-:Y:S04]  /*bd00*/  STL [R1+0x464], R11 ;  /* 0x0004640b01007387 */ /* 0x0001e80000100800 */
[----:B0-----:R-:W2:Y:S01]  /*bd10*/  LDL.LU R11, [R1+0x40c] ;  /* 0x00040c00010b7983 */ /* 0x001ea20000300800 */
[----:B------:R-:W-:-:S03]  /*bd20*/  IADD3.X R246, R246, UR6, RZ, P1, !PT ;  /* 0x00000006f6f67c10 */ /* 0x000fc60008ffe4ff */
[----:B------:R-:W2:Y:S04]  /*bd30*/  LDL.LU R227, [R1+0x430] ;  /* 0x0004300001e37983 */ /* 0x000ea80000300800 */
[----:B------:R-:W2:Y:S04]  /*bd40*/  LDL.LU R232, [R1+0x404] ;  /* 0x0004040001e87983 */ /* 0x000ea80000300800 */
[----:B------:R-:W2:Y:S04]  /*bd50*/  LDL.LU R233, [R1+0x428] ;  /* 0x0004280001e97983 */ /* 0x000ea80000300800 */
[----:B------:R0:W-:Y:S04]  /*bd60*/  STL [R1+0x488], R246 ;  /* 0x000488f601007387 */ /* 0x0001e80000100800 */
[----:B------:R-:W2:Y:S04]  /*bd70*/  LDL.LU R239, [R1+0x3fc] ;  /* 0x0003fc0001ef7983 */ /* 0x000ea80000300800 */
[----:B0-----:R-:W2:Y:S01]  /*bd80*/  LDL.LU R246, [R1+0x420] ;  /* 0x0004200001f67983 */ /* 0x001ea20000300800 */
[----:B---3--:R-:W-:-:S02]  /*bd90*/  IADD3 R206, P1, R206, UR9, RZ ;  /* 0x00000009cece7c10 */ /* 0x008fc4000ff3e0ff */
[----:B----4-:R-:W-:Y:S02]  /*bda0*/  IADD3.X R203, R203, UR6, RZ, P2, !PT ;  /* 0x00000006cbcb7c10 */ /* 0x010fe400097fe4ff */
[----:B------:R-:W-:Y:S01]  /*bdb0*/  IADD3 R202, P2, R202, UR9, RZ ;  /* 0x00000009caca7c10 */ /* 0x000fe2000ff5e0ff */
[----:B------:R-:W-:Y:S01]  /*bdc0*/  STL [R1+0x45c], R206 ;  /* 0x00045cce01007387 */ /* 0x000fe20000100800 */
[----:B------:R-:W-:-:S03]  /*bdd0*/  IADD3.X R199, R199, UR6, RZ, P3, !PT ;  /* 0x00000006c7c77c10 */ /* 0x000fc60009ffe4ff */
[----:B------:R-:W-:Y:S01]  /*bde0*/  STL [R1+0x480], R203 ;  /* 0x000480cb01007387 */ /* 0x000fe20000100800 */
[----:B------:R-:W-:Y:S02]  /*bdf0*/  IADD3 R243, P3, R243, UR9, RZ ;  /* 0x00000009f3f37c10 */ /* 0x000fe4000ff7e0ff */
[----:B------:R-:W-:-:S03]  /*be00*/  IADD3.X R198, R198, UR6, RZ, P4, !PT ;  /* 0x00000006c6c67c10 */ /* 0x000fc6000a7fe4ff */
[----:B------:R0:W-:Y:S01]  /*be10*/  STL [R1+0x44c], R243 ;  /* 0x00044cf301007387 */ /* 0x0001e20000100800 */
[----:B------:R-:W-:-:S03]  /*be20*/  IADD3 R195, P4, R195, UR9, RZ ;  /* 0x00000009c3c37c10 */ /* 0x000fc6000ff9e0ff */
[----:B------:R-:W-:Y:S04]  /*be30*/  STL [R1+0x454], R202 ;  /* 0x000454ca01007387 */ /* 0x000fe80000100800 */
[----:B0-----:R-:W3:Y:S01]  /*be40*/  LDL.LU R243, [R1+0x3f4] ;  /* 0x0003f40001f37983 */ /* 0x001ee20000300800 */
[----:B------:R-:W-:-:S03]  /*be50*/  IADD3.X R235, R235, UR6, RZ, P5, !PT ;  /* 0x00000006ebeb7c10 */ /* 0x000fc6000affe4ff */
[----:B------:R-:W-:Y:S01]  /*be60*/  STL [R1+0x478], R199 ;  /* 0x000478c701007387 */ /* 0x000fe20000100800 */
[----:B------:R-:W-:-:S03]  /*be70*/  IADD3 R194, P5, R194, UR9, RZ ;  /* 0x00000009c2c27c10 */ /* 0x000fc6000ffbe0ff */
[----:B------:R0:W-:Y:S01]  /*be80*/  STL [R1+0x468], R235 ;  /* 0x000468eb01007387 */ /* 0x0001e20000100800 */
[----:B------:R-:W-:-:S03]  /*be90*/  IADD3.X R220, R220, UR6, RZ, P6, !PT ;  /* 0x00000006dcdc7c10 */ /* 0x000fc6000b7fe4ff */
[----:B------:R-:W-:Y:S01]  /*bea0*/  STL [R1+0x470], R198 ;  /* 0x000470c601007387 */ /* 0x000fe20000100800 */
[----:B------:R-:W-:-:S03]  /*beb0*/  IADD3 R221, P6, R221, UR9, RZ ;  /* 0x00000009dddd7c10 */ /* 0x000fc6000ffde0ff */
[----:B0-----:R-:W4:Y:S04]  /*bec0*/  LDL.LU R235, [R1+0x418] ;  /* 0x0004180001eb7983 */ /* 0x001f280000300800 */
[----:B------:R-:W-:Y:S01]  /*bed0*/  STL [R1+0x444], R195 ;  /* 0x000444c301007387 */ /* 0x000fe20000100800 */
[----:B------:R-:W-:-:S03]  /*bee0*/  IADD3.X R219, R219, UR6, RZ, P1, !PT ;  /* 0x00000006dbdb7c10 */ /* 0x000fc60008ffe4ff */
[----:B------:R-:W-:Y:S01]  /*bef0*/  STL [R1+0x43c], R194 ;  /* 0x00043cc201007387 */ /* 0x000fe20000100800 */
[----:B------:R-:W-:-:S03]  /*bf00*/  IADD3 R224, P1, R224, UR9, RZ ;  /* 0x00000009e0e07c10 */ /* 0x000fc6000ff3e0ff */
[----:B------:R-:W-:Y:S01]  /*bf10*/  STL [R1+0x460], R220 ;  /* 0x000460dc01007387 */ /* 0x000fe20000100800 */
[----:B------:R-:W-:-:S03]  /*bf20*/  IADD3.X R222, R222, UR6, RZ, P2, !PT ;  /* 0x00000006dede7c10 */ /* 0x000fc600097fe4ff */
[----:B------:R-:W-:Y:S01]  /*bf30*/  STL [R1+0x434], R221 ;  /* 0x000434dd01007387 */ /* 0x000fe20000100800 */
[----:B------:R-:W-:-:S03]  /*bf40*/  IADD3 R225, P2, R225, UR9, RZ ;  /* 0x00000009e1e17c10 */ /* 0x000fc6000ff5e0ff */
[----:B------:R-:W-:Y:S01]  /*bf50*/  STL [R1+0x458], R219 ;  /* 0x000458db01007387 */ /* 0x000fe20000100800 */
[----:B------:R-:W-:-:S03]  /*bf60*/  IADD3.X R228, R228, UR6, RZ, P3, !PT ;  /* 0x00000006e4e47c10 */ /* 0x000fc60009ffe4ff */
[----:B------:R-:W-:Y:S01]  /*bf70*/  STL [R1+0x42c], R224 ;  /* 0x00042ce001007387 */ /* 0x000fe20000100800 */
[----:B------:R-:W-:-:S03]  /*bf80*/  IADD3.X R244, R244, UR6, RZ, P4, !PT ;  /* 0x00000006f4f47c10 */ /* 0x000fc6000a7fe4ff */
[----:B------:R-:W-:Y:S01]  /*bf90*/  STL [R1+0x450], R222 ;  /* 0x000450de01007387 */ /* 0x000fe20000100800 */
[----:B------:R-:W-:-:S03]  /*bfa0*/  IADD3 R226, P3, R226, UR9, RZ ;  /* 0x00000009e2e27c10 */ /* 0x000fc6000ff7e0ff */
[----:B------:R-:W-:Y:S01]  /*bfb0*/  STL [R1+0x424], R225 ;  /* 0x000424e101007387 */ /* 0x000fe20000100800 */
[----:B------:R-:W-:-:S03]  /*bfc0*/  IADD3 R229, P4, R229, UR9, RZ ;  /* 0x00000009e5e57c10 */ /* 0x000fc6000ff9e0ff */
[----:B------:R0:W-:Y:S04]  /*bfd0*/  STL [R1+0x440], R244 ;  /* 0x000440f401007387 */ /* 0x0001e80000100800 */
[----:B------:R-:W-:Y:S01]  /*bfe0*/  STL [R1+0x448], R228 ;  /* 0x000448e401007387 */ /* 0x000fe20000100800 */
[----:B------:R-:W-:-:S03]  /*bff0*/  IADD3.X R240, R240, UR6, RZ, P5, !PT ;  /* 0x00000006f0f07c10 */ /* 0x000fc6000affe4ff */
[----:B0-----:R-:W4:Y:S04]  /*c000*/  LDL.LU R244, [R1+0x3e8] ;  /* 0x0003e80001f47983 */ /* 0x001f280000300800 */
[----:B------:R-:W-:Y:S04]  /*c010*/  STL [R1+0x41c], R226 ;  /* 0x00041ce201007387 */ /* 0x000fe80000100800 */
[----:B------:R0:W-:Y:S04]  /*c020*/  STL [R1+0x438], R240 ;  /* 0x000438f001007387 */ /* 0x0001e80000100800 */
[----:B0-----:R-:W4:Y:S04]  /*c030*/  LDL.LU R240, [R1+0x410] ;  /* 0x0004100001f07983 */ /* 0x001f280000300800 */
[----:B------:R-:W-:Y:S01]  /*c040*/  STL [R1+0x414], R229 ;  /* 0x000414e501007387 */ /* 0x000fe20000100800 */
[----:B--2---:R-:W-:-:S02]  /*c050*/  IADD3 R11, P5, R11, UR9, RZ ;  /* 0x000000090b0b7c10 */ /* 0x004fc4000ffbe0ff */
[----:B------:R-:W-:-:S03]  /*c060*/  IADD3.X R227, R227, UR6, RZ, P6, !PT ;  /* 0x00000006e3e37c10 */ /* 0x000fc6000b7fe4ff */
[----:B------:R0:W-:Y:S01]  /*c070*/  STL [R1+0x40c], R11 ;  /* 0x00040c0b01007387 */ /* 0x0001e20000100800 */
[----:B------:R-:W-:Y:S02]  /*c080*/  IADD3 R232, P6, R232, UR9, RZ ;  /* 0x00000009e8e87c10 */ /* 0x000fe4000ffde0ff */
[----:B------:R-:W-:Y:S01]  /*c090*/  IADD3.X R233, R233, UR6, RZ, P1, !PT ;  /* 0x00000006e9e97c10 */ /* 0x000fe20008ffe4ff */
[----:B0-----:R-:W2:Y:S04]  /*c0a0*/  LDL.LU R11, [R1+0x3e0] ;  /* 0x0003e000010b7983 */ /* 0x001ea80000300800 */
[----:B------:R-:W-:Y:S01]  /*c0b0*/  STL [R1+0x430], R227 ;  /* 0x000430e301007387 */ /* 0x000fe20000100800 */
[----:B------:R-:W-:-:S03]  /*c0c0*/  IADD3 R239, P1, R239, UR9, RZ ;  /* 0x00000009efef7c10 */ /* 0x000fc6000ff3e0ff */
[----:B------:R-:W-:Y:S01]  /*c0d0*/  STL [R1+0x404], R232 ;  /* 0x000404e801007387 */ /* 0x000fe20000100800 */
[----:B------:R-:W-:-:S03]  /*c0e0*/  IADD3.X R246, R246, UR6, RZ, P2, !PT ;  /* 0x00000006f6f67c10 */ /* 0x000fc600097fe4ff */
[----:B------:R-:W2:Y:S04]  /*c0f0*/  LDL.LU R206, [R1+0x408] ;  /* 0x0004080001ce7983 */ /* 0x000ea80000300800 */
[----:B------:R-:W-:Y:S04]  /*c100*/  STL [R1+0x428], R233 ;  /* 0x000428e901007387 */ /* 0x000fe80000100800 */
[----:B------:R-:W2:Y:S04]  /*c110*/  LDL.LU R203, [R1+0x3d8] ;  /* 0x0003d80001cb7983 */ /* 0x000ea80000300800 */
[----:B------:R-:W-:Y:S04]  /*c120*/  STL [R1+0x3fc], R239 ;  /* 0x0003fcef01007387 */ /* 0x000fe80000100800 */
[----:B------:R-:W2:Y:S04]  /*c130*/  LDL.LU R202, [R1+0x400] ;  /* 0x0004000001ca7983 */ /* 0x000ea80000300800 */
[----:B------:R0:W-:Y:S04]  /*c140*/  STL [R1+0x420], R246 ;  /* 0x000420f601007387 */ /* 0x0001e80000100800 */
[----:B------:R-:W2:Y:S04]  /*c150*/  LDL.LU R199, [R1+0x3d0] ;  /* 0x0003d00001c77983 */ /* 0x000ea80000300800 */
[----:B0-----:R-:W2:Y:S04]  /*c160*/  LDL.LU R246, [R1+0x3f8] ;  /* 0x0003f80001f67983 */ /* 0x001ea80000300800 */
[----:B------:R-:W2:Y:S01]  /*c170*/  LDL.LU R198, [R1+0x3c8] ;  /* 0x0003c80001c67983 */ /* 0x000ea20000300800 */
[----:B---3--:R-:W-:-:S03]  /*c180*/  IADD3 R243, P2, R243, UR9, RZ ;  /* 0x00000009f3f37c10 */ /* 0x008fc6000ff5e0ff */
[----:B------:R-:W3:Y:S04]  /*c190*/  LDL.LU R195, [R1+0x3f0] ;  /* 0x0003f00001c37983 */ /* 0x000ee80000300800 */
[----:B------:R0:W-:Y:S04]  /*c1a0*/  STL [R1+0x3f4], R243 ;  /* 0x0003f4f301007387 */ /* 0x0001e80000100800 */
[----:B0-----:R-:W3:Y:S04]  /*c1b0*/  LDL.LU R243, [R1+0x3c0] ;  /* 0x0003c00001f37983 */ /* 0x001ee80000300800 */
[----:B------:R-:W3:Y:S01]  /*c1c0*/  LDL.LU R194, [R1+0x3e4] ;  /* 0x0003e40001c27983 */ /* 0x000ee20000300800 */
[----:B----4-:R-:W-:-:S03]  /*c1d0*/  IADD3.X R235, R235, UR6, RZ, P3, !PT ;  /* 0x00000006ebeb7c10 */ /* 0x010fc60009ffe4ff */
[----:B------:R-:W4:Y:S04]  /*c1e0*/  LDL.LU R220, [R1+0x3b8] ;  /* 0x0003b80001dc7983 */ /* 0x000f280000300800 */
[----:B------:R-:W4:Y:S04]  /*c1f0*/  LDL.LU R221, [R1+0x3dc] ;  /* 0x0003dc0001dd7983 */ /* 0x000f280000300800 */
[----:B------:R-:W-:Y:S04]  /*c200*/  STL [R1+0x418], R235 ;  /* 0x000418eb01007387 */ /* 0x000fe80000100800 */
[----:B------:R-:W4:Y:S04]  /*c210*/  LDL.LU R219, [R1+0x3b0] ;  /* 0x0003b00001db7983 */ /* 0x000f280000300800 */
[----:B------:R-:W4:Y:S04]  /*c220*/  LDL.LU R224, [R1+0x3d4] ;  /* 0x0003d40001e07983 */ /* 0x000f280000300800 */
[----:B------:R-:W4:Y:S04]  /*c230*/  LDL.LU R222, [R1+0x3a8] ;  /* 0x0003a80001de7983 */ /* 0x000f280000300800 */
[----:B------:R-:W4:Y:S04]  /*c240*/  LDL.LU R225, [R1+0x3cc] ;  /* 0x0003cc0001e17983 */ /* 0x000f280000300800 */
[----:B------:R-:W4:Y:S04]  /*c250*/  LDL.LU R228, [R1+0x3a0] ;  /* 0x0003a00001e47983 */ /* 0x000f280000300800 */
[----:B------:R-:W4:Y:S04]  /*c260*/  LDL.LU R226, [R1+0x3c4] ;  /* 0x0003c40001e27983 */ /* 0x000f280000300800 */
[----:B------:R-:W4:Y:S04]  /*c270*/  LDL.LU R229, [R1+0x398] ;  /* 0x0003980001e57983 */ /* 0x000f280000300800 */
[----:B------:R-:W4:Y:S01]  /*c280*/  LDL.LU R227, [R1+0x3bc] ;  /* 0x0003bc0001e37983 */ /* 0x000f220000300800 */
[----:B------:R-:W-:-:S05]  /*c290*/  IADD3 R244, P3, R244, UR9, RZ ;  /* 0x00000009f4f47c10 */ /* 0x000fca000ff7e0ff */
[----:B------:R0:W-:Y:S04]  /*c2a0*/  STL [R1+0x3e8], R244 ;  /* 0x0003e8f401007387 */ /* 0x0001e80000100800 */
[----:B0-----:R-:W4:Y:S01]  /*c2b0*/  LDL.LU R244, [R1+0x390] ;  /* 0x0003900001f47983 */ /* 0x001f220000300800 */
[----:B------:R-:W-:-:S03]  /*c2c0*/  IADD3.X R240, R240, UR6, RZ, P4, !PT ;  /* 0x00000006f0f07c10 */ /* 0x000fc6000a7fe4ff */
[----:B------:R-:W4:Y:S04]  /*c2d0*/  LDL.LU R232, [R1+0x3b4] ;  /* 0x0003b40001e87983 */ /* 0x000f280000300800 */
[----:B------:R-:W4:Y:S04]  /*c2e0*/  LDL.LU R233, [R1+0x388] ;  /* 0x0003880001e97983 */ /* 0x000f280000300800 */
[----:B------:R0:W-:Y:S04]  /*c2f0*/  STL [R1+0x410], R240 ;  /* 0x000410f001007387 */ /* 0x0001e80000100800 */
[----:B------:R-:W4:Y:S04]  /*c300*/  LDL.LU R239, [R1+0x3ac] ;  /* 0x0003ac0001ef7983 */ /* 0x000f280000300800 */
[----:B------:R-:W4:Y:S01]  /*c310*/  LDL.LU R235, [R1+0x380] ;  /* 0x0003800001eb7983 */ /* 0x000f220000300800 */
[----:B--2---:R-:W-:-:S05]  /*c320*/  IADD3 R11, P4, R11, UR9, RZ ;  /* 0x000000090b0b7c10 */ /* 0x004fca000ff9e0ff */
[----:B------:R1:W-:Y:S04]  /*c330*/  STL [R1+0x3e0], R11 ;  /* 0x0003e00b01007387 */ /* 0x0003e80000100800 */
[----:B0-----:R-:W2:Y:S01]  /*c340*/  LDL.LU R240, [R1+0x3a4] ;  /* 0x0003a40001f07983 */ /* 0x001ea20000300800 */
[----:B------:R-:W-:-:S03]  /*c350*/  IADD3.X R206, R206, UR6, RZ, P5, !PT ;  /* 0x00000006cece7c10 */ /* 0x000fc6000affe4ff */
[----:B-1----:R-:W2:Y:S01]  /*c360*/  LDL.LU R11, [R1+0x378] ;  /* 0x00037800010b7983 */ /* 0x002ea20000300800 */
[----:B------:R-:W-:-:S03]  /*c370*/  IADD3 R203, P5, R203, UR9, RZ ;  /* 0x00000009cbcb7c10 */ /* 0x000fc6000ffbe0ff */
[----:B------:R-:W-:Y:S04]  /*c380*/  STL [R1+0x408], R206 ;  /* 0x000408ce01007387 */ /* 0x000fe80000100800 */
[----:B------:R-:W-:Y:S01]  /*c390*/  STL [R1+0x3d8], R203 ;  /* 0x0003d8cb01007387 */ /* 0x000fe20000100800 */
[----:B------:R-:W-:Y:S02]  /*c3a0*/  IADD3.X R202, R202, UR6, RZ, P6, !PT ;  /* 0x00000006caca7c10 */ /* 0x000fe4000b7fe4ff */
[----:B------:R-:W-:-:S05]  /*c3b0*/  IADD3.X R246, R246, UR6, RZ, P1, !PT ;  /* 0x00000006f6f67c10 */ /* 0x000fca0008ffe4ff */
[----:B------:R0:W-:Y:S04]  /*c3c0*/  STL [R1+0x3f8], R246 ;  /* 0x0003f8f601007387 */ /* 0x0001e80000100800 */
[----:B------:R-:W-:Y:S04]  /*c3d0*/  STL [R1+0x400], R202 ;  /* 0x000400ca01007387 */ /* 0x000fe80000100800 */
[----:B0-----:R-:W2:Y:S01]  /*c3e0*/  LDL.LU R246, [R1+0x39c] ;  /* 0x00039c0001f67983 */ /* 0x001ea20000300800 */
[----:B------:R-:W-:Y:S02]  /*c3f0*/  IADD3 R199, P6, R199, UR9, RZ ;  /* 0x00000009c7c77c10 */ /* 0x000fe4000ffde0ff */
[----:B---3--:R-:W-:-:S02]  /*c400*/  IADD3.X R195, R195, UR6, RZ, P2, !PT ;  /* 0x00000006c3c37c10 */ /* 0x008fc400097fe4ff */
[----:B------:R-:W-:Y:S02]  /*c410*/  IADD3 R198, P1, R198, UR9, RZ ;  /* 0x00000009c6c67c10 */ /* 0x000fe4000ff3e0ff */
[----:B------:R-:W-:Y:S01]  /*c420*/  IADD3 R243, P2, R243, UR9, RZ ;  /* 0x00000009f3f37c10 */ /* 0x000fe2000ff5e0ff */
[----:B------:R-:W-:Y:S01]  /*c430*/  STL [R1+0x3d0], R199 ;  /* 0x0003d0c701007387 */ /* 0x000fe20000100800 */
[----:B------:R-:W-:-:S03]  /*c440*/  IADD3.X R194, R194, UR6, RZ, P3, !PT ;  /* 0x00000006c2c27c10 */ /* 0x000fc60009ffe4ff */
[----:B------:R0:W-:Y:S01]  /*c450*/  STL [R1+0x3c0], R243 ;  /* 0x0003c0f301007387 */ /* 0x0001e20000100800 */
[----:B----4-:R-:W-:-:S03]  /*c460*/  IADD3 R220, P3, R220, UR9, RZ ;  /* 0x00000009dcdc7c10 */ /* 0x010fc6000ff7e0ff */
[----:B------:R-:W-:Y:S01]  /*c470*/  STL [R1+0x3c8], R198 ;  /* 0x0003c8c601007387 */ /* 0x000fe20000100800 */
[----:B------:R-:W-:-:S03]  /*c480*/  IADD3.X R221, R221, UR6, RZ, P4, !PT ;  /* 0x00000006dddd7c10 */ /* 0x000fc6000a7fe4ff */
[----:B0-----:R-:W3:Y:S04]  /*c490*/  LDL.LU R243, [R1+0x370] ;  /* 0x0003700001f37983 */ /* 0x001ee80000300800 */
        /* <DEDUP_REMOVED lines=13> */
[----:B------:R-:W-:Y:S02]  /*c570*/  IADD3 R229, P1, R229, UR9, RZ ;  /* 0x00000009e5e57c10 */ /* 0x000fe4000ff3e0ff */
[----:B------:R-:W-:Y:S01]  /*c580*/  IADD3.X R227, R227, UR6, RZ, P2, !PT ;  /* 0x00000006e3e37c10 */ /* 0x000fe200097fe4ff */
[----:B------:R-:W-:Y:S04]  /*c590*/  STL [R1+0x3cc], R225 ;  /* 0x0003cce101007387 */ /* 0x000fe80000100800 */
[----:B------:R-:W-:Y:S04]  /*c5a0*/  STL [R1+0x3a0], R228 ;  /* 0x0003a0e401007387 */ /* 0x000fe80000100800 */
[----:B------:R-:W-:Y:S04]  /*c5b0*/  STL [R1+0x3c4], R226 ;  /* 0x0003c4e201007387 */ /* 0x000fe80000100800 */
[----:B------:R-:W-:Y:S01]  /*c5c0*/  STL [R1+0x398], R229 ;  /* 0x000398e501007387 */ /* 0x000fe20000100800 */
[----:B------:R-:W-:-:S02]  /*c5d0*/  IADD3 R244, P2, R244, UR9, RZ ;  /* 0x00000009f4f47c10 */ /* 0x000fc4000ff5e0ff */
[----:B------:R-:W-:-:S03]  /*c5e0*/  IADD3.X R232, R232, UR6, RZ, P3, !PT ;  /* 0x00000006e8e87c10 */ /* 0x000fc60009ffe4ff */
[----:B------:R0:W-:Y:S01]  /*c5f0*/  STL [R1+0x390], R244 ;  /* 0x000390f401007387 */ /* 0x0001e20000100800 */
[----:B------:R-:W-:-:S03]  /*c600*/  IADD3 R233, P3, R233, UR9, RZ ;  /* 0x00000009e9e97c10 */ /* 0x000fc6000ff7e0ff */
[----:B0-----:R-:W4:Y:S01]  /*c610*/  LDL.LU R244, [R1+0x394] ;  /* 0x0003940001f47983 */ /* 0x001f220000300800 */
[----:B------:R-:W-:-:S03]  /*c620*/  IADD3.X R239, R239, UR6, RZ, P4, !PT ;  /* 0x00000006efef7c10 */ /* 0x000fc6000a7fe4ff */
[----:B------:R-:W-:Y:S01]  /*c630*/  STL [R1+0x3bc], R227 ;  /* 0x0003bce301007387 */ /* 0x000fe20000100800 */
[----:B------:R-:W-:-:S03]  /*c640*/  IADD3 R235, P4, R235, UR9, RZ ;  /* 0x00000009ebeb7c10 */ /* 0x000fc6000ff9e0ff */
[----:B------:R-:W-:Y:S04]  /*c650*/  STL [R1+0x3b4], R232 ;  /* 0x0003b4e801007387 */ /* 0x000fe80000100800 */
[----:B------:R-:W-:Y:S04]  /*c660*/  STL [R1+0x388], R233 ;  /* 0x000388e901007387 */ /* 0x000fe80000100800 */
[----:B------:R-:W-:Y:S04]  /*c670*/  STL [R1+0x3ac], R239 ;  /* 0x0003acef01007387 */ /* 0x000fe80000100800 */
[----:B------:R-:W4:Y:S04]  /*c680*/  LDL.LU R210, [R1+0x368] ;  /* 0x0003680001d27983 */ /* 0x000f280000300800 */
[----:B------:R-:W-:Y:S04]  /*c690*/  STL [R1+0x380], R235 ;  /* 0x000380eb01007387 */ /* 0x000fe80000100800 */
[----:B------:R-:W4:Y:S01]  /*c6a0*/  LDL.LU R207, [R1+0x38c] ;  /* 0x00038c0001cf7983 */ /* 0x000f220000300800 */
[----:B--2---:R-:W-:-:S02]  /*c6b0*/  IADD3.X R240, R240, UR6, RZ, P5, !PT ;  /* 0x00000006f0f07c10 */ /* 0x004fc4000affe4ff */
[----:B------:R-:W-:-:S03]  /*c6c0*/  IADD3 R11, P5, R11, UR9, RZ ;  /* 0x000000090b0b7c10 */ /* 0x000fc6000ffbe0ff */
[----:B------:R-:W-:Y:S04]  /*c6d0*/  STL [R1+0x3a4], R240 ;  /* 0x0003a4f001007387 */ /* 0x000fe80000100800 */
[----:B------:R-:W2:Y:S04]  /*c6e0*/  LDL.LU R206, [R1+0x360] ;  /* 0x0003600001ce7983 */ /* 0x000ea80000300800 */
[----:B------:R0:W-:Y:S04]  /*c6f0*/  STL [R1+0x378], R11 ;  /* 0x0003780b01007387 */ /* 0x0001e80000100800 */
[----:B------:R-:W2:Y:S04]  /*c700*/  LDL.LU R203, [R1+0x384] ;  /* 0x0003840001cb7983 */ /* 0x000ea80000300800 */
[----:B0-----:R-:W2:Y:S04]  /*c710*/  LDL.LU R11, [R1+0x358] ;  /* 0x00035800010b7983 */ /* 0x001ea80000300800 */
[----:B------:R-:W2:Y:S04]  /*c720*/  LDL.LU R202, [R1+0x37c] ;  /* 0x00037c0001ca7983 */ /* 0x000ea80000300800 */
[----:B------:R-:W2:Y:S01]  /*c730*/  LDL.LU R199, [R1+0x350] ;  /* 0x0003500001c77983 */ /* 0x000ea20000300800 */
[----:B------:R-:W-:-:S05]  /*c740*/  IADD3.X R246, R246, UR6, RZ, P6, !PT ;  /* 0x00000006f6f67c10 */ /* 0x000fca000b7fe4ff */
[----:B------:R0:W-:Y:S04]  /*c750*/  STL [R1+0x39c], R246 ;  /* 0x00039cf601007387 */ /* 0x0001e80000100800 */
[----:B0-----:R-:W2:Y:S04]  /*c760*/  LDL.LU R246, [R1+0x374] ;  /* 0x0003740001f67983 */ /* 0x001ea80000300800 */
[----:B------:R-:W2:Y:S01]  /*c770*/  LDL.LU R198, [R1+0x348] ;  /* 0x0003480001c67983 */ /* 0x000ea20000300800 */
[----:B---3--:R-:W-:-:S03]  /*c780*/  IADD3 R243, P6, R243, UR9, RZ ;  /* 0x00000009f3f37c10 */ /* 0x008fc6000ffde0ff */
[----:B------:R-:W3:Y:S04]  /*c790*/  LDL.LU R195, [R1+0x36c] ;  /* 0x00036c0001c37983 */ /* 0x000ee80000300800 */
[----:B------:R-:W3:Y:S04]  /*c7a0*/  LDL.LU R194, [R1+0x340] ;  /* 0x0003400001c27983 */ /* 0x000ee80000300800 */
[----:B------:R0:W-:Y:S04]  /*c7b0*/  STL [R1+0x370], R243 ;  /* 0x000370f301007387 */ /* 0x0001e80000100800 */
        /* <DEDUP_REMOVED lines=9> */
[----:B0-----:R-:W3:Y:S04]  /*c850*/  LDL.LU R243, [R1+0x318] ;  /* 0x0003180001f37983 */ /* 0x001ee80000300800 */
[----:B------:R-:W3:Y:S04]  /*c860*/  LDL.LU R227, [R1+0x33c] ;  /* 0x00033c0001e37983 */ /* 0x000ee80000300800 */
[----:B------:R-:W3:Y:S04]  /*c870*/  LDL.LU R232, [R1+0x310] ;  /* 0x0003100001e87983 */ /* 0x000ee80000300800 */
[----:B------:R-:W3:Y:S01]  /*c880*/  LDL.LU R233, [R1+0x334] ;  /* 0x0003340001e97983 */ /* 0x000ee20000300800 */
[----:B----4-:R-:W-:-:S05]  /*c890*/  IADD3.X R244, R244, UR6, RZ, P1, !PT ;  /* 0x00000006f4f47c10 */ /* 0x010fca0008ffe4ff */
[----:B------:R0:W-:Y:S04]  /*c8a0*/  STL [R1+0x394], R244 ;  /* 0x000394f401007387 */ /* 0x0001e80000100800 */
[----:B------:R-:W4:Y:S04]  /*c8b0*/  LDL.LU R239, [R1+0x308] ;  /* 0x0003080001ef7983 */ /* 0x000f280000300800 */
[----:B------:R-:W4:Y:S04]  /*c8c0*/  LDL.LU R235, [R1+0x32c] ;  /* 0x00032c0001eb7983 */ /* 0x000f280000300800 */
[----:B------:R-:W4:Y:S01]  /*c8d0*/  LDL.LU R240, [R1+0x300] ;  /* 0x0003000001f07983 */ /* 0x000f220000300800 */
[----:B------:R-:W-:-:S03]  /*c8e0*/  IADD3 R210, P1, R210, UR9, RZ ;  /* 0x00000009d2d27c10 */ /* 0x000fc6000ff3e0ff */
[----:B0-----:R-:W4:Y:S01]  /*c8f0*/  LDL.LU R244, [R1+0x324] ;  /* 0x0003240001f47983 */ /* 0x001f220000300800 */
[----:B------:R-:W-:-:S03]  /*c900*/  IADD3.X R207, R207, UR6, RZ, P2, !PT ;  /* 0x00000006cfcf7c10 */ /* 0x000fc600097fe4ff */
[----:B------:R-:W-:Y:S04]  /*c910*/  STL [R1+0x368], R210 ;  /* 0x000368d201007387 */ /* 0x000fe80000100800 */
[----:B------:R-:W-:Y:S01]  /*c920*/  STL [R1+0x38c], R207 ;  /* 0x00038ccf01007387 */ /* 0x000fe20000100800 */
[----:B--2---:R-:W-:Y:S02]  /*c930*/  IADD3 R206, P2, R206, UR9, RZ ;  /* 0x00000009cece7c10 */ /* 0x004fe4000ff5e0ff */
[----:B------:R-:W-:Y:S02]  /*c940*/  IADD3.X R203, R203, UR6, RZ, P3, !PT ;  /* 0x00000006cbcb7c10 */ /* 0x000fe40009ffe4ff */
[----:B------:R-:W-:-:S05]  /*c950*/  IADD3 R11, P3, R11, UR9, RZ ;  /* 0x000000090b0b7c10 */ /* 0x000fca000ff7e0ff */
[----:B------:R0:W-:Y:S01]  /*c960*/  STL [R1+0x358], R11 ;  /* 0x0003580b01007387 */ /* 0x0001e20000100800 */
[----:B------:R-:W-:-:S03]  /*c970*/  IADD3.X R202, R202, UR6, RZ, P4, !PT ;  /* 0x00000006caca7c10 */ /* 0x000fc6000a7fe4ff */
[----:B------:R-:W-:Y:S04]  /*c980*/  STL [R1+0x360], R206 ;  /* 0x000360ce01007387 */ /* 0x000fe80000100800 */
[----:B0-----:R-:W2:Y:S04]  /*c990*/  LDL.LU R11, [R1+0x2f8] ;  /* 0x0002f800010b7983 */ /* 0x001ea80000300800 */
[----:B------:R-:W-:Y:S01]  /*c9a0*/  STL [R1+0x384], R203 ;  /* 0x000384cb01007387 */ /* 0x000fe20000100800 */
[----:B------:R-:W-:-:S05]  /*c9b0*/  IADD3.X R246, R246, UR6, RZ, P5, !PT ;  /* 0x00000006f6f67c10 */ /* 0x000fca000affe4ff */
[----:B------:R0:W-:Y:S04]  /*c9c0*/  STL [R1+0x374], R246 ;  /* 0x000374f601007387 */ /* 0x0001e80000100800 */
[----:B------:R-:W-:Y:S04]  /*c9d0*/  STL [R1+0x37c], R202 ;  /* 0x00037cca01007387 */ /* 0x000fe80000100800 */
[----:B0-----:R-:W2:Y:S01]  /*c9e0*/  LDL.LU R246, [R1+0x31c] ;  /* 0x00031c0001f67983 */ /* 0x001ea20000300800 */
[----:B------:R-:W-:Y:S02]  /*c9f0*/  IADD3 R199, P4, R199, UR9, RZ ;  /* 0x00000009c7c77c10 */ /* 0x000fe4000ff9e0ff */
[----:B------:R-:W-:-:S02]  /*ca00*/  IADD3 R198, P5, R198, UR9, RZ ;  /* 0x00000009c6c67c10 */ /* 0x000fc4000ffbe0ff */
[----:B---3--:R-:W-:Y:S02]  /*ca10*/  IADD3.X R195, R195, UR6, RZ, P6, !PT ;  /* 0x00000006c3c37c10 */ /* 0x008fe4000b7fe4ff */
[----:B------:R-:W-:Y:S01]  /*ca20*/  IADD3 R194, P6, R194, UR9, RZ ;  /* 0x00000009c2c27c10 */ /* 0x000fe2000ffde0ff */
[----:B------:R-:W-:Y:S01]  /*ca30*/  STL [R1+0x350], R199 ;  /* 0x000350c701007387 */ /* 0x000fe20000100800 */
[----:B------:R-:W-:Y:S02]  /*ca40*/  IADD3.X R220, R220, UR6, RZ, P1, !PT ;  /* 0x00000006dcdc7c10 */ /* 0x000fe40008ffe4ff */
[----:B------:R-:W-:Y:S01]  /*ca50*/  IADD3 R221, P1, R221, UR9, RZ ;  /* 0x00000009dddd7c10 */ /* 0x000fe2000ff3e0ff */
        /* <DEDUP_REMOVED lines=21> */
[----:B------:R0:W-:Y:S04]  /*cbb0*/  STL [R1+0x318], R243 ;  /* 0x000318f301007387 */ /* 0x0001e80000100800 */
[----:B------:R-:W-:Y:S04]  /*cbc0*/  STL [R1+0x320], R226 ;  /* 0x000320e201007387 */ /* 0x000fe80000100800 */
[----:B0-----:R-:W3:Y:S04]  /*cbd0*/  LDL.LU R243, [R1+0x2f0] ;  /* 0x0002f00001f37983 */ /* 0x001ee80000300800 */
[----:B------:R-:W-:Y:S01]  /*cbe0*/  STL [R1+0x344], R229 ;  /* 0x000344e501007387 */ /* 0x000fe20000100800 */
[----:B----4-:R-:W-:-:S03]  /*cbf0*/  IADD3 R239, P1, R239, UR9, RZ ;  /* 0x00000009efef7c10 */ /* 0x010fc6000ff3e0ff */
[----:B------:R-:W-:Y:S01]  /*cc00*/  STL [R1+0x33c], R227 ;  /* 0x00033ce301007387 */ /* 0x000fe20000100800 */
[----:B------:R-:W-:-:S03]  /*cc10*/  IADD3.X R235, R235, UR6, RZ, P2, !PT ;  /* 0x00000006ebeb7c10 */ /* 0x000fc600097fe4ff */
[----:B------:R-:W-:Y:S01]  /*cc20*/  STL [R1+0x310], R232 ;  /* 0x000310e801007387 */ /* 0x000fe20000100800 */
[----:B------:R-:W-:-:S03]  /*cc30*/  IADD3 R240, P2, R240, UR9, RZ ;  /* 0x00000009f0f07c10 */ /* 0x000fc6000ff5e0ff */
[----:B------:R-:W-:Y:S01]  /*cc40*/  STL [R1+0x334], R233 ;  /* 0x000334e901007387 */ /* 0x000fe20000100800 */
[----:B------:R-:W-:-:S03]  /*cc50*/  IADD3.X R244, R244, UR6, RZ, P3, !PT ;  /* 0x00000006f4f47c10 */ /* 0x000fc60009ffe4ff */
[----:B------:R-:W-:Y:S04]  /*cc60*/  STL [R1+0x308], R239 ;  /* 0x000308ef01007387 */ /* 0x000fe80000100800 */
[----:B------:R-:W4:Y:S04]  /*cc70*/  LDL.LU R210, [R1+0x314] ;  /* 0x0003140001d27983 */ /* 0x000f280000300800 */
[----:B------:R-:W-:Y:S04]  /*cc80*/  STL [R1+0x32c], R235 ;  /* 0x00032ceb01007387 */ /* 0x000fe80000100800 */
[----:B------:R-:W4:Y:S04]  /*cc90*/  LDL.LU R207, [R1+0x2e8] ;  /* 0x0002e80001cf7983 */ /* 0x000f280000300800 */
[----:B------:R-:W-:Y:S04]  /*cca0*/  STL [R1+0x300], R240 ;  /* 0x000300f001007387 */ /* 0x000fe80000100800 */
[----:B------:R-:W4:Y:S04]  /*ccb0*/  LDL.LU R206, [R1+0x30c] ;  /* 0x00030c0001ce7983 */ /* 0x000f280000300800 */
[----:B------:R0:W-:Y:S04]  /*ccc0*/  STL [R1+0x324], R244 ;  /* 0x000324f401007387 */ /* 0x0001e80000100800 */
[----:B------:R-:W4:Y:S04]  /*ccd0*/  LDL.LU R203, [R1+0x2e0] ;  /* 0x0002e00001cb7983 */ /* 0x000f280000300800 */
[----:B0-----:R-:W4:Y:S04]  /*cce0*/  LDL.LU R244, [R1+0x304] ;  /* 0x0003040001f47983 */ /* 0x001f280000300800 */
[----:B------:R-:W4:Y:S04]  /*ccf0*/  LDL.LU R202, [R1+0x2d8] ;  /* 0x0002d80001ca7983 */ /* 0x000f280000300800 */
[----:B------:R-:W4:Y:S01]  /*cd00*/  LDL.LU R199, [R1+0x2fc] ;  /* 0x0002fc0001c77983 */ /* 0x000f220000300800 */
[----:B--2---:R-:W-:-:S05]  /*cd10*/  IADD3 R11, P3, R11, UR9, RZ ;  /* 0x000000090b0b7c10 */ /* 0x004fca000ff7e0ff */
[----:B------:R0:W-:Y:S04]  /*cd20*/  STL [R1+0x2f8], R11 ;  /* 0x0002f80b01007387 */ /* 0x0001e80000100800 */
[----:B0-----:R-:W2:Y:S04]  /*cd30*/  LDL.LU R11, [R1+0x2d0] ;  /* 0x0002d000010b7983 */ /* 0x001ea80000300800 */
[----:B------:R-:W2:Y:S04]  /*cd40*/  LDL.LU R198, [R1+0x2f4] ;  /* 0x0002f40001c67983 */ /* 0x000ea80000300800 */
[----:B------:R-:W2:Y:S04]  /*cd50*/  LDL.LU R195, [R1+0x2c8] ;  /* 0x0002c80001c37983 */ /* 0x000ea80000300800 */
[----:B------:R-:W2:Y:S01]  /*cd60*/  LDL.LU R194, [R1+0x2ec] ;  /* 0x0002ec0001c27983 */ /* 0x000ea20000300800 */
[----:B------:R-:W-:-:S05]  /*cd70*/  IADD3.X R246, R246, UR6, RZ, P4, !PT ;  /* 0x00000006f6f67c10 */ /* 0x000fca000a7fe4ff */
[----:B------:R0:W-:Y:S04]  /*cd80*/  STL [R1+0x31c], R246 ;  /* 0x00031cf601007387 */ /* 0x0001e80000100800 */
[----:B------:R-:W2:Y:S04]  /*cd90*/  LDL.LU R220, [R1+0x2c0] ;  /* 0x0002c00001dc7983 */ /* 0x000ea80000300800 */
        /* <DEDUP_REMOVED lines=8> */
[----:B0-----:R-:W2:Y:S04]  /*ce20*/  LDL.LU R246, [R1+0x2c4] ;  /* 0x0002c40001f67983 */ /* 0x001ea80000300800 */
[----:B------:R-:W2:Y:S04]  /*ce30*/  LDL.LU R227, [R1+0x298] ;  /* 0x0002980001e37983 */ /* 0x000ea80000300800 */
[----:B------:R-:W2:Y:S04]  /*ce40*/  LDL.LU R232, [R1+0x2bc] ;  /* 0x0002bc0001e87983 */ /* 0x000ea80000300800 */
[----:B------:R-:W2:Y:S01]  /*ce50*/  LDL.LU R233, [R1+0x290] ;  /* 0x0002900001e97983 */ /* 0x000ea20000300800 */
[----:B---3--:R-:W-:-:S05]  /*ce60*/  IADD3 R243, P4, R243, UR9, RZ ;  /* 0x00000009f3f37c10 */ /* 0x008fca000ff9e0ff */
[----:B------:R0:W-:Y:S04]  /*ce70*/  STL [R1+0x2f0], R243 ;  /* 0x0002f0f301007387 */ /* 0x0001e80000100800 */
[----:B------:R-:W3:Y:S04]  /*ce80*/  LDL.LU R239, [R1+0x2b4] ;  /* 0x0002b40001ef7983 */ /* 0x000ee80000300800 */
[----:B------:R-:W3:Y:S04]  /*ce90*/  LDL.LU R235, [R1+0x288] ;  /* 0x0002880001eb7983 */ /* 0x000ee80000300800 */
[----:B------:R-:W3:Y:S04]  /*cea0*/  LDL.LU R240, [R1+0x2ac] ;  /* 0x0002ac0001f07983 */ /* 0x000ee80000300800 */
[----:B0-----:R-:W3:Y:S01]  /*ceb0*/  LDL.LU R243, [R1+0x280] ;  /* 0x0002800001f37983 */ /* 0x001ee20000300800 */
[----:B----4-:R-:W-:-:S02]  /*cec0*/  IADD3.X R210, R210, UR6, RZ, P5, !PT ;  /* 0x00000006d2d27c10 */ /* 0x010fc4000affe4ff */
[----:B------:R-:W-:-:S03]  /*ced0*/  IADD3 R207, P5, R207, UR9, RZ ;  /* 0x00000009cfcf7c10 */ /* 0x000fc6000ffbe0ff */
[----:B------:R-:W-:Y:S04]  /*cee0*/  STL [R1+0x314], R210 ;  /* 0x000314d201007387 */ /* 0x000fe80000100800 */
[----:B------:R-:W-:Y:S01]  /*cef0*/  STL [R1+0x2e8], R207 ;  /* 0x0002e8cf01007387 */ /* 0x000fe20000100800 */
[----:B------:R-:W-:Y:S02]  /*cf00*/  IADD3.X R206, R206, UR6, RZ, P6, !PT ;  /* 0x00000006cece7c10 */ /* 0x000fe4000b7fe4ff */
[----:B------:R-:W-:Y:S02]  /*cf10*/  IADD3 R203, P6, R203, UR9, RZ ;  /* 0x00000009cbcb7c10 */ /* 0x000fe4000ffde0ff */
[----:B------:R-:W-:Y:S02]  /*cf20*/  IADD3.X R244, R244, UR6, RZ, P1, !PT ;  /* 0x00000006f4f47c10 */ /* 0x000fe40008ffe4ff */
[----:B------:R-:W-:-:S03]  /*cf30*/  IADD3 R202, P1, R202, UR9, RZ ;  /* 0x00000009caca7c10 */ /* 0x000fc6000ff3e0ff */
[----:B------:R0:W-:Y:S01]  /*cf40*/  STL [R1+0x304], R244 ;  /* 0x000304f401007387 */ /* 0x0001e20000100800 */
[----:B------:R-:W-:-:S03]  /*cf50*/  IADD3.X R199, R199, UR6, RZ, P2, !PT ;  /* 0x00000006c7c77c10 */ /* 0x000fc600097fe4ff */
[----:B------:R-:W-:Y:S04]  /*cf60*/  STL [R1+0x30c], R206 ;  /* 0x00030cce01007387 */ /* 0x000fe80000100800 */
[----:B0-----:R-:W4:Y:S04]  /*cf70*/  LDL.LU R244, [R1+0x2a4] ;  /* 0x0002a40001f47983 */ /* 0x001f280000300800 */
[----:B------:R-:W-:Y:S01]  /*cf80*/  STL [R1+0x2e0], R203 ;  /* 0x0002e0cb01007387 */ /* 0x000fe20000100800 */
[----:B--2---:R-:W-:Y:S02]  /*cf90*/  IADD3 R11, P2, R11, UR9, RZ ;  /* 0x000000090b0b7c10 */ /* 0x004fe4000ff5e0ff */
[----:B------:R-:W-:-:S03]  /*cfa0*/  IADD3.X R198, R198, UR6, RZ, P3, !PT ;  /* 0x00000006c6c67c10 */ /* 0x000fc60009ffe4ff */
[----:B------:R0:W-:Y:S01]  /*cfb0*/  STL [R1+0x2d0], R11 ;  /* 0x0002d00b01007387 */ /* 0x0001e20000100800 */
[----:B------:R-:W-:-:S03]  /*cfc0*/  IADD3 R195, P3, R195, UR9, RZ ;  /* 0x00000009c3c37c10 */ /* 0x000fc6000ff7e0ff */
[----:B------:R-:W-:Y:S01]  /*cfd0*/  STL [R1+0x2d8], R202 ;  /* 0x0002d8ca01007387 */ /* 0x000fe20000100800 */
[----:B------:R-:W-:-:S03]  /*cfe0*/  IADD3.X R194, R194, UR6, RZ, P4, !PT ;  /* 0x00000006c2c27c10 */ /* 0x000fc6000a7fe4ff */
[----:B0-----:R-:W2:Y:S04]  /*cff0*/  LDL.LU R11, [R1+0x278] ;  /* 0x00027800010b7983 */ /* 0x001ea80000300800 */
[----:B------:R-:W-:Y:S04]  /*d000*/  STL [R1+0x2fc], R199 ;  /* 0x0002fcc701007387 */ /* 0x000fe80000100800 */
[----:B------:R-:W-:Y:S04]  /*d010*/  STL [R1+0x2f4], R198 ;  /* 0x0002f4c601007387 */ /* 0x000fe80000100800 */
        /* <DEDUP_REMOVED lines=17> */
[----:B------:R-:W-:-:S05]  /*d130*/  IADD3.X R246, R246, UR6, RZ, P3, !PT ;  /* 0x00000006f6f67c10 */ /* 0x000fca0009ffe4ff */
[----:B------:R0:W-:Y:S04]  /*d140*/  STL [R1+0x2c4], R246 ;  /* 0x0002c4f601007387 */ /* 0x0001e80000100800 */
[----:B------:R1:W-:Y:S04]  /*d150*/  STL [R1+0x2cc], R226 ;  /* 0x0002cce201007387 */ /* 0x0003e80000100800 */
[----:B0-----:R-:W2:Y:S01]  /*d160*/  LDL.LU R246, [R1+0x29c] ;  /* 0x00029c0001f67983 */ /* 0x001ea20000300800 */
[----:B------:R-:W-:Y:S02]  /*d170*/  IADD3 R229, P2, R229, UR9, RZ ;  /* 0x00000009e5e57c10 */ /* 0x000fe4000ff5e0ff */
[----:B------:R-:W-:-:S02]  /*d180*/  IADD3 R227, P3, R227, UR9, RZ ;  /* 0x00000009e3e37c10 */ /* 0x000fc4000ff7e0ff */
[----:B------:R-:W-:Y:S02]  /*d190*/  IADD3.X R232, R232, UR6, RZ, P4, !PT ;  /* 0x00000006e8e87c10 */ /* 0x000fe4000a7fe4ff */
[----:B------:R-:W-:Y:S01]  /*d1a0*/  IADD3 R233, P4, R233, UR9, RZ ;  /* 0x00000009e9e97c10 */ /* 0x000fe2000ff9e0ff */
[----:B------:R0:W-:Y:S01]  /*d1b0*/  STL [R1+0x2a0], R229 ;  /* 0x0002a0e501007387 */ /* 0x0001e20000100800 */
[----:B---3--:R-:W-:-:S03]  /*d1c0*/  IADD3.X R239, R239, UR6, RZ, P5, !PT ;  /* 0x00000006efef7c10 */ /* 0x008fc6000affe4ff */
[----:B------:R3:W-:Y:S01]  /*d1d0*/  STL [R1+0x298], R227 ;  /* 0x000298e301007387 */ /* 0x0007e20000100800 */
[----:B------:R-:W-:-:S03]  /*d1e0*/  IADD3 R235, P5, R235, UR9, RZ ;  /* 0x00000009ebeb7c10 */ /* 0x000fc6000ffbe0ff */
[----:B------:R3:W-:Y:S01]  /*d1f0*/  STL [R1+0x2bc], R232 ;  /* 0x0002bce801007387 */ /* 0x0007e20000100800 */
[----:B------:R-:W-:-:S03]  /*d200*/  IADD3.X R240, R240, UR6, RZ, P6, !PT ;  /* 0x00000006f0f07c10 */ /* 0x000fc6000b7fe4ff */
[----:B------:R-:W-:Y:S01]  /*d210*/  STL [R1+0x290], R233 ;  /* 0x000290e901007387 */ /* 0x000fe20000100800 */
[----:B------:R-:W-:-:S03]  /*d220*/  IADD3 R243, P6, R243, UR9, RZ ;  /* 0x00000009f3f37c10 */ /* 0x000fc6000ffde0ff */
[----:B------:R-:W-:Y:S04]  /*d230*/  STL [R1+0x2b4], R239 ;  /* 0x0002b4ef01007387 */ /* 0x000fe80000100800 */
[----:B------:R-:W3:Y:S04]  /*d240*/  LDL.LU R210, [R1+0x270] ;  /* 0x0002700001d27983 */ /* 0x000ee80000300800 */
[----:B------:R-:W-:Y:S04]  /*d250*/  STL [R1+0x288], R235 ;  /* 0x000288eb01007387 */ /* 0x000fe80000100800 */
[----:B------:R-:W3:Y:S04]  /*d260*/  LDL.LU R207, [R1+0x294] ;  /* 0x0002940001cf7983 */ /* 0x000ee80000300800 */
[----:B------:R-:W-:Y:S04]  /*d270*/  STL [R1+0x2ac], R240 ;  /* 0x0002acf001007387 */ /* 0x000fe80000100800 */
[----:B------:R-:W3:Y:S04]  /*d280*/  LDL.LU R206, [R1+0x268] ;  /* 0x0002680001ce7983 */ /* 0x000ee80000300800 */
[----:B------:R-:W-:Y:S04]  /*d290*/  STL [R1+0x280], R243 ;  /* 0x000280f301007387 */ /* 0x000fe80000100800 */
[----:B------:R-:W3:Y:S04]  /*d2a0*/  LDL.LU R203, [R1+0x28c] ;  /* 0x00028c0001cb7983 */ /* 0x000ee80000300800 */
[----:B------:R-:W3:Y:S04]  /*d2b0*/  LDL.LU R202, [R1+0x260] ;  /* 0x0002600001ca7983 */ /* 0x000ee80000300800 */
[----:B------:R-:W3:Y:S04]  /*d2c0*/  LDL.LU R199, [R1+0x284] ;  /* 0x0002840001c77983 */ /* 0x000ee80000300800 */
[----:B------:R-:W3:Y:S04]  /*d2d0*/  LDL.LU R198, [R1+0x258] ;  /* 0x0002580001c67983 */ /* 0x000ee80000300800 */
[----:B------:R-:W3:Y:S01]  /*d2e0*/  LDL.LU R195, [R1+0x27c] ;  /* 0x00027c0001c37983 */ /* 0x000ee20000300800 */
[----:B----4-:R-:W-:-:S05]  /*d2f0*/  IADD3.X R244, R244, UR6, RZ, P1, !PT ;  /* 0x00000006f4f47c10 */ /* 0x010fca0008ffe4ff */
[----:B------:R-:W-:Y:S04]  /*d300*/  STL [R1+0x2a4], R244 ;  /* 0x0002a4f401007387 */ /* 0x000fe80000100800 */
[----:B------:R-:W4:Y:S04]  /*d310*/  LDL.LU R194, [R1+0x250] ;  /* 0x0002500001c27983 */ /* 0x000f280000300800 */
[----:B------:R-:W4:Y:S04]  /*d320*/  LDL.LU R220, [R1+0x274] ;  /* 0x0002740001dc7983 */ /* 0x000f280000300800 */
[----:B------:R-:W4:Y:S01]  /*d330*/  LDL.LU R221, [R1+0x248] ;  /* 0x0002480001dd7983 */ /* 0x000f220000300800 */
[----:B--2---:R-:W-:-:S05]  /*d340*/  IADD3 R11, P1, R11, UR9, RZ ;  /* 0x000000090b0b7c10 */ /* 0x004fca000ff3e0ff */
[----:B------:R2:W-:Y:S04]  /*d350*/  STL [R1+0x278], R11 ;  /* 0x0002780b01007387 */ /* 0x0005e80000100800 */
[----:B------:R-:W4:Y:S04]  /*d360*/  LDL.LU R219, [R1+0x26c] ;  /* 0x00026c0001db7983 */ /* 0x000f280000300800 */
[----:B------:R-:W4:Y:S04]  /*d370*/  LDL.LU R224, [R1+0x240] ;  /* 0x0002400001e07983 */ /* 0x000f280000300800 */
[----:B------:R-:W4:Y:S04]  /*d380*/  LDL.LU R222, [R1+0x264] ;  /* 0x0002640001de7983 */ /* 0x000f280000300800 */
[----:B------:R-:W4:Y:S04]  /*d390*/  LDL.LU R225, [R1+0x238] ;  /* 0x0002380001e17983 */ /* 0x000f280000300800 */
[----:B------:R-:W4:Y:S04]  /*d3a0*/  LDL.LU R228, [R1+0x25c] ;  /* 0x00025c0001e47983 */ /* 0x000f280000300800 */
[----:B-1----:R-:W4:Y:S04]  /*d3b0*/  LDL.LU R226, [R1+0x230] ;  /* 0x0002300001e27983 */ /* 0x002f280000300800 */
[----:B0-----:R-:W4:Y:S04]  /*d3c0*/  LDL.LU R229, [R1+0x254] ;  /* 0x0002540001e57983 */ /* 0x001f280000300800 */
[----:B---3--:R-:W3:Y:S04]  /*d3d0*/  LDL.LU R227, [R1+0x228] ;  /* 0x0002280001e37983 */ /* 0x008ee80000300800 */
[----:B------:R-:W3:Y:S04]  /*d3e0*/  LDL.LU R232, [R1+0x24c] ;  /* 0x00024c0001e87983 */ /* 0x000ee80000300800 */
[----:B--2---:R-:W2:Y:S04]  /*d3f0*/  LDL.LU R11, [R1+0x220] ;  /* 0x00022000010b7983 */ /* 0x004ea80000300800 */
        /* <DEDUP_REMOVED lines=8> */
[----:B0-----:R-:W2:Y:S01]  /*d480*/  LDL.LU R246, [R1+0x22c] ;  /* 0x00022c0001f67983 */ /* 0x001ea20000300800 */
[----:B------:R-:W-:-:S02]  /*d490*/  IADD3 R210, P2, R210, UR9, RZ ;  /* 0x00000009d2d27c10 */ /* 0x000fc4000ff5e0ff */
        /* <DEDUP_REMOVED lines=13> */
[----:B------:R-:W-:Y:S04]  /*d570*/  STL [R1+0x258], R198 ;  /* 0x000258c601007387 */ /* 0x000fe80000100800 */
[----:B------:R-:W-:Y:S01]  /*d580*/  STL [R1+0x27c], R195 ;  /* 0x00027cc301007387 */ /* 0x000fe20000100800 */
[----:B----4-:R-:W-:Y:S02]  /*d590*/  IADD3 R194, P6, R194, UR9, RZ ;  /* 0x00000009c2c27c10 */ /* 0x010fe4000ffde0ff */
[----:B------:R-:W-:-:S03]  /*d5a0*/  IADD3.X R220, R220, UR6, RZ, P1, !PT ;  /* 0x00000006dcdc7c10 */ /* 0x000fc60008ffe4ff */
[----:B------:R-:W-:Y:S01]  /*d5b0*/  STL [R1+0x250], R194 ;  /* 0x000250c201007387 */ /* 0x000fe20000100800 */
[----:B------:R-:W-:-:S03]  /*d5c0*/  IADD3 R221, P1, R221, UR9, RZ ;  /* 0x00000009dddd7c10 */ /* 0x000fc6000ff3e0ff */
[----:B------:R-:W-:Y:S04]  /*d5d0*/  STL [R1+0x274], R220 ;  /* 0x000274dc01007387 */ /* 0x000fe80000100800 */
[----:B------:R-:W-:Y:S01]  /*d5e0*/  STL [R1+0x248], R221 ;  /* 0x000248dd01007387 */ /* 0x000fe20000100800 */
[----:B------:R-:W-:Y:S02]  /*d5f0*/  IADD3.X R219, R219, UR6, RZ, P2, !PT ;  /* 0x00000006dbdb7c10 */ /* 0x000fe400097fe4ff */
        /* <DEDUP_REMOVED lines=12> */
[----:B---3--:R-:W-:Y:S02]  /*d6c0*/  IADD3 R227, P5, R227, UR9, RZ ;  /* 0x00000009e3e37c10 */ /* 0x008fe4000ffbe0ff */
[----:B------:R-:W-:Y:S02]  /*d6d0*/  IADD3.X R232, R232, UR6, RZ, P6, !PT ;  /* 0x00000006e8e87c10 */ /* 0x000fe4000b7fe4ff */
[----:B--2---:R-:W-:Y:S01]  /*d6e0*/  IADD3 R11, P6, R11, UR9, RZ ;  /* 0x000000090b0b7c10 */ /* 0x004fe2000ffde0ff */
[----:B------:R-:W-:Y:S01]  /*d6f0*/  STL [R1+0x254], R229 ;  /* 0x000254e501007387 */ /* 0x000fe20000100800 */
[----:B------:R-:W-:-:S03]  /*d700*/  IADD3.X R233, R233, UR6, RZ, P1, !PT ;  /* 0x00000006e9e97c10 */ /* 0x000fc60008ffe4ff */
[----:B------:R0:W-:Y:S01]  /*d710*/  STL [R1+0x220], R11 ;  /* 0x0002200b01007387 */ /* 0x0001e20000100800 */
[----:B------:R-:W-:-:S03]  /*d720*/  IADD3 R239, P1, R239, UR9, RZ ;  /* 0x00000009efef7c10 */ /* 0x000fc6000ff3e0ff */
[----:B------:R1:W-:Y:S01]  /*d730*/  STL [R1+0x228], R227 ;  /* 0x000228e301007387 */ /* 0x0003e20000100800 */
[----:B------:R-:W-:-:S03]  /*d740*/  IADD3.X R235, R235, UR6, RZ, P2, !PT ;  /* 0x00000006ebeb7c10 */ /* 0x000fc600097fe4ff */
[----:B0-----:R-:W2:Y:S04]  /*d750*/  LDL.LU R11, [R1+0x200] ;  /* 0x00020000010b7983 */ /* 0x001ea80000300800 */
[----:B------:R0:W-:Y:S04]  /*d760*/  STL [R1+0x24c], R232 ;  /* 0x00024ce801007387 */ /* 0x0001e80000100800 */
[----:B------:R-:W-:Y:S04]  /*d770*/  STL [R1+0x244], R233 ;  /* 0x000244e901007387 */ /* 0x000fe80000100800 */
[----:B------:R-:W-:Y:S01]  /*d780*/  STL [R1+0x218], R239 ;  /* 0x000218ef01007387 */ /* 0x000fe20000100800 */
[----:B------:R-:W-:-:S03]  /*d790*/  IADD3 R240, P2, R240, UR9, RZ ;  /* 0x00000009f0f07c10 */ /* 0x000fc6000ff5e0ff */
[----:B------:R-:W-:Y:S01]  /*d7a0*/  STL [R1+0x23c], R235 ;  /* 0x00023ceb01007387 */ /* 0x000fe20000100800 */
[----:B------:R-:W-:-:S03]  /*d7b0*/  IADD3.X R243, R243, UR6, RZ, P3, !PT ;  /* 0x00000006f3f37c10 */ /* 0x000fc60009ffe4ff */
[----:B------:R-:W-:Y:S01]  /*d7c0*/  STL [R1+0x210], R240 ;  /* 0x000210f001007387 */ /* 0x000fe20000100800 */
[----:B------:R-:W-:-:S03]  /*d7d0*/  IADD3 R244, P3, R244, UR9, RZ ;  /* 0x00000009f4f47c10 */ /* 0x000fc6000ff7e0ff */
[----:B------:R-:W3:Y:S01]  /*d7e0*/  LDL.LU R214, [R1+0x224] ;  /* 0x0002240001d67983 */ /* 0x000ee20000300800 */
[----:B------:R-:W-:-:S03]  /*d7f0*/  IADD3.X R246, R246, UR6, RZ, P4, !PT ;  /* 0x00000006f6f67c10 */ /* 0x000fc6000a7fe4ff */
[----:B------:R-:W-:Y:S04]  /*d800*/  STL [R1+0x234], R243 ;  /* 0x000234f301007387 */ /* 0x000fe80000100800 */
[----:B------:R-:W4:Y:S04]  /*d810*/  LDL.LU R211, [R1+0x1f8] ;  /* 0x0001f80001d37983 */ /* 0x000f280000300800 */
[----:B------:R-:W-:Y:S04]  /*d820*/  STL [R1+0x208], R244 ;  /* 0x000208f401007387 */ /* 0x000fe80000100800 */
[----:B------:R-:W4:Y:S04]  /*d830*/  LDL.LU R210, [R1+0x21c] ;  /* 0x00021c0001d27983 */ /* 0x000f280000300800 */
[----:B------:R0:W-:Y:S04]  /*d840*/  STL [R1+0x22c], R246 ;  /* 0x00022cf601007387 */ /* 0x0001e80000100800 */
[----:B------:R-:W4:Y:S04]  /*d850*/  LDL.LU R207, [R1+0x1f0] ;  /* 0x0001f00001cf7983 */ /* 0x000f280000300800 */
        /* <DEDUP_REMOVED lines=16> */
[----:B-1----:R-:W4:Y:S04]  /*d960*/  LDL.LU R227, [R1+0x1d4] ;  /* 0x0001d40001e37983 */ /* 0x002f280000300800 */
[----:B0-----:R-:W4:Y:S04]  /*d970*/  LDL.LU R232, [R1+0x1a8] ;  /* 0x0001a80001e87983 */ /* 0x001f280000300800 */
[----:B------:R-:W4:Y:S04]  /*d980*/  LDL.LU R246, [R1+0x1cc] ;  /* 0x0001cc0001f67983 */ /* 0x000f280000300800 */
[----:B------:R-:W4:Y:S04]  /*d990*/  LDL.LU R233, [R1+0x1a0] ;  /* 0x0001a00001e97983 */ /* 0x000f280000300800 */
[----:B------:R-:W4:Y:S04]  /*d9a0*/  LDL.LU R239, [R1+0x1c4] ;  /* 0x0001c40001ef7983 */ /* 0x000f280000300800 */
[----:B------:R-:W4:Y:S01]  /*d9b0*/  LDL.LU R235, [R1+0x198] ;  /* 0x0001980001eb7983 */ /* 0x000f220000300800 */
[----:B--2---:R-:W-:-:S05]  /*d9c0*/  IADD3 R11, P4, R11, UR9, RZ ;  /* 0x000000090b0b7c10 */ /* 0x004fca000ff9e0ff */
[----:B------:R0:W-:Y:S04]  /*d9d0*/  STL [R1+0x200], R11 ;  /* 0x0002000b01007387 */ /* 0x0001e80000100800 */
[----:B------:R-:W2:Y:S04]  /*d9e0*/  LDL.LU R240, [R1+0x1bc] ;  /* 0x0001bc0001f07983 */ /* 0x000ea80000300800 */
[----:B------:R-:W2:Y:S04]  /*d9f0*/  LDL.LU R243, [R1+0x190] ;  /* 0x0001900001f37983 */ /* 0x000ea80000300800 */
[----:B------:R-:W2:Y:S04]  /*da00*/  LDL.LU R244, [R1+0x1b4] ;  /* 0x0001b40001f47983 */ /* 0x000ea80000300800 */
[----:B0-----:R-:W2:Y:S01]  /*da10*/  LDL.LU R11, [R1+0x188] ;  /* 0x00018800010b7983 */ /* 0x001ea20000300800 */
[----:B---3--:R-:W-:-:S02]  /*da20*/  IADD3.X R214, R214, UR6, RZ, P5, !PT ;  /* 0x00000006d6d67c10 */ /* 0x008fc4000affe4ff */
[----:B----4-:R-:W-:-:S03]  /*da30*/  IADD3 R211, P5, R211, UR9, RZ ;  /* 0x00000009d3d37c10 */ /* 0x010fc6000ffbe0ff */
        /* <DEDUP_REMOVED lines=42> */
[----:B0-----:R-:W3:Y:S01]  /*dce0*/  LDL.LU R246, [R1+0x1ac] ;  /* 0x0001ac0001f67983 */ /* 0x001ee20000300800 */
[----:B------:R-:W-:Y:S02]  /*dcf0*/  IADD3 R232, P3, R232, UR9, RZ ;  /* 0x00000009e8e87c10 */ /* 0x000fe4000ff7e0ff */
[----:B------:R-:W-:-:S02]  /*dd00*/  IADD3 R233, P4, R233, UR9, RZ ;  /* 0x00000009e9e97c10 */ /* 0x000fc4000ff9e0ff */
[----:B------:R-:W-:Y:S02]  /*dd10*/  IADD3.X R239, R239, UR6, RZ, P5, !PT ;  /* 0x00000006efef7c10 */ /* 0x000fe4000affe4ff */
[----:B------:R-:W-:Y:S01]  /*dd20*/  IADD3 R235, P5, R235, UR9, RZ ;  /* 0x00000009ebeb7c10 */ /* 0x000fe2000ffbe0ff */
[----:B------:R0:W-:Y:S04]  /*dd30*/  STL [R1+0x1a8], R232 ;  /* 0x0001a8e801007387 */ /* 0x0001e80000100800 */
[----:B------:R4:W-:Y:S04]  /*dd40*/  STL [R1+0x1a0], R233 ;  /* 0x0001a0e901007387 */ /* 0x0009e80000100800 */
[----:B------:R4:W-:Y:S04]  /*dd50*/  STL [R1+0x1c4], R239 ;  /* 0x0001c4ef01007387 */ /* 0x0009e80000100800 */
[----:B------:R4:W-:Y:S01]  /*dd60*/  STL [R1+0x198], R235 ;  /* 0x000198eb01007387 */ /* 0x0009e20000100800 */
[----:B--2---:R-:W-:-:S02]  /*dd70*/  IADD3.X R240, R240, UR6, RZ, P6, !PT ;  /* 0x00000006f0f07c10 */ /* 0x004fc4000b7fe4ff */
[----:B------:R-:W-:-:S03]  /*dd80*/  IADD3 R243, P6, R243, UR9, RZ ;  /* 0x00000009f3f37c10 */ /* 0x000fc6000ffde0ff */
[----:B------:R2:W-:Y:S01]  /*dd90*/  STL [R1+0x1bc], R240 ;  /* 0x0001bcf001007387 */ /* 0x0005e20000100800 */
[----:B------:R-:W-:-:S03]  /*dda0*/  IADD3.X R244, R244, UR6, RZ, P1, !PT ;  /* 0x00000006f4f47c10 */ /* 0x000fc60008ffe4ff */
[----:B------:R-:W3:Y:S01]  /*ddb0*/  LDL.LU R214, [R1+0x180] ;  /* 0x0001800001d67983 */ /* 0x000ee20000300800 */
[----:B------:R-:W-:-:S03]  /*ddc0*/  IADD3 R11, P1, R11, UR9, RZ ;  /* 0x000000090b0b7c10 */ /* 0x000fc6000ff3e0ff */
[----:B------:R3:W-:Y:S04]  /*ddd0*/  STL [R1+0x190], R243 ;  /* 0x000190f301007387 */ /* 0x0007e80000100800 */
[----:B------:R-:W3:Y:S04]  /*dde0*/  LDL.LU R211, [R1+0x1a4] ;  /* 0x0001a40001d37983 */ /* 0x000ee80000300800 */
[----:B------:R3:W-:Y:S04]  /*ddf0*/  STL [R1+0x1b4], R244 ;  /* 0x0001b4f401007387 */ /* 0x0007e80000100800 */
        /* <DEDUP_REMOVED lines=19> */
[----:B-1----:R-:W3:Y:S04]  /*df30*/  LDL.LU R227, [R1+0x130] ;  /* 0x0001300001e37983 */ /* 0x002ee80000300800 */
[----:B0-----:R-:W3:Y:S04]  /*df40*/  LDL.LU R232, [R1+0x154] ;  /* 0x0001540001e87983 */ /* 0x001ee80000300800 */
[----:B----4-:R-:W4:Y:S04]  /*df50*/  LDL.LU R233, [R1+0x128] ;  /* 0x0001280001e97983 */ /* 0x010f280000300800 */
[----:B------:R-:W4:Y:S04]  /*df60*/  LDL.LU R239, [R1+0x14c] ;  /* 0x00014c0001ef7983 */ /* 0x000f280000300800 */
[----:B------:R-:W4:Y:S04]  /*df70*/  LDL.LU R235, [R1+0x120] ;  /* 0x0001200001eb7983 */ /* 0x000f280000300800 */
[----:B--2---:R-:W2:Y:S01]  /*df80*/  LDL.LU R240, [R1+0x144] ;  /* 0x0001440001f07983 */ /* 0x004ea20000300800 */
[----:B---3--:R-:W-:-:S05]  /*df90*/  IADD3.X R246, R246, UR6, RZ, P2, !PT ;  /* 0x00000006f6f67c10 */ /* 0x008fca00097fe4ff */
[----:B------:R0:W-:Y:S04]  /*dfa0*/  STL [R1+0x1ac], R246 ;  /* 0x0001acf601007387 */ /* 0x0001e80000100800 */
[----:B------:R-:W3:Y:S04]  /*dfb0*/  LDL.LU R243, [R1+0x118] ;  /* 0x0001180001f37983 */ /* 0x000ee80000300800 */
[----:B------:R-:W3:Y:S04]  /*dfc0*/  LDL.LU R244, [R1+0x13c] ;  /* 0x00013c0001f47983 */ /* 0x000ee80000300800 */
[----:B------:R-:W3:Y:S04]  /*dfd0*/  LDL.LU R11, [R1+0x110] ;  /* 0x00011000010b7983 */ /* 0x000ee80000300800 */
[----:B0-----:R-:W3:Y:S01]  /*dfe0*/  LDL.LU R246, [R1+0x134] ;  /* 0x0001340001f67983 */ /* 0x001ee20000300800 */
[----:B------:R-:W-:-:S02]  /*dff0*/  IADD3 R214, P2, R214, UR9, RZ ;  /* 0x00000009d6d67c10 */ /* 0x000fc4000ff5e0ff */
[----:B------:R-:W-:-:S03]  /*e000*/  IADD3.X R211, R211, UR6, RZ, P3, !PT ;  /* 0x00000006d3d37c10 */ /* 0x000fc60009ffe4ff */
[----:B------:R0:W-:Y:S01]  /*e010*/  STL [R1+0x180], R214 ;  /* 0x000180d601007387 */ /* 0x0001e20000100800 */
[----:B------:R-:W-:-:S03]  /*e020*/  IADD3 R210, P3, R210, UR9, RZ ;  /* 0x00000009d2d27c10 */ /* 0x000fc6000ff7e0ff */
[----:B------:R1:W-:Y:S01]  /*e030*/  STL [R1+0x1a4], R211 ;  /* 0x0001a4d301007387 */ /* 0x0003e20000100800 */
        /* <DEDUP_REMOVED lines=38> */
[----:B----4-:R-:W-:-:S03]  /*e2a0*/  IADD3 R233, P1, R233, UR9, RZ ;  /* 0x00000009e9e97c10 */ /* 0x010fc6000ff3e0ff */
[----:B------:R4:W-:Y:S01]  /*e2b0*/  STL [R1+0x154], R232 ;  /* 0x000154e801007387 */ /* 0x0009e20000100800 */
[----:B------:R-:W-:-:S03]  /*e2c0*/  IADD3.X R239, R239, UR6, RZ, P2, !PT ;  /* 0x00000006efef7c10 */ /* 0x000fc600097fe4ff */
[----:B------:R4:W-:Y:S01]  /*e2d0*/  STL [R1+0x128], R233 ;  /* 0x000128e901007387 */ /* 0x0009e20000100800 */
[----:B------:R-:W-:-:S03]  /*e2e0*/  IADD3 R235, P2, R235, UR9, RZ ;  /* 0x00000009ebeb7c10 */ /* 0x000fc6000ff5e0ff */
[----:B------:R4:W-:Y:S01]  /*e2f0*/  STL [R1+0x14c], R239 ;  /* 0x00014cef01007387 */ /* 0x0009e20000100800 */
[----:B--2---:R-:W-:-:S03]  /*e300*/  IADD3.X R240, R240, UR6, RZ, P3, !PT ;  /* 0x00000006f0f07c10 */ /* 0x004fc60009ffe4ff */
[----:B------:R2:W-:Y:S04]  /*e310*/  STL [R1+0x120], R235 ;  /* 0x000120eb01007387 */ /* 0x0005e80000100800 */
[----:B------:R2:W-:Y:S01]  /*e320*/  STL [R1+0x144], R240 ;  /* 0x000144f001007387 */ /* 0x0005e20000100800 */
[----:B---3--:R-:W-:Y:S02]  /*e330*/  IADD3 R243, P3, R243, UR9, RZ ;  /* 0x00000009f3f37c10 */ /* 0x008fe4000ff7e0ff */
[----:B------:R-:W-:-:S03]  /*e340*/  IADD3.X R244, R244, UR6, RZ, P4, !PT ;  /* 0x00000006f4f47c10 */ /* 0x000fc6000a7fe4ff */
[----:B------:R3:W-:Y:S01]  /*e350*/  STL [R1+0x118], R243 ;  /* 0x000118f301007387 */ /* 0x0007e20000100800 */
[----:B------:R-:W-:-:S03]  /*e360*/  IADD3 R11, P4, R11, UR8, RZ ;  /* 0x000000080b0b7c10 */ /* 0x000fc6000ff9e0ff */
[----:B------:R-:W3:Y:S01]  /*e370*/  LDL.LU R215, [R1+0x108] ;  /* 0x0001080001d77983 */ /* 0x000ee20000300800 */
[----:B------:R-:W-:-:S03]  /*e380*/  IADD3.X R246, R246, UR6, RZ, P5, !PT ;  /* 0x00000006f6f67c10 */ /* 0x000fc6000affe4ff */
[----:B------:R3:W-:Y:S04]  /*e390*/  STL [R1+0x13c], R244 ;  /* 0x00013cf401007387 */ /* 0x0007e80000100800 */
[----:B0-----:R-:W3:Y:S04]  /*e3a0*/  LDL.LU R214, [R1+0x12c] ;  /* 0x00012c0001d67983 */ /* 0x001ee80000300800 */
[----:B------:R0:W-:Y:S04]  /*e3b0*/  STL [R1+0x110], R11 ;  /* 0x0001100b01007387 */ /* 0x0001e80000100800 */
[----:B-1----:R-:W3:Y:S04]  /*e3c0*/  LDL.LU R211, [R1+0x100] ;  /* 0x0001000001d37983 */ /* 0x002ee80000300800 */
        /* <DEDUP_REMOVED lines=20> */
[----:B----4-:R-:W4:Y:S04]  /*e510*/  LDL.LU R232, [R1+0xb0] ;  /* 0x0000b00001e87983 */ /* 0x010f280000300800 */
[----:B------:R-:W4:Y:S04]  /*e520*/  LDL.LU R233, [R1+0xd4] ;  /* 0x0000d40001e97983 */ /* 0x000f280000300800 */
[----:B------:R-:W4:Y:S04]  /*e530*/  LDL.LU R239, [R1+0xa8] ;  /* 0x0000a80001ef7983 */ /* 0x000f280000300800 */
[----:B--2---:R-:W2:Y:S04]  /*e540*/  LDL.LU R235, [R1+0xcc] ;  /* 0x0000cc0001eb7983 */ /* 0x004ea80000300800 */
[----:B------:R-:W2:Y:S04]  /*e550*/  LDL.LU R240, [R1+0xa0] ;  /* 0x0000a00001f07983 */ /* 0x000ea80000300800 */
[----:B---3--:R-:W3:Y:S04]  /*e560*/  LDL.LU R243, [R1+0xc4] ;  /* 0x0000c40001f37983 */ /* 0x008ee80000300800 */
[----:B------:R-:W3:Y:S04]  /*e570*/  LDL.LU R244, [R1+0x98] ;  /* 0x0000980001f47983 */ /* 0x000ee80000300800 */
[----:B0-----:R-:W3:Y:S04]  /*e580*/  LDL.LU R11, [R1+0xbc] ;  /* 0x0000bc00010b7983 */ /* 0x001ee80000300800 */
[----:B-1----:R-:W3:Y:S04]  /*e590*/  LDL.LU R246, [R1+0x90] ;  /* 0x0000900001f67983 */ /* 0x002ee80000300800 */
[----:B------:R-:W-:Y:S04]  /*e5a0*/  STS.U8 [R10+UR7+0x4180], R18 ;  /* 0x004180120a007988 */ /* 0x000fe80008000007 */
[----:B------:R-:W-:Y:S04]  /*e5b0*/  STS.U8 [R10+UR7+0x4380], R17 ;  /* 0x004380110a007988 */ /* 0x000fe80008000007 */
[----:B------:R-:W-:Y:S04]  /*e5c0*/  STS.U8 [R10+UR7+0x4580], R16 ;  /* 0x004580100a007988 */ /* 0x000fe80008000007 */
[----:B------:R-:W-:Y:S04]  /*e5d0*/  STS.U8 [R10+UR7+0x4780], R157 ;  /* 0x0047809d0a007988 */ /* 0x000fe80008000007 */
[----:B------:R-:W-:Y:S04]  /*e5e0*/  STS.U8 [R10+UR7+0x4980], R164 ;  /* 0x004980a40a007988 */ /* 0x000fe80008000007 */
[----:B------:R-:W-:Y:S04]  /*e5f0*/  STS.U8 [R10+UR7+0x4b80], R174 ;  /* 0x004b80ae0a007988 */ /* 0x000fe80008000007 */
[----:B------:R-:W-:Y:S04]  /*e600*/  STS.U8 [R10+UR7+0x4d80], R189 ;  /* 0x004d80bd0a007988 */ /* 0x000fe80008000007 */
[----:B------:R-:W-:Y:S01]  /*e610*/  STS.U8 [R10+UR7+0x4f80], R238 ;  /* 0x004f80ee0a007988 */ /* 0x000fe20008000007 */
[----:B------:R0:W-:Y:S06]  /*e620*/  MEMBAR.ALL.CTA ;  /* 0x0000000000007992 */ /* 0x0001ec0000008000 */
[----:B0-----:R-:W0:Y:S02]  /*e630*/  FENCE.VIEW.ASYNC.S ;  /* 0x00000000000073c6 */ /* 0x001e240000000000 */
[----:B0-----:R-:W-:Y:S06]  /*e640*/  BAR.SYNC.DEFER_BLOCKING 0x0 ;  /* 0x0000000000007b1d */ /* 0x001fec0000010000 */
[----:B------:R-:W-:Y:S01]  /*e650*/  UMOV UR40, UR10 ;  /* 0x0000000a00287c82 */ /* 0x000fe20008000000 */
[----:B------:R-:W-:Y:S01]  /*e660*/  UMOV UR41, 0x80000020 ;  /* 0x8000002000297882 */ /* 0x000fe20000000000 */
[----:B------:R-:W-:-:S06]  /*e670*/  WARPGROUP.ARRIVE ;  /* 0x00000000000079c5 */ /* 0x000fcc0000000000 */
[----:B------:R-:W-:Y:S01]  /*e680*/  QGMMA.64x64x32.F32.E5M2.E5M2 R120, gdesc[UR40], R120 ;  /* 0x00e00000287879f3 */ /* 0x000fe20008703878 */
[----:B------:R-:W-:Y:S01]  /*e690*/  UMOV UR34, UR42 ;  /* 0x0000002a00227c82 */ /* 0x000fe20008000000 */
[----:B------:R-:W-:Y:S02]  /*e6a0*/  UMOV UR35, UR43 ;  /* 0x0000002b00237c82 */ /* 0x000fe40008000000 */
[----:B------:R-:W-:Y:S01]  /*e6b0*/  QGMMA.64x64x32.F32.E5M2.E5M2 R120, gdesc[UR36], R120 ;  /* 0x00e00000247879f3 */ /* 0x000fe20008703878 */
[----:B------:R-:W-:-:S03]  /*e6c0*/  IADD3 R215, P5, R215, UR8, RZ ;  /* 0x00000008d7d77c10 */ /* 0x000fc6000ffbe0ff */
[----:B------:R-:W-:Y:S01]  /*e6d0*/  QGMMA.64x64x32.F32.E5M2.E5M2 R88, gdesc[UR32], R88 ;  /* 0x00e00000205879f3 */ /* 0x000fe20008703858 */
[----:B------:R-:W-:Y:S01]  /*e6e0*/  IADD3.X R214, R214, UR6, RZ, P6, !PT ;  /* 0x00000006d6d67c10 */ /* 0x000fe2000b7fe4ff */
        /* <DEDUP_REMOVED lines=48> */
[----:B------:R2:W-:Y:S01]  /*e9f0*/  STL [R1+0xa8], R239 ;  /* 0x0000a8ef01007387 */ /* 0x0005e20000100800 */
[----:B------:R-:W-:-:S03]  /*ea00*/  IADD3 R240, P6, R240, UR8, RZ ;  /* 0x00000008f0f07c10 */ /* 0x000fc6000ffde0ff */
[----:B------:R2:W-:Y:S01]  /*ea10*/  STL [R1+0xcc], R235 ;  /* 0x0000cceb01007387 */ /* 0x0005e20000100800 */
[----:B---3--:R-:W-:-:S03]  /*ea20*/  IADD3.X R243, R243, UR5, RZ, P1, !PT ;  /* 0x00000005f3f37c10 */ /* 0x008fc60008ffe4ff */
[----:B------:R3:W-:Y:S01]  /*ea30*/  STL [R1+0xa0], R240 ;  /* 0x0000a0f001007387 */ /* 0x0007e20000100800 */
[----:B------:R-:W-:-:S03]  /*ea40*/  IADD3 R244, P1, R244, UR8, RZ ;  /* 0x00000008f4f47c10 */ /* 0x000fc6000ff3e0ff */
[----:B------:R3:W-:Y:S01]  /*ea50*/  STL [R1+0xc4], R243 ;  /* 0x0000c4f301007387 */ /* 0x0007e20000100800 */
[----:B------:R-:W-:-:S03]  /*ea60*/  IADD3.X R11, R11, UR5, RZ, P2, !PT ;  /* 0x000000050b0b7c10 */ /* 0x000fc600097fe4ff */
[----:B0-----:R-:W3:Y:S01]  /*ea70*/  LDL.LU R215, [R1+0xb4] ;  /* 0x0000b40001d77983 */ /* 0x001ee20000300800 */
[----:B------:R-:W-:-:S03]  /*ea80*/  IADD3 R246, P2, R246, UR8, RZ ;  /* 0x00000008f6f67c10 */ /* 0x000fc6000ff5e0ff */
[----:B------:R0:W-:Y:S04]  /*ea90*/  STL [R1+0x98], R244 ;  /* 0x000098f401007387 */ /* 0x0001e80000100800 */
[----:B-1----:R-:W3:Y:S04]  /*eaa0*/  LDL.LU R214, [R1+0x88] ;  /* 0x0000880001d67983 */ /* 0x002ee80000300800 */
        /* <DEDUP_REMOVED lines=30> */
[----:B------:R-:W3:Y:S01]  /*ec90*/  LDL.LU R246, [R1+0x3c] ;  /* 0x00003c0001f67983 */ /* 0x000ee20000300800 */
[----:B------:R-:W-:Y:S01]  /*eca0*/  UMOV UR30, UR38 ;  /* 0x00000026001e7c82 */ /* 0x000fe20008000000 */
[----:B------:R-:W-:Y:S01]  /*ecb0*/  UMOV UR31, UR39 ;  /* 0x00000027001f7c82 */ /* 0x000fe20008000000 */
[----:B------:R-:W-:Y:S01]  /*ecc0*/  UMOV UR26, UR42 ;  /* 0x0000002a001a7c82 */ /* 0x000fe20008000000 */
[----:B------:R-:W-:Y:S01]  /*ecd0*/  UMOV UR27, UR43 ;  /* 0x0000002b001b7c82 */ /* 0x000fe20008000000 */
[----:B------:R-:W-:Y:S04]  /*ece0*/  QGMMA.64x64x32.F32.E5M2.E5M2 R88, gdesc[UR28], R88 ;  /* 0x00e000001c5879f3 */ /* 0x000fe80008703858 */
[----:B------:R-:W-:Y:S01]  /*ecf0*/  QGMMA.64x64x32.F32.E5M2.E5M2 R56, gdesc[UR24], R56 ;  /* 0x00e00000183879f3 */ /* 0x000fe20008703838 */
        /* <DEDUP_REMOVED lines=8> */
[----:B------:R-:W-:-:S05]  /*ed80*/  VIADD R6, R6, 0x1 ;  /* 0x0000000106067836 */ /* 0x000fca0000000000 */
[----:B------:R-:W-:Y:S01]  /*ed90*/  ISETP.NE.U32.AND P0, PT, R6, R9, PT ;  /* 0x000000090600720c */ /* 0x000fe20003f05070 */
[----:B------:R-:W-:Y:S01]  /*eda0*/  QGMMA.64x64x32.F32.E5M2.E5M2 R24, gdesc[UR12], R24, gsb0 ;  /* 0x00e000000c1879f3 */ /* 0x000fe20008003818 */
        /* <DEDUP_REMOVED lines=41> */
[----:B----4-:R-:W-:-:S03]  /*f040*/  IADD3 R227, P1, R227, UR8, RZ ;  /* 0x00000008e3e37c10 */ /* 0x010fc6000ff3e0ff */
[----:B------:R-:W-:Y:S01]  /*f050*/  STL [R1+0x64], R229 ;  /* 0x000064e501007387 */ /* 0x000fe20000100800 */
[----:B------:R-:W-:-:S03]  /*f060*/  IADD3.X R232, R232, UR5, RZ, P2, !PT ;  /* 0x00000005e8e87c10 */ /* 0x000fc600097fe4ff */
[----:B------:R-:W-:Y:S01]  /*f070*/  STL [R1+0x38], R227 ;  /* 0x000038e301007387 */ /* 0x000fe20000100800 */
[----:B------:R-:W-:-:S03]  /*f080*/  IADD3 R233, P2, R233, UR8, RZ ;  /* 0x00000008e9e97c10 */ /* 0x000fc6000ff5e0ff */
[----:B------:R-:W-:Y:S01]  /*f090*/  STL [R1+0x5c], R232 ;  /* 0x00005ce801007387 */ /* 0x000fe20000100800 */
[----:B--2---:R-:W-:-:S03]  /*f0a0*/  IADD3.X R239, R239, UR5, RZ, P3, !PT ;  /* 0x00000005efef7c10 */ /* 0x004fc60009ffe4ff */
[----:B------:R-:W-:Y:S01]  /*f0b0*/  STL [R1+0x30], R233 ;  /* 0x000030e901007387 */ /* 0x000fe20000100800 */
[----:B------:R-:W-:-:S03]  /*f0c0*/  IADD3 R235, P3, R235, UR8, RZ ;  /* 0x00000008ebeb7c10 */ /* 0x000fc6000ff7e0ff */
[----:B------:R-:W-:Y:S01]  /*f0d0*/  STL [R1+0x54], R239 ;  /* 0x000054ef01007387 */ /* 0x000fe20000100800 */
[----:B---3--:R-:W-:-:S03]  /*f0e0*/  IADD3.X R240, R240, UR5, RZ, P4, !PT ;  /* 0x00000005f0f07c10 */ /* 0x008fc6000a7fe4ff */
        /* <DEDUP_REMOVED lines=8> */
[----:B------:R-:W-:Y:S02]  /*f170*/  IADD3.X R2, R2, UR5, RZ, P2, !PT ;  /* 0x0000000502027c10 */ /* 0x000fe400097fe4ff */
[----:B------:R-:W-:Y:S01]  /*f180*/  IADD3.X R246, R246, UR5, RZ, P6, !PT ;  /* 0x00000005f6f67c10 */ /* 0x000fe2000b7fe4ff */
[----:B------:R0:W-:Y:S01]  /*f190*/  STL [R1+0x34], R3 ;  /* 0x0000340301007387 */ /* 0x0001e20000100800 */
[----:B------:R-:W-:-:S03]  /*f1a0*/  IADD3.X R0, R0, UR5, RZ, P3, !PT ;  /* 0x0000000500007c10 */ /* 0x000fc60009ffe4ff */
[----:B------:R-:W-:Y:S01]  /*f1b0*/  STL [R1+0x18], R11 ;  /* 0x0000180b01007387 */ /* 0x000fe20000100800 */
[----:B------:R-:W-:Y:S02]  /*f1c0*/  IADD3.X R247, R247, UR5, RZ, P5, !PT ;  /* 0x00000005f7f77c10 */ /* 0x000fe4000affe4ff */
[----:B------:R-:W-:Y:S01]  /*f1d0*/  IADD3.X R252, R252, UR5, RZ, P4, !PT ;  /* 0x00000005fcfc7c10 */ /* 0x000fe2000a7fe4ff */
[----:B0-----:R0:W5:Y:S04]  /*f1e0*/  LDL.LU R3, [R1+0x58c] ;  /* 0x00058c0001037983 */ /* 0x0011680000300800 */
[----:B------:R-:W-:Y:S04]  /*f1f0*/  STL [R1+0x3c], R246 ;  /* 0x00003cf601007387 */ /* 0x000fe80000100800 */
[----:B------:R1:W-:Y:S04]  /*f200*/  STL [R1+0x2c], R2 ;  /* 0x00002c0201007387 */ /* 0x0003e80000100800 */
[----:B-1----:R0:W5:Y:S04]  /*f210*/  LDL.LU R2, [R1+0x588] ;  /* 0x0005880001027983 */ /* 0x0021680000300800 */
[----:B------:R1:W-:Y:S04]  /*f220*/  STL [R1+0x24], R0 ;  /* 0x0000240001007387 */ /* 0x0003e80000100800 */
[----:B-1----:R0:W5:Y:S04]  /*f230*/  LDL.LU R0, [R1+0x584] ;  /* 0x0005840001007983 */ /* 0x0021680000300800 */
[----:B------:R0:W-:Y:S04]  /*f240*/  STL [R1+0x14], R247 ;  /* 0x000014f701007387 */ /* 0x0001e80000100800 */
[----:B------:R0:W-:Y:S01]  /*f250*/  STL [R1+0x1c], R252 ;  /* 0x00001cfc01007387 */ /* 0x0001e20000100800 */
[----:B------:R-:W-:-:S02]  /*f260*/  WARPGROUP.DEPBAR.LE gsb0, 0x0 ;  /* 0x00008000000079c5 */ /* 0x000fc40000010000 */
[----:B------:R-:W-:Y:S05]  /*f270*/  @P0 BRA `(.L_x_2) ;  /* 0xffffff6800c80947 */ /* 0x000fea000383ffff */
.L_x_1:
[----:B------:R-:W2:Y:S01]  /*f280*/  LDL.LU R19, [R1+0x580] ;  /* 0x0005800001137983 */ /* 0x000ea20000300800 */
[----:B------:R-:W-:Y:S01]  /*f290*/  F2FP.SATFINITE.E5M2.F32.PACK_AB_MERGE_C R120, R121, R120, RZ ;  /* 0x000000787978723e */ /* 0x000fe200048060ff */
[C---:B-----5:R-:W-:Y:S01]  /*f2a0*/  VIADD R5, R2.reuse, 0x3f ;  /* 0x0000003f02057836 */ /* 0x060fe20000000000 */
[----:B------:R-:W-:Y:S01]  /*f2b0*/  F2FP.SATFINITE.E5M2.F32.PACK_AB_MERGE_C R56, R57, R56, RZ ;  /* 0x000000383938723e */ /* 0x000fe200048060ff */
[----:B------:R-:W1:Y:S01]  /*f2c0*/  S2R R4, SR_TID.X ;  /* 0x0000000000047919 */ /* 0x000e620000002100 */
[----:B------:R-:W-:Y:S01]  /*f2d0*/  VIADD R6, R2, 0x1 ;  /* 0x0000000102067836 */ /* 0x000fe20000000000 */
[----:B------:R-:W-:Y:S01]  /*f2e0*/  LOP3.LUT R120, R120, 0xffff, RZ, 0xc0, !PT ;  /* 0x0000ffff78787812 */ /* 0x000fe200078ec0ff */
[----:B------:R-:W-:Y:S01]  /*f2f0*/  ULDC.64 UR26, c[0x0][0x228] ;  /* 0x00008a00001a7ab9 */ /* 0x000fe20000000a00 */
[----:B------:R-:W-:Y:S01]  /*f300*/  LOP3.LUT R9, R56, 0xffff, RZ, 0xc0, !PT ;  /* 0x0000ffff38097812 */ /* 0x000fe200078ec0ff */
[----:B------:R-:W-:Y:S01]  /*f310*/  ULDC UR4, c[0x0][0x22c] ;  /* 0x00008b0000047ab9 */ /* 0x000fe20000000800 */
[----:B------:R-:W-:Y:S01]  /*f320*/  ISETP.GE.AND P0, PT, R5, UR27, PT ;  /* 0x0000001b05007c0c */ /* 0x000fe2000bf06270 */
[----:B------:R-:W-:Y:S01]  /*f330*/  VIADD R11, R2, 0x2 ;  /* 0x00000002020b7836 */ /* 0x000fe20000000000 */
[----:B------:R-:W-:Y:S01]  /*f340*/  F2FP.SATFINITE.E5M2.F32.PACK_AB_MERGE_C R122, R123, R122, RZ ;  /* 0x0000007a7b7a723e */ /* 0x000fe200048060ff */
[----:B------:R-:W-:Y:S01]  /*f350*/  ULDC UR24, c[0x0][0x248] ;  /* 0x0000920000187ab9 */ /* 0x000fe20000000800 */
[----:B------:R-:W-:Y:S01]  /*f360*/  F2FP.SATFINITE.E5M2.F32.PACK_AB_MERGE_C R58, R59, R58, RZ ;  /* 0x0000003a3b3a723e */ /* 0x000fe200048060ff */
[----:B------:R-:W-:Y:S01]  /*f370*/  ULDC.64 UR28, c[0x0][0x228] ;  /* 0x00008a00001c7ab9 */ /* 0x000fe20000000a00 */
[----:B------:R-:W-:Y:S01]  /*f380*/  ISETP.GE.AND P2, PT, R6, UR4, PT ;  /* 0x0000000406007c0c */ /* 0x000fe2000bf46270 */
[----:B------:R-:W-:Y:S01]  /*f390*/  ULDC UR4, c[0x0][0x22c] ;  /* 0x00008b0000047ab9 */ /* 0x000fe20000000800 */
[----:B------:R-:W-:Y:S01]  /*f3a0*/  SHF.R.U32.HI R5, RZ, 0x8, R120 ;  /* 0x00000008ff057819 */ /* 0x000fe20000011678 */
[----:B------:R-:W-:Y:S01]  /*f3b0*/  ULDC.64 UR22, c[0x0][0x228] ;  /* 0x00008a0000167ab9 */ /* 0x000fe20000000a00 */
[----:B------:R-:W-:Y:S01]  /*f3c0*/  F2FP.SATFINITE.E5M2.F32.PACK_AB_MERGE_C R88, R89, R88, RZ ;  /* 0x000000585958723e */ /* 0x000fe200048060ff */
[----:B------:R-:W-:Y:S01]  /*f3d0*/  ULDC.64 UR20, c[0x0][0x228] ;  /* 0x00008a0000147ab9 */ /* 0x000fe20000000a00 */
[----:B------:R-:W-:Y:S01]  /*f3e0*/  F2FP.SATFINITE.E5M2.F32.PACK_AB_MERGE_C R24, R25, R24, RZ ;  /* 0x000000181918723e */ /* 0x000fe200048060ff */
[----:B------:R-:W-:Y:S01]  /*f3f0*/  ULDC.64 UR18, c[0x0][0x228] ;  /* 0x00008a0000127ab9 */ /* 0x000fe20000000a00 */
[----:B------:R-:W-:Y:S01]  /*f400*/  SHF.R.U32.HI R6, RZ, 0x8, R9 ;  /* 0x00000008ff067819 */ /* 0x000fe20000011609 */
[----:B------:R-:W-:Y:S01]  /*f410*/  ULDC.64 UR16, c[0x0][0x228] ;  /* 0x00008a0000107ab9 */ /* 0x000fe20000000a00 */
[----:B------:R-:W-:Y:S01]  /*f420*/  F2FP.SATFINITE.E5M2.F32.PACK_AB_MERGE_C R90, R91, R90, RZ ;  /* 0x0000005a5b5a723e */ /* 0x000fe200048060ff */
[----:B------:R-:W-:Y:S01]  /*f430*/  ULDC.64 UR14, c[0x0][0x228] ;  /* 0x00008a00000e7ab9 */ /* 0x000fe20000000a00 */
[----:B------:R-:W-:Y:S01]  /*f440*/  F2FP.SATFINITE.E5M2.F32.PACK_AB_MERGE_C R26, R27, R26, RZ ;  /* 0x0000001a1b1a723e */ /* 0x000fe200048060ff */
[----:B------:R-:W-:Y:S01]  /*f450*/  ULDC.64 UR12, c[0x0][0x228] ;  /* 0x00008a00000c7ab9 */ /* 0x000fe20000000a00 */
[----:B------:R-:W-:Y:S01]  /*f460*/  LOP3.LUT R12, R5, 0xffff, RZ, 0xc0, !PT ;  /* 0x0000ffff050c7812 */ /* 0x000fe200078ec0ff */
[----:B------:R-:W-:Y:S01]  /*f470*/  ULDC.64 UR10, c[0x0][0x228] ;  /* 0x00008a00000a7ab9 */ /* 0x000fe20000000a00 */
[----:B------:R-:W-:Y:S01]  /*f480*/  ISETP.GE.AND P3, PT, R11, UR4, PT ;  /* 0x000000040b007c0c */ /* 0x000fe2000bf66270 */
[----:B------:R-:W-:Y:S01]  /*f490*/  ULDC.64 UR4, c[0x0][0x220] ;  /* 0x0000880000047ab9 */ /* 0x000fe20000000a00 */
[----:B------:R-:W-:Y:S01]  /*f4a0*/  LOP3.LUT R122, R122, 0xffff, RZ, 0xc0, !PT ;  /* 0x0000ffff7a7a7812 */ /* 0x000fe200078ec0ff */
[----:B------:R-:W-:Y:S01]  /*f4b0*/  ULDC.64 UR8, c[0x0][0x228] ;  /* 0x00008a0000087ab9 */ /* 0x000fe20000000a00 */
[----:B-1----:R-:W-:Y:S01]  /*f4c0*/  IMAD.SHL.U32 R7, R4, 0x10, RZ ;  /* 0x0000001004077824 */ /* 0x002fe200078e00ff */
[----:B------:R-:W-:Y:S01]  /*f4d0*/  LOP3.LUT R13, R58, 0xffff, RZ, 0xc0, !PT ;  /* 0x0000ffff3a0d7812 */ /* 0x000fe200078ec0ff */
[----:B------:R-:W-:Y:S01]  /*f4e0*/  IMAD.SHL.U32 R8, R4, 0x40, RZ ;  /* 0x0000004004087824 */ /* 0x000fe200078e00ff */
[----:B------:R-:W-:-:S02]  /*f4f0*/  LOP3.LUT R5, R6, 0xffff, RZ, 0xc0, !PT ;  /* 0x0000ffff06057812 */ /* 0x000fc400078ec0ff */
[----:B------:R-:W-:Y:S02]  /*f500*/  LOP3.LUT R7, R7, 0xf0, RZ, 0xc0, !PT ;  /* 0x000000f007077812 */ /* 0x000fe400078ec0ff */
[----:B------:R-:W-:Y:S02]  /*f510*/  LOP3.LUT R10, R8, 0x400, RZ, 0xc0, !PT ;  /* 0x00000400080a7812 */ /* 0x000fe400078ec0ff */
[----:B------:R-:W-:Y:S02]  /*f520*/  LOP3.LUT R88, R88, 0xffff, RZ, 0xc0, !PT ;  /* 0x0000ffff58587812 */ /* 0x000fe400078ec0ff */
[----:B------:R-:W-:Y:S02]  /*f530*/  LOP3.LUT R11, R24, 0xffff, RZ, 0xc0, !PT ;  /* 0x0000ffff180b7812 */ /* 0x000fe400078ec0ff */
[----:B------:R-:W-:Y:S02]  /*f540*/  LOP3.LUT R90, R90, 0xffff, RZ, 0xc0, !PT ;  /* 0x0000ffff5a5a7812 */ /* 0x000fe400078ec0ff */
[----:B------:R-:W-:-:S02]  /*f550*/  LOP3.LUT R15, R26, 0xffff, RZ, 0xc0, !PT ;  /* 0x0000ffff1a0f7812 */ /* 0x000fc400078ec0ff */
[----:B------:R-:W-:Y:S02]  /*f560*/  PRMT R8, R120, 0x3340, R9 ;  /* 0x0000334078087816 */ /* 0x000fe40000000009 */
[----:B------:R-:W-:Y:S02]  /*f570*/  IADD3 R16, R10, UR7, R7 ;  /* 0x000000070a107c10 */ /* 0x000fe4000fffe007 */
[----:B------:R-:W-:Y:S02]  /*f580*/  SHF.R.U32.HI R6, RZ, 0x8, R122 ;  /* 0x00000008ff067819 */ /* 0x000fe4000001167a */
[----:B------:R-:W-:Y:S02]  /*f590*/  PRMT R9, R122, 0x3340, R13 ;  /* 0x000033407a097816 */ /* 0x000fe4000000000d */
[----:B------:R-:W-:Y:S02]  /*f5a0*/  PRMT R5, R12, 0x3340, R5 ;  /* 0x000033400c057816 */ /* 0x000fe40000000005 */
[----:B------:R-:W-:-:S02]  /*f5b0*/  SHF.R.U32.HI R13, RZ, 0x8, R13 ;  /* 0x00000008ff0d7819 */ /* 0x000fc4000001160d */
[--C-:B------:R-:W-:Y:S02]  /*f5c0*/  PRMT R10, R88, 0x3340, R11.reuse ;  /* 0x00003340580a7816 */ /* 0x100fe4000000000b */
[----:B------:R-:W-:Y:S02]  /*f5d0*/  SHF.R.U32.HI R14, RZ, 0x8, R11 ;  /* 0x00000008ff0e7819 */ /* 0x000fe4000001160b */
[----:B------:R-:W-:Y:S02]  /*f5e0*/  SHF.R.U32.HI R12, RZ, 0x8, R90 ;  /* 0x00000008ff0c7819 */ /* 0x000fe4000001165a */
[--C-:B------:R-:W-:Y:S02]  /*f5f0*/  PRMT R11, R90, 0x3340, R15.reuse ;  /* 0x000033405a0b7816 */ /* 0x100fe4000000000f */
[----:B------:R-:W-:Y:S02]  /*f600*/  SHF.R.U32.HI R15, RZ, 0x8, R15 ;  /* 0x00000008ff0f7819 */ /* 0x000fe4000001160f */
[----:B------:R-:W-:-:S02]  /*f610*/  LOP3.LUT R17, R6, 0xffff, RZ, 0xc0, !PT ;  /* 0x0000ffff06117812 */ /* 0x000fc400078ec0ff */
[----:B------:R-:W-:Y:S02]  /*f620*/  F2FP.SATFINITE.E5M2.F32.PACK_AB_MERGE_C R124, R125, R124, RZ ;  /* 0x0000007c7d7c723e */ /* 0x000fe400048060ff */
[----:B------:R-:W-:Y:S02]  /*f630*/  F2FP.SATFINITE.E5M2.F32.PACK_AB_MERGE_C R60, R61, R60, RZ ;  /* 0x0000003c3d3c723e */ /* 0x000fe400048060ff */
[----:B------:R-:W-:Y:S02]  /*f640*/  SHF.R.U32.HI R7, RZ, 0x8, R88 ;  /* 0x00000008ff077819 */ /* 0x000fe40000011658 */
[----:B------:R-:W-:Y:S02]  /*f650*/  LOP3.LUT R6, R13, 0xffff, RZ, 0xc0, !PT ;  /* 0x0000ffff0d067812 */ /* 0x000fe400078ec0ff */
[----:B------:R-:W-:Y:S02]  /*f660*/  LOP3.LUT R13, R12, 0xffff, RZ, 0xc0, !PT ;  /* 0x0000ffff0c0d7812 */ /* 0x000fe400078ec0ff */
[----:B------:R-:W-:-:S02]  /*f670*/  F2FP.SATFINITE.E5M2.F32.PACK_AB_MERGE_C R126, R127, R126, RZ ;  /* 0x0000007e7f7e723e */ /* 0x000fc400048060ff */
[----:B------:R-:W-:Y:S02]  /*f680*/  LOP3.LUT R12, R15, 0xffff, RZ, 0xc0, !PT ;  /* 0x0000ffff0f0c7812 */ /* 0x000fe400078ec0ff */
[----:B------:R-:W-:Y:S02]  /*f690*/  F2FP.SATFINITE.E5M2.F32.PACK_AB_MERGE_C R62, R63, R62, RZ ;  /* 0x0000003e3f3e723e */ /* 0x000fe400048060ff */
[----:B------:R-:W-:Y:S02]  /*f6a0*/  F2FP.SATFINITE.E5M2.F32.PACK_AB_MERGE_C R92, R93, R92, RZ ;  /* 0x0000005c5d5c723e */ /* 0x000fe400048060ff */
[----:B------:R-:W-:Y:S02]  /*f6b0*/  F2FP.SATFINITE.E5M2.F32.PACK_AB_MERGE_C R28, R29, R28, RZ ;  /* 0x0000001c1d1c723e */ /* 0x000fe400048060ff */
[----:B------:R-:W-:Y:S02]  /*f6c0*/  LOP3.LUT R18, R7, 0xffff, RZ, 0xc0, !PT ;  /* 0x0000ffff07127812 */ /* 0x000fe400078ec0ff */
[----:B------:R-:W-:-:S02]  /*f6d0*/  LOP3.LUT R124, R124, 0xffff, RZ, 0xc0, !PT ;  /* 0x0000ffff7c7c7812 */ /* 0x000fc400078ec0ff */
[----:B------:R-:W-:Y:S02]  /*f6e0*/  LOP3.LUT R21, R60, 0xffff, RZ, 0xc0, !PT ;  /* 0x0000ffff3c157812 */ /* 0x000fe400078ec0ff */
[----:B------:R-:W-:Y:S02]  /*f6f0*/  LOP3.LUT R7, R14, 0xffff, RZ, 0xc0, !PT ;  /* 0x0000ffff0e077812 */ /* 0x000fe400078ec0ff */
[----:B------:R-:W-:Y:S02]  /*f700*/  F2FP.SATFINITE.E5M2.F32.PACK_AB_MERGE_C R94, R95, R94, RZ ;  /* 0x0000005e5f5e723e */ /* 0x000fe400048060ff */
[----:B------:R-:W-:Y:S02]  /*f710*/  F2FP.SATFINITE.E5M2.F32.PACK_AB_MERGE_C R30, R31, R30, RZ ;  /* 0x0000001e1f1e723e */ /* 0x000fe400048060ff */
[----:B------:R-:W-:Y:S02]  /*f720*/  PRMT R12, R13, 0x3340, R12 ;  /* 0x000033400d0c7816 */ /* 0x000fe4000000000c */
[----:B------:R-:W-:-:S02]  /*f730*/  LOP3.LUT R126, R126, 0xffff, RZ, 0xc0, !PT ;  /* 0x0000ffff7e7e7812 */ /* 0x000fc400078ec0ff */
[----:B------:R-:W-:Y:S02]  /*f740*/  PRMT R6, R17, 0x3340, R6 ;  /* 0x0000334011067816 */ /* 0x000fe40000000006 */
[----:B------:R-:W-:Y:S02]  /*f750*/  LOP3.LUT R13, R62, 0xffff, RZ, 0xc0, !PT ;  /* 0x0000ffff3e0d7812 */ /* 0x000fe400078ec0ff */
[----:B------:R-:W-:Y:S02]  /*f760*/  LOP3.LUT R92, R92, 0xffff, RZ, 0xc0, !PT ;  /* 0x0000ffff5c5c7812 */ /* 0x000fe400078ec0ff */
[----:B------:R-:W-:Y:S02]  /*f770*/  LOP3.LUT R23, R28, 0xffff, RZ, 0xc0, !PT ;  /* 0x0000ffff1c177812 */ /* 0x000fe400078ec0ff */
[----:B------:R-:W-:Y:S02]  /*f780*/  SHF.R.U32.HI R17, RZ, 0x8, R124 ;  /* 0x00000008ff117819 */ /* 0x000fe4000001167c */
[----:B------:R-:W-:-:S02]  /*f790*/  PRMT R7, R18, 0x3340, R7 ;  /* 0x0000334012077816 */ /* 0x000fc40000000007 */
[----:B------:R-:W-:Y:S02]  /*f7a0*/  LOP3.LUT R94, R94, 0xffff, RZ, 0xc0, !PT ;  /* 0x0000ffff5e5e7812 */ /* 0x000fe400078ec0ff */
[----:B------:R-:W-:Y:S02]  /*f7b0*/  LOP3.LUT R27, R30, 0xffff, RZ, 0xc0, !PT ;  /* 0x0000ffff1e1b7812 */ /* 0x000fe400078ec0ff */
[----:B------:R-:W-:Y:S02]  /*f7c0*/  SHF.R.U32.HI R18, RZ, 0x8, R126 ;  /* 0x00000008ff127819 */ /* 0x000fe4000001167e */
[----:B------:R-:W-:Y:S02]  /*f7d0*/  SHF.R.U32.HI R22, RZ, 0x8, R13 ;  /* 0x00000008ff167819 */ /* 0x000fe4000001160d */
[----:B------:R-:W-:Y:S02]  /*f7e0*/  PRMT R14, R92, 0x3340, R23 ;  /* 0x000033405c0e7816 */ /* 0x000fe40000000017 */
[----:B------:R-:W-:-:S02]  /*f7f0*/  LOP3.LUT R26, R17, 0xffff, RZ, 0xc0, !PT ;  /* 0x0000ffff111a7812 */ /* 0x000fc400078ec0ff */
[----:B------:R-:W-:Y:S02]  /*f800*/  SHF.R.U32.HI R23, RZ, 0x8, R23 ;  /* 0x00000008ff177819 */ /* 0x000fe40000011617 */
[----:B------:R-:W-:Y:S02]  /*f810*/  SHF.R.U32.HI R20, RZ, 0x8, R94 ;  /* 0x00000008ff147819 */ /* 0x000fe4000001165e */
[----:B------:R-:W-:Y:S02]  /*f820*/  SHF.R.U32.HI R24, RZ, 0x8, R27 ;  /* 0x00000008ff187819 */ /* 0x000fe4000001161b */
[----:B------:R-:W-:Y:S02]  /*f830*/  F2FP.SATFINITE.E5M2.F32.PACK_AB_MERGE_C R128, R129, R128, RZ ;  /* 0x000000808180723e */ /* 0x000fe400048060ff */
[----:B------:R-:W-:Y:S02]  /*f840*/  LOP3.LUT R24, R24, 0xffff, RZ, 0xc0, !PT ;  /* 0x0000ffff18187812 */ /* 0x000fe400078ec0ff */
[----:B------:R-:W-:-:S02]  /*f850*/  F2FP.SATFINITE.E5M2.F32.PACK_AB_MERGE_C R130, R131, R130, RZ ;  /* 0x000000828382723e */ /* 0x000fc400048060ff */
[----:B------:R-:W-:Y:S02]  /*f860*/  F2FP.SATFINITE.E5M2.F32.PACK_AB_MERGE_C R64, R65, R64, RZ ;  /* 0x000000404140723e */ /* 0x000fe400048060ff */
[----:B------:R-:W-:Y:S02]  /*f870*/  F2FP.SATFINITE.E5M2.F32.PACK_AB_MERGE_C R96, R97, R96, RZ ;  /* 0x000000606160723e */ /* 0x000fe400048060ff */
[----:B------:R-:W-:Y:S02]  /*f880*/  F2FP.SATFINITE.E5M2.F32.PACK_AB_MERGE_C R32, R33, R32, RZ ;  /* 0x000000202120723e */ /* 0x000fe400048060ff */
[----:B------:R-:W-:Y:S02]  /*f890*/  LOP3.LUT R128, R128, 0xffff, RZ, 0xc0, !PT ;  /* 0x0000ffff80807812 */ /* 0x000fe400078ec0ff */
[----:B------:R-:W-:Y:S02]  /*f8a0*/  F2FP.SATFINITE.E5M2.F32.PACK_AB_MERGE_C R66, R67, R66, RZ ;  /* 0x000000424342723e */ /* 0x000fe400048060ff */
[----:B------:R-:W-:-:S02]  /*f8b0*/  LOP3.LUT R130, R130, 0xffff, RZ, 0xc0, !PT ;  /* 0x0000ffff82827812 */ /* 0x000fc400078ec0ff */
[----:B------:R-:W-:Y:S02]  /*f8c0*/  LOP3.LUT R96, R96, 0xffff, RZ, 0xc0, !PT ;  /* 0x0000ffff60607812 */ /* 0x000fe400078ec0ff */
[----:B------:R-:W-:Y:S02]  /*f8d0*/  LOP3.LUT R29, R32, 0xffff, RZ, 0xc0, !PT ;  /* 0x0000ffff201d7812 */ /* 0x000fe400078ec0ff */
[----:B------:R-:W-:Y:S02]  /*f8e0*/  F2FP.SATFINITE.E5M2.F32.PACK_AB_MERGE_C R98, R99, R98, RZ ;  /* 0x000000626362723e */ /* 0x000fe400048060ff */
[----:B------:R-:W-:Y:S02]  /*f8f0*/  F2FP.SATFINITE.E5M2.F32.PACK_AB_MERGE_C R34, R35, R34, RZ ;  /* 0x000000222322723e */ /* 0x000fe400048060ff */
[----:B------:R-:W-:Y:S02]  /*f900*/  PRMT R15, R126, 0x3340, R13 ;  /* 0x000033407e0f7816 */ /* 0x000fe4000000000d */
[----:B------:R-:W-:-:S02]  /*f910*/  PRMT R13, R94, 0x3340, R27 ;  /* 0x000033405e0d7816 */ /* 0x000fc4000000001b */
[----:B------:R-:W-:Y:S02]  /*f920*/  LOP3.LUT R31, R66, 0xffff, RZ, 0xc0, !PT ;  /* 0x0000ffff421f7812 */ /* 0x000fe400078ec0ff */
[----:B------:R-:W-:Y:S02]  /*f930*/  SHF.R.U32.HI R27, RZ, 0x8, R130 ;  /* 0x00000008ff1b7819 */ /* 0x000fe40000011682 */
[----:B------:R-:W-:Y:S02]  /*f940*/  SHF.R.U32.HI R28, RZ, 0x8, R96 ;  /* 0x00000008ff1c7819 */ /* 0x000fe40000011660 */
[----:B------:R-:W-:Y:S02]  /*f950*/  SHF.R.U32.HI R32, RZ, 0x8, R29 ;  /* 0x00000008ff207819 */ /* 0x000fe4000001161d */
[----:B------:R-:W-:Y:S02]  /*f960*/  LOP3.LUT R98, R98, 0xffff, RZ, 0xc0, !PT ;  /* 0x0000ffff62627812 */ /* 0x000fe400078ec0ff */
[----:B------:R-:W-:-:S02]  /*f970*/  LOP3.LUT R33, R34, 0xffff, RZ, 0xc0, !PT ;  /* 0x0000ffff22217812 */ /* 0x000fc400078ec0ff */
[----:B------:R-:W-:Y:S02]  /*f980*/  LOP3.LUT R32, R32, 0xffff, RZ, 0xc0, !PT ;  /* 0x0000ffff20207812 */ /* 0x000fe400078ec0ff */
[----:B------:R-:W-:Y:S02]  /*f990*/  F2FP.SATFINITE.E5M2.F32.PACK_AB_MERGE_C R132, R133, R132, RZ ;  /* 0x000000848584723e */ /* 0x000fe400048060ff */
[----:B------:R-:W-:Y:S02]  /*f9a0*/  F2FP.SATFINITE.E5M2.F32.PACK_AB_MERGE_C R68, R69, R68, RZ ;  /* 0x000000444544723e */ /* 0x000fe400048060ff */
[----:B------:R-:W-:Y:S02]  /*f9b0*/  F2FP.SATFINITE.E5M2.F32.PACK_AB_MERGE_C R134, R135, R134, RZ ;  /* 0x000000868786723e */ /* 0x000fe400048060ff */
[----:B------:R-:W-:Y:S02]  /*f9c0*/  F2FP.SATFINITE.E5M2.F32.PACK_AB_MERGE_C R100, R101, R100, RZ ;  /* 0x000000646564723e */ /* 0x000fe400048060ff */
[----:B------:R-:W-:-:S02]  /*f9d0*/  F2FP.SATFINITE.E5M2.F32.PACK_AB_MERGE_C R36, R37, R36, RZ ;  /* 0x000000242524723e */ /* 0x000fc400048060ff */
[----:B------:R-:W-:Y:S02]  /*f9e0*/  F2FP.SATFINITE.E5M2.F32.PACK_AB_MERGE_C R70, R71, R70, RZ ;  /* 0x000000464746723e */ /* 0x000fe400048060ff */
[----:B------:R-:W-:Y:S02]  /*f9f0*/  LOP3.LUT R132, R132, 0xffff, RZ, 0xc0, !PT ;  /* 0x0000ffff84847812 */ /* 0x000fe400078ec0ff */
[----:B------:R-:W-:Y:S02]  /*fa00*/  LOP3.LUT R134, R134, 0xffff, RZ, 0xc0, !PT ;  /* 0x0000ffff86867812 */ /* 0x000fe400078ec0ff */
[----:B------:R-:W-:Y:S02]  /*fa10*/  LOP3.LUT R100, R100, 0xffff, RZ, 0xc0, !PT ;  /* 0x0000ffff64647812 */ /* 0x000fe400078ec0ff */
[----:B------:R-:W-:Y:S02]  /*fa20*/  F2FP.SATFINITE.E5M2.F32.PACK_AB_MERGE_C R102, R103, R102, RZ ;  /* 0x000000666766723e */ /* 0x000fe400048060ff */
[----:B------:R-:W-:-:S02]  /*fa30*/  F2FP.SATFINITE.E5M2.F32.PACK_AB_MERGE_C R38, R39, R38, RZ ;  /* 0x000000262726723e */ /* 0x000fc400048060ff */
[----:B------:R-:W-:Y:S02]  /*fa40*/  F2FP.SATFINITE.E5M2.F32.PACK_AB_MERGE_C R42, R43, R42, RZ ;  /* 0x0000002a2b2a723e */ /* 0x000fe400048060ff */
[----:B------:R-:W-:Y:S02]  /*fa50*/  F2FP.SATFINITE.E5M2.F32.PACK_AB_MERGE_C R40, R41, R40, RZ ;  /* 0x000000282928723e */ /* 0x000fe400048060ff */
[----:B------:R-:W-:Y:S02]  /*fa60*/  F2FP.SATFINITE.E5M2.F32.PACK_AB_MERGE_C R44, R45, R44, RZ ;  /* 0x0000002c2d2c723e */ /* 0x000fe400048060ff */
[----:B------:R-:W-:Y:S02]  /*fa70*/  LOP3.LUT R102, R102, 0xffff, RZ, 0xc0, !PT ;  /* 0x0000ffff66667812 */ /* 0x000fe400078ec0ff */
[----:B------:R-:W-:Y:S02]  /*fa80*/  F2FP.SATFINITE.E5M2.F32.PACK_AB_MERGE_C R46, R47, R46, RZ ;  /* 0x0000002e2f2e723e */ /* 0x000fe400048060ff */
[----:B------:R-:W-:-:S02]  /*fa90*/  F2FP.SATFINITE.E5M2.F32.PACK_AB_MERGE_C R48, R49, R48, RZ ;  /* 0x000000303130723e */ /* 0x000fc400048060ff */
[----:B------:R-:W-:Y:S02]  /*faa0*/  F2FP.SATFINITE.E5M2.F32.PACK_AB_MERGE_C R136, R137, R136, RZ ;  /* 0x000000888988723e */ /* 0x000fe400048060ff */
[----:B------:R-:W-:Y:S02]  /*fab0*/  F2FP.SATFINITE.E5M2.F32.PACK_AB_MERGE_C R72, R73, R72, RZ ;  /* 0x000000484948723e */ /* 0x000fe400048060ff */
[----:B------:R-:W-:Y:S02]  /*fac0*/  F2FP.SATFINITE.E5M2.F32.PACK_AB_MERGE_C R138, R139, R138, RZ ;  /* 0x0000008a8b8a723e */ /* 0x000fe400048060ff */
[----:B------:R-:W-:Y:S02]  /*fad0*/  F2FP.SATFINITE.E5M2.F32.PACK_AB_MERGE_C R104, R105, R104, RZ ;  /* 0x000000686968723e */ /* 0x000fe400048060ff */
[----:B------:R-:W-:Y:S02]  /*fae0*/  F2FP.SATFINITE.E5M2.F32.PACK_AB_MERGE_C R74, R75, R74, RZ ;  /* 0x0000004a4b4a723e */ /* 0x000fe400048060ff */
[----:B------:R-:W-:-:S02]  /*faf0*/  LOP3.LUT R136, R136, 0xffff, RZ, 0xc0, !PT ;  /* 0x0000ffff88887812 */ /* 0x000fc400078ec0ff */
[----:B------:R-:W-:Y:S02]  /*fb00*/  LOP3.LUT R138, R138, 0xffff, RZ, 0xc0, !PT ;  /* 0x0000ffff8a8a7812 */ /* 0x000fe400078ec0ff */
[----:B------:R-:W-:Y:S02]  /*fb10*/  F2FP.SATFINITE.E5M2.F32.PACK_AB_MERGE_C R106, R107, R106, RZ ;  /* 0x0000006a6b6a723e */ /* 0x000fe400048060ff */
[----:B------:R-:W-:Y:S02]  /*fb20*/  LOP3.LUT R104, R104, 0xffff, RZ, 0xc0, !PT ;  /* 0x0000ffff68687812 */ /* 0x000fe400078ec0ff */
        /* <DEDUP_REMOVED lines=9> */
[----:B------:R-:W-:Y:S02]  /*fbc0*/  F2FP.SATFINITE.E5M2.F32.PACK_AB_MERGE_C R110, R111, R110, RZ ;  /* 0x0000006e6f6e723e */ /* 0x000fe400048060ff */
[----:B------:R-:W-:Y:S02]  /*fbd0*/  LOP3.LUT R142, R142, 0xffff, RZ, 0xc0, !PT ;  /* 0x0000ffff8e8e7812 */ /* 0x000fe400078ec0ff */
[----:B------:R-:W-:Y:S02]  /*fbe0*/  F2FP.SATFINITE.E5M2.F32.PACK_AB_MERGE_C R50, R51, R50, RZ ;  /* 0x000000323332723e */ /* 0x000fe400048060ff */
[----:B------:R-:W-:Y:S02]  /*fbf0*/  LOP3.LUT R108, R108, 0xffff, RZ, 0xc0, !PT ;  /* 0x0000ffff6c6c7812 */ /* 0x000fe400078ec0ff */
[----:B------:R-:W-:Y:S02]  /*fc00*/  LOP3.LUT R110, R110, 0xffff, RZ, 0xc0, !PT ;  /* 0x0000ffff6e6e7812 */ /* 0x000fe400078ec0ff */
        /* <DEDUP_REMOVED lines=8> */
[----:B------:R-:W-:Y:S02]  /*fc90*/  LOP3.LUT R112, R112, 0xffff, RZ, 0xc0, !PT ;  /* 0x0000ffff70707812 */ /* 0x000fe400078ec0ff */
[----:B------:R-:W-:Y:S02]  /*fca0*/  LOP3.LUT R114, R114, 0xffff, RZ, 0xc0, !PT ;  /* 0x0000ffff72727812 */ /* 0x000fe400078ec0ff */
[----:B------:R-:W-:Y:S02]  /*fcb0*/  PRMT R8, R8, 0x5410, R5 ;  /* 0x0000541008087816 */ /* 0x000fe40000000005 */
[----:B------:R-:W-:Y:S02]  /*fcc0*/  PRMT R9, R9, 0x5410, R6 ;  /* 0x0000541009097816 */ /* 0x000fe40000000006 */
[----:B------:R-:W-:-:S02]  /*fcd0*/  PRMT R10, R10, 0x5410, R7 ;  /* 0x000054100a0a7816 */ /* 0x000fc40000000007 */
[----:B------:R-:W-:Y:S02]  /*fce0*/  PRMT R11, R11, 0x5410, R12 ;  /* 0x000054100b0b7816 */ /* 0x000fe4000000000c */
[----:B------:R-:W-:Y:S02]  /*fcf0*/  F2FP.SATFINITE.E5M2.F32.PACK_AB_MERGE_C R148, R149, R148, RZ ;  /* 0x000000949594723e */ /* 0x000fe400048060ff */
[----:B------:R-:W-:Y:S02]  /*fd00*/  F2FP.SATFINITE.E5M2.F32.PACK_AB_MERGE_C R150, R151, R150, RZ ;  /* 0x000000969796723e */ /* 0x000fe400048060ff */
[----:B------:R-:W-:Y:S02]  /*fd10*/  F2FP.SATFINITE.E5M2.F32.PACK_AB_MERGE_C R84, R85, R84, RZ ;  /* 0x000000545554723e */ /* 0x000fe400048060ff */
[----:B--2---:R-:W-:Y:S02]  /*fd20*/  LOP3.LUT R25, R19, 0x300, RZ, 0xc0, !PT ;  /* 0x0000030013197812 */ /* 0x004fe400078ec0ff */
[----:B------:R-:W-:-:S02]  /*fd30*/  SHF.R.U32.HI R19, RZ, 0x8, R92 ;  /* 0x00000008ff137819 */ /* 0x000fc4000001165c */
[----:B------:R-:W-:Y:S01]  /*fd40*/  F2FP.SATFINITE.E5M2.F32.PACK_AB_MERGE_C R86, R87, R86, RZ ;  /* 0x000000565756723e */ /* 0x000fe200048060ff */
[----:B------:R-:W-:Y:S01]  /*fd50*/  IMAD.IADD R25, R25, 0x1, R16 ;  /* 0x0000000119197824 */ /* 0x000fe200078e0210 */
[--C-:B------:R-:W-:Y:S01]  /*fd60*/  PRMT R16, R124, 0x3340, R21.reuse ;  /* 0x000033407c107816 */ /* 0x100fe20000000015 */
[----:B------:R-:W-:Y:S01]  /*fd70*/  BAR.SYNC.DEFER_BLOCKING 0x0 ;  /* 0x0000000000007b1d */ /* 0x000fe20000010000 */
[----:B------:R-:W-:Y:S02]  /*fd80*/  SHF.R.U32.HI R21, RZ, 0x8, R21 ;  /* 0x00000008ff157819 */ /* 0x000fe40000011615 */
[----:B------:R-:W-:Y:S02]  /*fd90*/  LOP3.LUT R148, R148, 0xffff, RZ, 0xc0, !PT ;  /* 0x0000ffff94947812 */ /* 0x000fe400078ec0ff */
[----:B------:R-:W-:Y:S02]  /*fda0*/  LOP3.LUT R17, R21, 0xffff, RZ, 0xc0, !PT ;  /* 0x0000ffff15117812 */ /* 0x000fe400078ec0ff */
[----:B------:R-:W-:-:S02]  /*fdb0*/  LOP3.LUT R21, R18, 0xffff, RZ, 0xc0, !PT ;  /* 0x0000ffff12157812 */ /* 0x000fc400078ec0ff */
[----:B------:R-:W-:Y:S02]  /*fdc0*/  LOP3.LUT R18, R22, 0xffff, RZ, 0xc0, !PT ;  /* 0x0000ffff16127812 */ /* 0x000fe400078ec0ff */
[----:B------:R-:W-:Y:S02]  /*fdd0*/  LOP3.LUT R22, R19, 0xffff, RZ, 0xc0, !PT ;  /* 0x0000ffff13167812 */ /* 0x000fe400078ec0ff */
[----:B------:R-:W-:Y:S02]  /*fde0*/  LOP3.LUT R19, R23, 0xffff, RZ, 0xc0, !PT ;  /* 0x0000ffff17137812 */ /* 0x000fe400078ec0ff */
[----:B------:R-:W-:Y:S02]  /*fdf0*/  LOP3.LUT R23, R20, 0xffff, RZ, 0xc0, !PT ;  /* 0x0000ffff14177812 */ /* 0x000fe400078ec0ff */
[----:B------:R-:W-:Y:S02]  /*fe00*/  PRMT R19, R22, 0x3340, R19 ;  /* 0x0000334016137816 */ /* 0x000fe40000000013 */
[----:B------:R-:W-:-:S02]  /*fe10*/  PRMT R22, R23, 0x3340, R24 ;  /* 0x0000334017167816 */ /* 0x000fc40000000018 */
[----:B------:R-:W-:Y:S02]  /*fe20*/  LOP3.LUT R23, R64, 0xffff, RZ, 0xc0, !PT ;  /* 0x0000ffff40177812 */ /* 0x000fe400078ec0ff */
[----:B------:R-:W-:Y:S01]  /*fe30*/  SHF.R.U32.HI R20, RZ, 0x8, R128 ;  /* 0x00000008ff147819 */ /* 0x000fe20000011680 */
[----:B------:R-:W-:Y:S01]  /*fe40*/  STSM.16.M88.4 [R25], R8 ;  /* 0x0000000819007844 */ /* 0x000fe20000000200 */
[--C-:B------:R-:W-:Y:S02]  /*fe50*/  SHF.R.U32.HI R30, RZ, 0x8, R23.reuse ;  /* 0x00000008ff1e7819 */ /* 0x100fe40000011617 */
[----:B------:R-:W-:Y:S02]  /*fe60*/  PRMT R18, R21, 0x3340, R18 ;  /* 0x0000334015127816 */ /* 0x000fe40000000012 */
[----:B------:R-:W-:Y:S02]  /*fe70*/  PRMT R21, R128, 0x3340, R23 ;  /* 0x0000334080157816 */ /* 0x000fe40000000017 */
[----:B------:R-:W-:-:S02]  /*fe80*/  LOP3.LUT R35, R20, 0xffff, RZ, 0xc0, !PT ;  /* 0x0000ffff14237812 */ /* 0x000fc400078ec0ff */
[----:B------:R-:W-:Y:S02]  /*fe90*/  PRMT R23, R130, 0x3340, R31 ;  /* 0x0000334082177816 */ /* 0x000fe4000000001f */
[----:B------:R-:W-:Y:S02]  /*fea0*/  LOP3.LUT R30, R30, 0xffff, RZ, 0xc0, !PT ;  /* 0x0000ffff1e1e7812 */ /* 0x000fe400078ec0ff */
[----:B------:R-:W-:Y:S02]  /*feb0*/  LOP3.LUT R20, R27, 0xffff, RZ, 0xc0, !PT ;  /* 0x0000ffff1b147812 */ /* 0x000fe400078ec0ff */
[----:B------:R-:W-:Y:S02]  /*fec0*/  PRMT R17, R26, 0x3340, R17 ;  /* 0x000033401a117816 */ /* 0x000fe40000000011 */
[----:B------:R-:W-:Y:S02]  /*fed0*/  SHF.R.U32.HI R31, RZ, 0x8, R31 ;  /* 0x00000008ff1f7819 */ /* 0x000fe4000001161f */
[----:B------:R-:W-:-:S02]  /*fee0*/  LOP3.LUT R27, R28, 0xffff, RZ, 0xc0, !PT ;  /* 0x0000ffff1c1b7812 */ /* 0x000fc400078ec0ff */
[----:B------:R-:W-:Y:S02]  /*fef0*/  PRMT R24, R96, 0x3340, R29 ;  /* 0x0000334060187816 */ /* 0x000fe4000000001d */
[--C-:B------:R-:W-:Y:S02]  /*ff00*/  PRMT R26, R98, 0x3340, R33.reuse ;  /* 0x00003340621a7816 */ /* 0x100fe40000000021 */
[----:B------:R-:W-:Y:S02]  /*ff10*/  SHF.R.U32.HI R29, RZ, 0x8, R98 ;  /* 0x00000008ff1d7819 */ /* 0x000fe40000011662 */
[----:B------:R-:W-:Y:S02]  /*ff20*/  SHF.R.U32.HI R33, RZ, 0x8, R33 ;  /* 0x00000008ff217819 */ /* 0x000fe40000011621 */
[----:B------:R-:W-:Y:S02]  /*ff30*/  PRMT R34, R35, 0x3340, R30 ;  /* 0x0000334023227816 */ /* 0x000fe4000000001e */
[----:B------:R-:W-:-:S02]  /*ff40*/  LOP3.LUT R31, R31, 0xffff, RZ, 0xc0, !PT ;  /* 0x0000ffff1f1f7812 */ /* 0x000fc400078ec0ff */
[----:B------:R-:W-:Y:S02]  /*ff50*/  PRMT R35, R27, 0x3340, R32 ;  /* 0x000033401b237816 */ /* 0x000fe40000000020 */
[----:B------:R-:W-:Y:S02]  /*ff60*/  LOP3.LUT R27, R68, 0xffff, RZ, 0xc0, !PT ;  /* 0x0000ffff441b7812 */ /* 0x000fe400078ec0ff */
[----:B------:R-:W-:Y:S02]  /*ff70*/  LOP3.LUT R28, R29, 0xffff, RZ, 0xc0, !PT ;  /* 0x0000ffff1d1c7812 */ /* 0x000fe400078ec0ff */
[----:B------:R-:W-:Y:S02]  /*ff80*/  LOP3.LUT R33, R33, 0xffff, RZ, 0xc0, !PT ;  /* 0x0000ffff21217812 */ /* 0x000fe400078ec0ff */
[----:B------:R-:W-:Y:S02]  /*ff90*/  LOP3.LUT R29, R36, 0xffff, RZ, 0xc0, !PT ;  /* 0x0000ffff241d7812 */ /* 0x000fe400078ec0ff */
[----:B------:R-:W-:-:S02]  /*ffa0*/  PRMT R56, R20, 0x3340, R31 ;  /* 0x0000334014387816 */ /* 0x000fc4000000001f */
[----:B------:R-:W-:Y:S02]  /*ffb0*/  LOP3.LUT R31, R70, 0xffff, RZ, 0xc0, !PT ;  /* 0x0000ffff461f7812 */ /* 0x000fe400078ec0ff */
[----:B------:R-:W-:Y:S02]  /*ffc0*/  SHF.R.U32.HI R20, RZ, 0x8, R132 ;  /* 0x00000008ff147819 */ /* 0x000fe40000011684 */
[--C-:B------:R-:W-:Y:S02]  /*ffd0*/  PRMT R43, R132, 0x3340, R27.reuse ;  /* 0x00003340842b7816 */ /* 0x100fe4000000001b */
[----:B------:R-:W-:Y:S02]  /*ffe0*/  SHF.R.U32.HI R30, RZ, 0x8, R27 ;  /* 0x00000008ff1e7819 */ /* 0x000fe4000001161b */
[----:B------:R-:W-:Y:S02]  /*fff0*/  PRMT R41, R28, 0x3340, R33 ;  /* 0x000033401c297816 */ /* 0x000fe40000000021 */
[----:B------:R-:W-:-:S02]  /*10000*/  SHF.R.U32.HI R27, RZ, 0x8, R134 ;  /* 0x00000008ff1b7819 */ /* 0x000fc40000011686 */
[----:B------:R-:W-:Y:S02]  /*10010*/  SHF.R.U32.HI R28, RZ, 0x8, R100 ;  /* 0x00000008ff1c7819 */ /* 0x000fe40000011664 */
[----:B------:R-:W-:Y:S02]  /*10020*/  SHF.R.U32.HI R32, RZ, 0x8, R29 ;  /* 0x00000008ff207819 */ /* 0x000fe4000001161d */
[----:B------:R-:W-:Y:S02]  /*10030*/  LOP3.LUT R33, R38, 0xffff, RZ, 0xc0, !PT ;  /* 0x0000ffff26217812 */ /* 0x000fe400078ec0ff */
[--C-:B------:R-:W-:Y:S02]  /*10040*/  PRMT R45, R134, 0x3340, R31.reuse ;  /* 0x00003340862d7816 */ /* 0x100fe4000000001f */
[----:B------:R-:W-:Y:S02]  /*10050*/  LOP3.LUT R37, R20, 0xffff, RZ, 0xc0, !PT ;  /* 0x0000ffff14257812 */ /* 0x000fe400078ec0ff */
[----:B------:R-:W-:-:S02]  /*10060*/  SHF.R.U32.HI R31, RZ, 0x8, R31 ;  /* 0x00000008ff1f7819 */ /* 0x000fc4000001161f */
[----:B------:R-:W-:Y:S02]  /*10070*/  LOP3.LUT R20, R27, 0xffff, RZ, 0xc0, !PT ;  /* 0x0000ffff1b147812 */ /* 0x000fe400078ec0ff */
[----:B------:R-:W-:Y:S02]  /*10080*/  LOP3.LUT R27, R28, 0xffff, RZ, 0xc0, !PT ;  /* 0x0000ffff1c1b7812 */ /* 0x000fe400078ec0ff */
[----:B------:R-:W-:Y:S02]  /*10090*/  LOP3.LUT R32, R32, 0xffff, RZ, 0xc0, !PT ;  /* 0x0000ffff20207812 */ /* 0x000fe400078ec0ff */
[----:B------:R-:W-:Y:S02]  /*100a0*/  PRMT R47, R100, 0x3340, R29 ;  /* 0x00003340642f7816 */ /* 0x000fe4000000001d */
[----:B------:R-:W-:Y:S02]  /*100b0*/  PRMT R49, R102, 0x3340, R33 ;  /* 0x0000334066317816 */ /* 0x000fe40000000021 */
[----:B------:R-:W-:-:S02]  /*100c0*/  SHF.R.U32.HI R29, RZ, 0x8, R102 ;  /* 0x00000008ff1d7819 */ /* 0x000fc40000011666 */
[----:B------:R-:W-:Y:S02]  /*100d0*/  SHF.R.U32.HI R33, RZ, 0x8, R33 ;  /* 0x00000008ff217819 */ /* 0x000fe40000011621 */
[----:B------:R-:W-:Y:S02]  /*100e0*/  LOP3.LUT R31, R31, 0xffff, RZ, 0xc0, !PT ;  /* 0x0000ffff1f1f7812 */ /* 0x000fe400078ec0ff */
[----:B------:R-:W-:Y:S02]  /*100f0*/  LOP3.LUT R30, R30, 0xffff, RZ, 0xc0, !PT ;  /* 0x0000ffff1e1e7812 */ /* 0x000fe400078ec0ff */
[----:B------:R-:W-:Y:S02]  /*10100*/  PRMT R62, R27, 0x3340, R32 ;  /* 0x000033401b3e7816 */ /* 0x000fe40000000020 */
[----:B------:R-:W-:Y:S02]  /*10110*/  LOP3.LUT R27, R72, 0xffff, RZ, 0xc0, !PT ;  /* 0x0000ffff481b7812 */ /* 0x000fe400078ec0ff */
[----:B------:R-:W-:-:S02]  /*10120*/  LOP3.LUT R28, R29, 0xffff, RZ, 0xc0, !PT ;  /* 0x0000ffff1d1c7812 */ /* 0x000fc400078ec0ff */
[----:B------:R-:W-:Y:S02]  /*10130*/  LOP3.LUT R33, R33, 0xffff, RZ, 0xc0, !PT ;  /* 0x0000ffff21217812 */ /* 0x000fe400078ec0ff */
[----:B------:R-:W-:Y:S02]  /*10140*/  PRMT R60, R20, 0x3340, R31 ;  /* 0x00003340143c7816 */ /* 0x000fe4000000001f */
[----:B------:R-:W-:Y:S02]  /*10150*/  LOP3.LUT R29, R40, 0xffff, RZ, 0xc0, !PT ;  /* 0x0000ffff281d7812 */ /* 0x000fe400078ec0ff */
[----:B------:R-:W-:Y:S02]  /*10160*/  PRMT R58, R37, 0x3340, R30 ;  /* 0x00003340253a7816 */ /* 0x000fe4000000001e */
[----:B------:R-:W-:Y:S02]  /*10170*/  LOP3.LUT R31, R74, 0xffff, RZ, 0xc0, !PT ;  /* 0x0000ffff4a1f7812 */ /* 0x000fe400078ec0ff */
[----:B------:R-:W-:-:S02]  /*10180*/  SHF.R.U32.HI R20, RZ, 0x8, R136 ;  /* 0x00000008ff147819 */ /* 0x000fc40000011688 */
[--C-:B------:R-:W-:Y:S02]  /*10190*/  PRMT R40, R136, 0x3340, R27.reuse ;  /* 0x0000334088287816 */ /* 0x100fe4000000001b */
[----:B------:R-:W-:Y:S02]  /*101a0*/  SHF.R.U32.HI R30, RZ, 0x8, R27 ;  /* 0x00000008ff1e7819 */ /* 0x000fe4000001161b */
[----:B------:R-:W-:Y:S02]  /*101b0*/  PRMT R64, R28, 0x3340, R33 ;  /* 0x000033401c407816 */ /* 0x000fe40000000021 */
[----:B------:R-:W-:Y:S02]  /*101c0*/  SHF.R.U32.HI R27, RZ, 0x8, R138 ;  /* 0x00000008ff1b7819 */ /* 0x000fe4000001168a */
[----:B------:R-:W-:Y:S02]  /*101d0*/  LOP3.LUT R33, R42, 0xffff, RZ, 0xc0, !PT ;  /* 0x0000ffff2a217812 */ /* 0x000fe400078ec0ff */
[----:B------:R-:W-:-:S02]  /*101e0*/  SHF.R.U32.HI R28, RZ, 0x8, R104 ;  /* 0x00000008ff1c7819 */ /* 0x000fc40000011668 */
[----:B------:R-:W-:Y:S02]  /*101f0*/  SHF.R.U32.HI R32, RZ, 0x8, R29 ;  /* 0x00000008ff207819 */ /* 0x000fe4000001161d */
[--C-:B------:R-:W-:Y:S02]  /*10200*/  PRMT R42, R138, 0x3340, R31.reuse ;  /* 0x000033408a2a7816 */ /* 0x100fe4000000001f */
[----:B------:R-:W-:Y:S02]  /*10210*/  SHF.R.U32.HI R31, RZ, 0x8, R31 ;  /* 0x00000008ff1f7819 */ /* 0x000fe4000001161f */
[----:B------:R-:W-:Y:S02]  /*10220*/  LOP3.LUT R37, R20, 0xffff, RZ, 0xc0, !PT ;  /* 0x0000ffff14257812 */ /* 0x000fe400078ec0ff */
[----:B------:R-:W-:Y:S02]  /*10230*/  LOP3.LUT R20, R27, 0xffff, RZ, 0xc0, !PT ;  /* 0x0000ffff1b147812 */ /* 0x000fe400078ec0ff */
[----:B------:R-:W-:-:S02]  /*10240*/  PRMT R55, R104, 0x3340, R29 ;  /* 0x0000334068377816 */ /* 0x000fc4000000001d */
[--C-:B------:R-:W-:Y:S02]  /*10250*/  PRMT R57, R106, 0x3340, R33.reuse ;  /* 0x000033406a397816 */ /* 0x100fe40000000021 */
[----:B------:R-:W-:Y:S02]  /*10260*/  LOP3.LUT R27, R28, 0xffff, RZ, 0xc0, !PT ;  /* 0x0000ffff1c1b7812 */ /* 0x000fe400078ec0ff */
[----:B------:R-:W-:Y:S02]  /*10270*/  LOP3.LUT R32, R32, 0xffff, RZ, 0xc0, !PT ;  /* 0x0000ffff20207812 */ /* 0x000fe400078ec0ff */
[----:B------:R-:W-:Y:S02]  /*10280*/  SHF.R.U32.HI R29, RZ, 0x8, R106 ;  /* 0x00000008ff1d7819 */ /* 0x000fe4000001166a */
[----:B------:R-:W-:Y:S02]  /*10290*/  SHF.R.U32.HI R33, RZ, 0x8, R33 ;  /* 0x00000008ff217819 */ /* 0x000fe40000011621 */
[----:B------:R-:W-:-:S02]  /*102a0*/  LOP3.LUT R31, R31, 0xffff, RZ, 0xc0, !PT ;  /* 0x0000ffff1f1f7812 */ /* 0x000fc400078ec0ff */
[----:B------:R-:W-:Y:S02]  /*102b0*/  LOP3.LUT R30, R30, 0xffff, RZ, 0xc0, !PT ;  /* 0x0000ffff1e1e7812 */ /* 0x000fe400078ec0ff */
[----:B------:R-:W-:Y:S02]  /*102c0*/  PRMT R66, R27, 0x3340, R32 ;  /* 0x000033401b427816 */ /* 0x000fe40000000020 */
[----:B------:R-:W-:Y:S02]  /*102d0*/  LOP3.LUT R28, R29, 0xffff, RZ, 0xc0, !PT ;  /* 0x0000ffff1d1c7812 */ /* 0x000fe400078ec0ff */
[----:B------:R-:W-:Y:S02]  /*102e0*/  LOP3.LUT R33, R33, 0xffff, RZ, 0xc0, !PT ;  /* 0x0000ffff21217812 */ /* 0x000fe400078ec0ff */
[----:B------:R-:W-:Y:S02]  /*102f0*/  LOP3.LUT R27, R76, 0xffff, RZ, 0xc0, !PT ;  /* 0x0000ffff4c1b7812 */ /* 0x000fe400078ec0ff */
[----:B------:R-:W-:-:S02]  /*10300*/  PRMT R53, R20, 0x3340, R31 ;  /* 0x0000334014357816 */ /* 0x000fc4000000001f */
[----:B------:R-:W-:Y:S02]  /*10310*/  LOP3.LUT R31, R78, 0xffff, RZ, 0xc0, !PT ;  /* 0x0000ffff4e1f7812 */ /* 0x000fe400078ec0ff */
[----:B------:R-:W-:Y:S02]  /*10320*/  LOP3.LUT R29, R44, 0xffff, RZ, 0xc0, !PT ;  /* 0x0000ffff2c1d7812 */ /* 0x000fe400078ec0ff */
[----:B------:R-:W-:Y:S02]  /*10330*/  PRMT R51, R37, 0x3340, R30 ;  /* 0x0000334025337816 */ /* 0x000fe4000000001e */
[----:B------:R-:W-:Y:S02]  /*10340*/  PRMT R68, R28, 0x3340, R33 ;  /* 0x000033401c447816 */ /* 0x000fe40000000021 */
[----:B------:R-:W-:Y:S02]  /*10350*/  SHF.R.U32.HI R20, RZ, 0x8, R140 ;  /* 0x00000008ff147819 */ /* 0x000fe4000001168c */
[----:B------:R-:W-:-:S02]  /*10360*/  PRMT R44, R140, 0x3340, R27 ;  /* 0x000033408c2c7816 */ /* 0x000fc4000000001b */
[----:B------:R-:W-:Y:S02]  /*10370*/  SHF.R.U32.HI R30, RZ, 0x8, R27 ;  /* 0x00000008ff1e7819 */ /* 0x000fe4000001161b */
[----:B------:R-:W-:Y:S02]  /*10380*/  LOP3.LUT R33, R46, 0xffff, RZ, 0xc0, !PT ;  /* 0x0000ffff2e217812 */ /* 0x000fe400078ec0ff */
[----:B------:R-:W-:Y:S02]  /*10390*/  SHF.R.U32.HI R27, RZ, 0x8, R142 ;  /* 0x00000008ff1b7819 */ /* 0x000fe4000001168e */
[----:B------:R-:W-:Y:S02]  /*103a0*/  PRMT R46, R142, 0x3340, R31 ;  /* 0x000033408e2e7816 */ /* 0x000fe4000000001f */
[----:B------:R-:W-:Y:S02]  /*103b0*/  SHF.R.U32.HI R28, RZ, 0x8, R108 ;  /* 0x00000008ff1c7819 */ /* 0x000fe4000001166c */
[----:B------:R-:W-:-:S02]  /*103c0*/  SHF.R.U32.HI R32, RZ, 0x8, R29 ;  /* 0x00000008ff207819 */ /* 0x000fc4000001161d */
[----:B------:R-:W-:Y:S02]  /*103d0*/  SHF.R.U32.HI R31, RZ, 0x8, R31 ;  /* 0x00000008ff1f7819 */ /* 0x000fe4000001161f */
[----:B------:R-:W-:Y:S02]  /*103e0*/  LOP3.LUT R37, R20, 0xffff, RZ, 0xc0, !PT ;  /* 0x0000ffff14257812 */ /* 0x000fe400078ec0ff */
[----:B------:R-:W-:Y:S02]  /*103f0*/  PRMT R63, R108, 0x3340, R29 ;  /* 0x000033406c3f7816 */ /* 0x000fe4000000001d */
[----:B------:R-:W-:Y:S02]  /*10400*/  PRMT R65, R110, 0x3340, R33 ;  /* 0x000033406e417816 */ /* 0x000fe40000000021 */
[----:B------:R-:W-:Y:S02]  /*10410*/  LOP3.LUT R20, R27, 0xffff, RZ, 0xc0, !PT ;  /* 0x0000ffff1b147812 */ /* 0x000fe400078ec0ff */
[----:B------:R-:W-:-:S02]  /*10420*/  SHF.R.U32.HI R29, RZ, 0x8, R110 ;  /* 0x00000008ff1d7819 */ /* 0x000fc4000001166e */
[----:B------:R-:W-:Y:S02]  /*10430*/  SHF.R.U32.HI R33, RZ, 0x8, R33 ;  /* 0x00000008ff217819 */ /* 0x000fe40000011621 */
        /* <DEDUP_REMOVED lines=8> */
[----:B------:R-:W-:Y:S02]  /*104c0*/  LOP3.LUT R27, R80, 0xffff, RZ, 0xc0, !PT ;  /* 0x0000ffff501b7812 */ /* 0x000fe400078ec0ff */
[----:B------:R-:W-:Y:S02]  /*104d0*/  LOP3.LUT R31, R82, 0xffff, RZ, 0xc0, !PT ;  /* 0x0000ffff521f7812 */ /* 0x000fe400078ec0ff */
[----:B------:R-:W-:-:S02]  /*104e0*/  LOP3.LUT R29, R48, 0xffff, RZ, 0xc0, !PT ;  /* 0x0000ffff301d7812 */ /* 0x000fc400078ec0ff */
[----:B------:R-:W-:Y:S02]  /*104f0*/  PRMT R59, R37, 0x3340, R30 ;  /* 0x00003340253b7816 */ /* 0x000fe4000000001e */
[----:B------:R-:W-:Y:S02]  /*10500*/  PRMT R72, R28, 0x3340, R33 ;  /* 0x000033401c487816 */ /* 0x000fe40000000021 */
[----:B------:R-:W-:Y:S02]  /*10510*/  LOP3.LUT R33, R50, 0xffff, RZ, 0xc0, !PT ;  /* 0x0000ffff32217812 */ /* 0x000fe400078ec0ff */
[----:B------:R-:W-:Y:S02]  /*10520*/  SHF.R.U32.HI R20, RZ, 0x8, R144 ;  /* 0x00000008ff147819 */ /* 0x000fe40000011690 */
[--C-:B------:R-:W-:Y:S02]  /*10530*/  PRMT R48, R144, 0x3340, R27.reuse ;  /* 0x0000334090307816 */ /* 0x100fe4000000001b */
[----:B------:R-:W-:-:S02]  /*10540*/  SHF.R.U32.HI R30, RZ, 0x8, R27 ;  /* 0x00000008ff1e7819 */ /* 0x000fc4000001161b */
[----:B------:R-:W-:Y:S02]  /*10550*/  SHF.R.U32.HI R27, RZ, 0x8, R146 ;  /* 0x00000008ff1b7819 */ /* 0x000fe40000011692 */
[--C-:B------:R-:W-:Y:S02]  /*10560*/  PRMT R50, R146, 0x3340, R31.reuse ;  /* 0x0000334092327816 */ /* 0x100fe4000000001f */
[----:B------:R-:W-:Y:S02]  /*10570*/  SHF.R.U32.HI R31, RZ, 0x8, R31 ;  /* 0x00000008ff1f7819 */ /* 0x000fe4000001161f */
[----:B------:R-:W-:Y:S02]  /*10580*/  SHF.R.U32.HI R28, RZ, 0x8, R112 ;  /* 0x00000008ff1c7819 */ /* 0x000fe40000011670 */
[--C-:B------:R-:W-:Y:S02]  /*10590*/  SHF.R.U32.HI R32, RZ, 0x8, R29.reuse ;  /* 0x00000008ff207819 */ /* 0x100fe4000001161d */
[----:B------:R-:W-:-:S02]  /*105a0*/  PRMT R71, R112, 0x3340, R29 ;  /* 0x0000334070477816 */ /* 0x000fc4000000001d */
[--C-:B------:R-:W-:Y:S02]  /*105b0*/  PRMT R73, R114, 0x3340, R33.reuse ;  /* 0x0000334072497816 */ /* 0x100fe40000000021 */
[----:B------:R-:W-:Y:S02]  /*105c0*/  LOP3.LUT R37, R20, 0xffff, RZ, 0xc0, !PT ;  /* 0x0000ffff14257812 */ /* 0x000fe400078ec0ff */
[----:B------:R-:W-:Y:S02]  /*105d0*/  SHF.R.U32.HI R29, RZ, 0x8, R114 ;  /* 0x00000008ff1d7819 */ /* 0x000fe40000011672 */
[----:B------:R-:W-:Y:S02]  /*105e0*/  SHF.R.U32.HI R33, RZ, 0x8, R33 ;  /* 0x00000008ff217819 */ /* 0x000fe40000011621 */
[----:B------:R-:W-:Y:S02]  /*105f0*/  LOP3.LUT R20, R27, 0xffff, RZ, 0xc0, !PT ;  /* 0x0000ffff1b147812 */ /* 0x000fe400078ec0ff */
[----:B------:R-:W-:-:S02]  /*10600*/  LOP3.LUT R31, R31, 0xffff, RZ, 0xc0, !PT ;  /* 0x0000ffff1f1f7812 */ /* 0x000fc400078ec0ff */
[----:B------:R-:W-:Y:S02]  /*10610*/  LOP3.LUT R27, R28, 0xffff, RZ, 0xc0, !PT ;  /* 0x0000ffff1c1b7812 */ /* 0x000fe400078ec0ff */
[----:B------:R-:W-:Y:S02]  /*10620*/  LOP3.LUT R32, R32, 0xffff, RZ, 0xc0, !PT ;  /* 0x0000ffff20207812 */ /* 0x000fe400078ec0ff */
[----:B------:R-:W-:Y:S02]  /*10630*/  LOP3.LUT R28, R29, 0xffff, RZ, 0xc0, !PT ;  /* 0x0000ffff1d1c7812 */ /* 0x000fe400078ec0ff */
[----:B------:R-:W-:Y:S02]  /*10640*/  LOP3.LUT R33, R33, 0xffff, RZ, 0xc0, !PT ;  /* 0x0000ffff21217812 */ /* 0x000fe400078ec0ff */
[----:B------:R-:W-:Y:S02]  /*10650*/  LOP3.LUT R30, R30, 0xffff, RZ, 0xc0, !PT ;  /* 0x0000ffff1e1e7812 */ /* 0x000fe400078ec0ff */
[----:B------:R-:W-:-:S02]  /*10660*/  PRMT R69, R20, 0x3340, R31 ;  /* 0x0000334014457816 */ /* 0x000fc4000000001f */
[----:B------:R-:W-:Y:S02]  /*10670*/  PRMT R74, R27, 0x3340, R32 ;  /* 0x000033401b4a7816 */ /* 0x000fe40000000020 */
[----:B------:R-:W-:Y:S02]  /*10680*/  LOP3.LUT R150, R150, 0xffff, RZ, 0xc0, !PT ;  /* 0x0000ffff96967812 */ /* 0x000fe400078ec0ff */
[----:B------:R-:W-:Y:S02]  /*10690*/  LOP3.LUT R27, R84, 0xffff, RZ, 0xc0, !PT ;  /* 0x0000ffff541b7812 */ /* 0x000fe400078ec0ff */
[----:B------:R-:W-:Y:S02]  /*106a0*/  LOP3.LUT R31, R86, 0xffff, RZ, 0xc0, !PT ;  /* 0x0000ffff561f7812 */ /* 0x000fe400078ec0ff */
[----:B------:R-:W-:Y:S02]  /*106b0*/  PRMT R76, R28, 0x3340, R33 ;  /* 0x000033401c4c7816 */ /* 0x000fe40000000021 */
[----:B------:R-:W-:-:S02]  /*106c0*/  PRMT R67, R37, 0x3340, R30 ;  /* 0x0000334025437816 */ /* 0x000fc4000000001e */
[----:B------:R-:W-:Y:S02]  /*106d0*/  LOP3.LUT R29, R52, 0xffff, RZ, 0xc0, !PT ;  /* 0x0000ffff341d7812 */ /* 0x000fe400078ec0ff */
[----:B------:R-:W-:Y:S02]  /*106e0*/  LOP3.LUT R33, R54, 0xffff, RZ, 0xc0, !PT ;  /* 0x0000ffff36217812 */ /* 0x000fe400078ec0ff */
[----:B------:R-:W-:Y:S02]  /*106f0*/  SHF.R.U32.HI R20, RZ, 0x8, R148 ;  /* 0x00000008ff147819 */ /* 0x000fe40000011694 */
[--C-:B------:R-:W-:Y:S02]  /*10700*/  PRMT R52, R148, 0x3340, R27.reuse ;  /* 0x0000334094347816 */ /* 0x100fe4000000001b */
[----:B------:R-:W-:Y:S02]  /*10710*/  SHF.R.U32.HI R30, RZ, 0x8, R27 ;  /* 0x00000008ff1e7819 */ /* 0x000fe4000001161b */
[----:B------:R-:W-:-:S02]  /*10720*/  PRMT R54, R150, 0x3340, R31 ;  /* 0x0000334096367816 */ /* 0x000fc4000000001f */
[----:B------:R-:W-:Y:S02]  /*10730*/  F2FP.SATFINITE.E5M2.F32.PACK_AB_MERGE_C R116, R117, R116, RZ ;  /* 0x000000747574723e */ /* 0x000fe400048060ff */
[----:B------:R-:W-:Y:S02]  /*10740*/  SHF.R.U32.HI R27, RZ, 0x8, R150 ;  /* 0x00000008ff1b7819 */ /* 0x000fe40000011696 */
[----:B------:R-:W-:Y:S02]  /*10750*/  SHF.R.U32.HI R31, RZ, 0x8, R31 ;  /* 0x00000008ff1f7819 */ /* 0x000fe4000001161f */
[----:B------:R-:W-:Y:S02]  /*10760*/  LOP3.LUT R37, R20, 0xffff, RZ, 0xc0, !PT ;  /* 0x0000ffff14257812 */ /* 0x000fe400078ec0ff */
[----:B------:R-:W-:Y:S02]  /*10770*/  LOP3.LUT R116, R116, 0xffff, RZ, 0xc0, !PT ;  /* 0x0000ffff74747812 */ /* 0x000fe400078ec0ff */
[----:B------:R-:W-:-:S02]  /*10780*/  LOP3.LUT R20, R27, 0xffff, RZ, 0xc0, !PT ;  /* 0x0000ffff1b147812 */ /* 0x000fc400078ec0ff */
[----:B------:R-:W-:Y:S02]  /*10790*/  LOP3.LUT R31, R31, 0xffff, RZ, 0xc0, !PT ;  /* 0x0000ffff1f1f7812 */ /* 0x000fe400078ec0ff */
[----:B------:R-:W-:Y:S02]  /*107a0*/  SHF.R.U32.HI R28, RZ, 0x8, R116 ;  /* 0x00000008ff1c7819 */ /* 0x000fe40000011674 */
[----:B------:R-:W-:Y:S02]  /*107b0*/  PRMT R75, R20, 0x3340, R31 ;  /* 0x00003340144b7816 */ /* 0x000fe4000000001f */
[----:B------:R-:W-:Y:S02]  /*107c0*/  SHF.R.U32.HI R32, RZ, 0x8, R29 ;  /* 0x00000008ff207819 */ /* 0x000fe4000001161d */
[----:B------:R-:W-:Y:S02]  /*107d0*/  LOP3.LUT R20, R4, 0x7f, RZ, 0xc0, !PT ;  /* 0x0000007f04147812 */ /* 0x000fe400078ec0ff */
[----:B------:R-:W-:-:S02]  /*107e0*/  LOP3.LUT R39, R28, 0xffff, RZ, 0xc0, !PT ;  /* 0x0000ffff1c277812 */ /* 0x000fc400078ec0ff */
[----:B------:R-:W-:Y:S02]  /*107f0*/  LOP3.LUT R30, R30, 0xffff, RZ, 0xc0, !PT ;  /* 0x0000ffff1e1e7812 */ /* 0x000fe400078ec0ff */
[----:B------:R-:W-:Y:S02]  /*10800*/  LOP3.LUT R32, R32, 0xffff, RZ, 0xc0, !PT ;  /* 0x0000ffff20207812 */ /* 0x000fe400078ec0ff */
[----:B------:R-:W-:Y:S01]  /*10810*/  LEA R20, R20, UR7, 0x4 ;  /* 0x0000000714147c11 */ /* 0x000fe2000f8e20ff */
[----:B------:R-:W-:Y:S01]  /*10820*/  BAR.SYNC.DEFER_BLOCKING 0x0 ;  /* 0x0000000000007b1d */ /* 0x000fe20000010000 */
[----:B------:R-:W-:Y:S02]  /*10830*/  PRMT R27, R37, 0x3340, R30 ;  /* 0x00003340251b7816 */ /* 0x000fe4000000001e */
[----:B------:R-:W-:Y:S02]  /*10840*/  PRMT R78, R39, 0x3340, R32 ;  /* 0x00003340274e7816 */ /* 0x000fe40000000020 */
[----:B------:R-:W-:Y:S01]  /*10850*/  PRMT R16, R16, 0x5410, R17 ;  /* 0x0000541010107816 */ /* 0x000fe20000000011 */
[----:B------:R-:W-:Y:S01]  /*10860*/  ULDC.64 UR6, c[0x0][0x228] ;  /* 0x00008a0000067ab9 */ /* 0x000fe20000000a00 */
[----:B------:R-:W-:-:S02]  /*10870*/  PRMT R17, R15, 0x5410, R18 ;  /* 0x000054100f117816 */ /* 0x000fc40000000012 */
[----:B------:R-:W-:Y:S02]  /*10880*/  PRMT R18, R14, 0x5410, R19 ;  /* 0x000054100e127816 */ /* 0x000fe40000000013 */
[----:B------:R-:W-:Y:S02]  /*10890*/  PRMT R19, R13, 0x5410, R22 ;  /* 0x000054100d137816 */ /* 0x000fe40000000016 */
[----:B------:R-:W-:Y:S02]  /*108a0*/  F2FP.SATFINITE.E5M2.F32.PACK_AB_MERGE_C R118, R119, R118, RZ ;  /* 0x000000767776723e */ /* 0x000fe400048060ff */
[----:B------:R-:W-:Y:S02]  /*108b0*/  PRMT R77, R116, 0x3340, R29 ;  /* 0x00003340744d7816 */ /* 0x000fe4000000001d */
[----:B------:R-:W-:Y:S02]  /*108c0*/  LOP3.LUT R118, R118, 0xffff, RZ, 0xc0, !PT ;  /* 0x0000ffff76767812 */ /* 0x000fe400078ec0ff */
[----:B------:R-:W-:-:S02]  /*108d0*/  PRMT R4, R21, 0x5410, R34 ;  /* 0x0000541015047816 */ /* 0x000fc40000000022 */
[--C-:B------:R-:W-:Y:S02]  /*108e0*/  PRMT R79, R118, 0x3340, R33.reuse ;  /* 0x00003340764f7816 */ /* 0x100fe40000000021 */
[----:B------:R-:W-:Y:S01]  /*108f0*/  SHF.R.U32.HI R33, RZ, 0x8, R33 ;  /* 0x00000008ff217819 */ /* 0x000fe20000011621 */
[----:B------:R-:W1:Y:S01]  /*10900*/  LDS.128 R36, [R20] ;  /* 0x0000000014247984 */ /* 0x000e620000000c00 */
[----:B------:R-:W-:Y:S02]  /*10910*/  SHF.R.U32.HI R29, RZ, 0x8, R118 ;  /* 0x00000008ff1d7819 */ /* 0x000fe40000011676 */
[----:B------:R-:W-:Y:S01]  /*10920*/  LOP3.LUT R33, R33, 0xffff, RZ, 0xc0, !PT ;  /* 0x0000ffff21217812 */ /* 0x000fe200078ec0ff */
[----:B------:R-:W-:Y:S01]  /*10930*/  BAR.SYNC.DEFER_BLOCKING 0x0 ;  /* 0x0000000000007b1d */ /* 0x000fe20000010000 */
[----:B------:R-:W-:Y:S02]  /*10940*/  LOP3.LUT R28, R29, 0xffff, RZ, 0xc0, !PT ;  /* 0x0000ffff1d1c7812 */ /* 0x000fe400078ec0ff */
[----:B------:R-:W-:-:S02]  /*10950*/  PRMT R6, R24, 0x5410, R35 ;  /* 0x0000541018067816 */ /* 0x000fc40000000023 */
[----:B------:R-:W-:-:S03]  /*10960*/  PRMT R80, R28, 0x3340, R33 ;  /* 0x000033401c507816 */ /* 0x000fc60000000021 */
[----:B------:R-:W2:Y:S01]  /*10970*/  LDC R24, c[0x0][0x244] ;  /* 0x00009100ff187b82 */ /* 0x000ea20000000800 */
        /* <DEDUP_REMOVED lines=8> */
[----:B------:R-:W-:Y:S01]  /*10a00*/  PRMT R42, R55, 0x5410, R66 ;  /* 0x00005410372a7816 */ /* 0x000fe20000000042 */
[----:B------:R-:W-:Y:S01]  /*10a10*/  STSM.16.M88.4 [R25], R16 ;  /* 0x0000001019007844 */ /* 0x000fe20000000200 */
[----:B------:R-:W-:Y:S02]  /*10a20*/  PRMT R43, R57, 0x5410, R68 ;  /* 0x00005410392b7816 */ /* 0x000fe40000000044 */
[----:B------:R-:W-:Y:S01]  /*10a30*/  PRMT R45, R46, 0x5410, R61 ;  /* 0x000054102e2d7816 */ /* 0x000fe2000000003d */
[----:B------:R-:W-:Y:S01]  /*10a40*/  BAR.SYNC.DEFER_BLOCKING 0x0 ;  /* 0x0000000000007b1d */ /* 0x000fe20000010000 */
[----:B------:R-:W-:Y:S01]  /*10a50*/  PRMT R44, R44, 0x5410, R59 ;  /* 0x000054102c2c7816 */ /* 0x000fe2000000003b */
[----:B--2---:R-:W-:Y:S01]  /*10a60*/  IMAD R21, R0, R24, RZ ;  /* 0x0000001800157224 */ /* 0x004fe200078e02ff */
[----:B------:R-:W-:-:S02]  /*10a70*/  PRMT R46, R63, 0x5410, R70 ;  /* 0x000054103f2e7816 */ /* 0x000fc40000000046 */
[----:B------:R-:W-:Y:S01]  /*10a80*/  PRMT R47, R65, 0x5410, R72 ;  /* 0x00005410412f7816 */ /* 0x000fe20000000048 */
[----:B------:R-:W-:Y:S01]  /*10a90*/  IMAD R24, R24, 0x80, R21 ;  /* 0x0000008018187824 */ /* 0x000fe200078e0215 */
        /* <DEDUP_REMOVED lines=8> */
[----:B------:R-:W-:Y:S01]  /*10b20*/  ISETP.GE.AND P1, PT, R0, UR6, PT ;  /* 0x0000000600007c0c */ /* 0x000fe2000bf26270 */
[----:B------:R-:W2:Y:S01]  /*10b30*/  LDS.128 R32, [R20] ;  /* 0x0000000014207984 */ /* 0x000ea20000000c00 */
[----:B------:R-:W-:Y:S01]  /*10b40*/  BAR.SYNC.DEFER_BLOCKING 0x0 ;  /* 0x0000000000007b1d */ /* 0x000fe20000010000 */
[----:B------:R-:W-:Y:S02]  /*10b50*/  IADD3 R22, P4, R21, UR4, RZ ;  /* 0x0000000415167c10 */ /* 0x000fe4000ff9e0ff */
[----:B------:R-:W-:-:S02]  /*10b60*/  ISETP.LT.AND P1, PT, R2, UR29, !P1 ;  /* 0x0000001d02007c0c */ /* 0x000fc4000cf21270 */
[----:B------:R-:W-:Y:S02]  /*10b70*/  LEA.HI.X.SX32 R21, R21, UR5, 0x1, P4 ;  /* 0x0000000515157c11 */ /* 0x000fe4000a0f0eff */
[----:B------:R-:W-:Y:S01]  /*10b80*/  IADD3 R23, P5, R24, UR4, RZ ;  /* 0x0000000418177c10 */ /* 0x000fe2000ffbe0ff */
[----:B------:R-:W-:-:S03]  /*10b90*/  ULDC UR4, c[0x0][0x22c] ;  /* 0x00008b0000047ab9 */ /* 0x000fc60000000800 */
[----:B------:R-:W-:Y:S02]  /*10ba0*/  LEA.HI.X.SX32 R24, R24, UR5, 0x1, P5 ;  /* 0x0000000518187c11 */ /* 0x000fe4000a8f0eff */
[----:B------:R-:W-:Y:S01]  /*10bb0*/  ISETP.LT.AND P5, PT, R0, UR20, !P2 ;  /* 0x0000001400007c0c */ /* 0x000fe2000d7a1270 */
[----:B------:R-:W-:Y:S01]  /*10bc0*/  STSM.16.M88.4 [R25], R4 ;  /* 0x0000000419007844 */ /* 0x000fe20000000200 */
[----:B------:R-:W-:Y:S06]  /*10bd0*/  BAR.SYNC.DEFER_BLOCKING 0x0 ;  /* 0x0000000000007b1d */ /* 0x000fec0000010000 */
[----:B------:R-:W3:Y:S02]  /*10be0*/  LDS.128 R28, [R20] ;  /* 0x00000000141c7984 */ /* 0x000ee40000000c00 */
[----:B------:R-:W-:Y:S06]  /*10bf0*/  BAR.SYNC.DEFER_BLOCKING 0x0 ;  /* 0x0000000000007b1d */ /* 0x000fec0000010000 */
[----:B------:R-:W-:Y:S02]  /*10c00*/  STSM.16.M88.4 [R25], R12 ;  /* 0x0000000c19007844 */ /* 0x000fe40000000200 */
[----:B------:R-:W-:Y:S06]  /*10c10*/  BAR.SYNC.DEFER_BLOCKING 0x0 ;  /* 0x0000000000007b1d */ /* 0x000fec0000010000 */
[----:B------:R-:W4:Y:S02]  /*10c20*/  LDS.128 R16, [R20] ;  /* 0x0000000014107984 */ /* 0x000f240000000c00 */
[----:B------:R-:W-:Y:S06]  /*10c30*/  BAR.SYNC.DEFER_BLOCKING 0x0 ;  /* 0x0000000000007b1d */ /* 0x000fec0000010000 */
[----:B------:R0:W-:Y:S02]  /*10c40*/  STSM.16.M88.4 [R25], R40 ;  /* 0x0000002819007844 */ /* 0x0001e40000000200 */
[----:B------:R-:W-:Y:S01]  /*10c50*/  BAR.SYNC.DEFER_BLOCKING 0x0 ;  /* 0x0000000000007b1d */ /* 0x000fe20000010000 */
[----:B0-----:R-:W-:Y:S01]  /*10c60*/  IMAD R40, R2, UR24, RZ ;  /* 0x0000001802287c24 */ /* 0x001fe2000f8e02ff */
[----:B-1----:R-:W-:-:S03]  /*10c70*/  PRMT R43, R36, 0x7770, RZ ;  /* 0x00007770242b7816 */ /* 0x002fc600000000ff */
[C---:B------:R-:W-:Y:S01]  /*10c80*/  VIADD R42, R40.reuse, UR24 ;  /* 0x00000018282a7c36 */ /* 0x040fe20008000000 */
[----:B------:R-:W-:Y:S02]  /*10c90*/  SHF.R.S32.HI R41, RZ, 0x1f, R40 ;  /* 0x0000001fff297819 */ /* 0x000fe40000011428 */
[----:B------:R-:W-:Y:S01]  /*10ca0*/  IADD3 R26, P4, R40, R22, RZ ;  /* 0x00000016281a7210 */ /* 0x000fe20007f9e0ff */
[----:B------:R-:W0:Y:S04]  /*10cb0*/  LDS.128 R12, [R20] ;  /* 0x00000000140c7984 */ /* 0x000e280000000c00 */
[----:B------:R-:W-:Y:S01]  /*10cc0*/  IMAD.X R27, R41, 0x1, R21, P4 ;  /* 0x00000001291b7824 */ /* 0x000fe200020e0615 */
[----:B------:R-:W-:Y:S01]  /*10cd0*/  BAR.SYNC.DEFER_BLOCKING 0x0 ;  /* 0x0000000000007b1d */ /* 0x000fe20000010000 */
[----:B------:R-:W-:-:S04]  /*10ce0*/  ISETP.GE.AND P4, PT, R2, UR7, PT ;  /* 0x0000000702007c0c */ /* 0x000fc8000bf86270 */
[----:B------:R-:W-:Y:S01]  /*10cf0*/  ISETP.LT.AND P4, PT, R3, UR22, !P4 ;  /* 0x0000001603007c0c */ /* 0x000fe2000e781270 */
[----:B------:R-:W-:Y:S01]  /*10d00*/  ULDC.64 UR6, c[0x0][0x228] ;  /* 0x00008a0000067ab9 */ /* 0x000fe20000000a00 */
[----:B------:R1:W-:Y:S01]  /*10d10*/  STSM.16.M88.4 [R25], R44 ;  /* 0x0000002c19007844 */ /* 0x0003e20000000200 */
[----:B------:R-:W-:Y:S01]  /*10d20*/  BAR.SYNC.DEFER_BLOCKING 0x0 ;  /* 0x0000000000007b1d */ /* 0x000fe20000010000 */
[----:B-1----:R-:W-:Y:S01]  /*10d30*/  SHF.R.S32.HI R45, RZ, 0x1f, R42 ;  /* 0x0000001fff2d7819 */ /* 0x002fe2000001142a */
[----:B------:R-:W-:Y:S01]  /*10d40*/  VIADD R46, R42, UR24 ;  /* 0x000000182a2e7c36 */ /* 0x000fe20008000000 */
[----:B------:R-:W-:-:S03]  /*10d50*/  PRMT R47, R36, 0x7772, RZ ;  /* 0x00007772242f7816 */ /* 0x000fc600000000ff */
[----:B------:R-:W1:Y:S02]  /*10d60*/  LDS.128 R8, [R20] ;  /* 0x0000000014087984 */ /* 0x000e640000000c00 */
[----:B------:R-:W-:Y:S06]  /*10d70*/  BAR.SYNC.DEFER_BLOCKING 0x0 ;  /* 0x0000000000007b1d */ /* 0x000fec0000010000 */
[----:B------:R2:W-:Y:S02]  /*10d80*/  STSM.16.M88.4 [R25], R48 ;  /* 0x0000003019007844 */ /* 0x0005e40000000200 */
[----:B------:R-:W-:Y:S01]  /*10d90*/  BAR.SYNC.DEFER_BLOCKING 0x0 ;  /* 0x0000000000007b1d */ /* 0x000fe20000010000 */
[----:B--2---:R-:W-:-:S02]  /*10da0*/  SHF.R.S32.HI R48, RZ, 0x1f, R46 ;  /* 0x0000001fff307819 */ /* 0x004fc4000001142e */
[----:B------:R-:W-:-:S03]  /*10db0*/  PRMT R49, R36, 0x7773, RZ ;  /* 0x0000777324317816 */ /* 0x000fc600000000ff */
[----:B------:R-:W2:Y:S02]  /*10dc0*/  LDS.128 R4, [R20] ;  /* 0x0000000014047984 */ /* 0x000ea40000000c00 */
[----:B------:R-:W-:Y:S06]  /*10dd0*/  BAR.SYNC.DEFER_BLOCKING 0x0 ;  /* 0x0000000000007b1d */ /* 0x000fec0000010000 */
[----:B------:R3:W-:Y:S02]  /*10de0*/  STSM.16.M88.4 [R25], R52 ;  /* 0x0000003419007844 */ /* 0x0007e40000000200 */
[----:B------:R-:W-:Y:S01]  /*10df0*/  BAR.SYNC.DEFER_BLOCKING 0x0 ;  /* 0x0000000000007b1d */ /* 0x000fe20000010000 */
[----:B---3--:R-:W-:Y:S01]  /*10e00*/  PRMT R25, R36, 0x7771, RZ ;  /* 0x0000777124197816 */ /* 0x008fe200000000ff */
[----:B------:R-:W-:-:S04]  /*10e10*/  VIADD R36, R46, UR24 ;  /* 0x000000182e247c36 */ /* 0x000fc80008000000 */
[----:B------:R3:W-:Y:S01]  /*10e20*/  @P1 STG.E.U8 desc[UR44][R26.64], R43 ;  /* 0x0000002b1a001986 */ /* 0x0007e2000c10112c */
[----:B------:R-:W-:-:S05]  /*10e30*/  IADD3 R40, P1, R40, R23, RZ ;  /* 0x0000001728287210 */ /* 0x000fca0007f3e0ff */
[----:B------:R-:W-:-:S05]  /*10e40*/  IMAD.X R41, R41, 0x1, R24, P1 ;  /* 0x0000000129297824 */ /* 0x000fca00008e0618 */
[----:B------:R4:W-:Y:S01]  /*10e50*/  @P4 STG.E.U8 desc[UR44][R40.64], R25 ;  /* 0x0000001928004986 */ /* 0x0009e2000c10112c */
[-C--:B---3--:R-:W-:Y:S01]  /*10e60*/  IADD3 R26, P6, R42, R22.reuse, RZ ;  /* 0x000000162a1a7210 */ /* 0x088fe20007fde0ff */
[----:B------:R-:W-:Y:S01]  /*10e70*/  VIADD R43, R2, 0x3 ;  /* 0x00000003022b7836 */ /* 0x000fe20000000000 */
[----:B------:R-:W-:Y:S02]  /*10e80*/  ISETP.LT.AND P4, PT, R3, UR18, !P2 ;  /* 0x0000001203007c0c */ /* 0x000fe4000d781270 */
[----:B------:R-:W-:Y:S01]  /*10e90*/  IADD3 R42, P2, R42, R23, RZ ;  /* 0x000000172a2a7210 */ /* 0x000fe20007f5e0ff */
[----:B------:R-:W-:Y:S01]  /*10ea0*/  IMAD.X R27, R45, 0x1, R21, P6 ;  /* 0x000000012d1b7824 */ /* 0x000fe200030e0615 */
[----:B------:R-:W-:Y:S01]  /*10eb0*/  ISETP.GE.AND P1, PT, R43, UR4, PT ;  /* 0x000000042b007c0c */ /* 0x000fe2000bf26270 */
[----:B------:R-:W-:Y:S01]  /*10ec0*/  ULDC UR4, c[0x0][0x22c] ;  /* 0x00008b0000047ab9 */ /* 0x000fe20000000800 */
[----:B------:R-:W-:Y:S01]  /*10ed0*/  IADD3 R44, P6, R46, R22, RZ ;  /* 0x000000162e2c7210 */ /* 0x000fe20007fde0ff */
[----:B------:R-:W-:Y:S01]  /*10ee0*/  IMAD.X R43, R45, 0x1, R24, P2 ;  /* 0x000000012d2b7824 */ /* 0x000fe200010e0618 */
[----:B------:R3:W-:Y:S01]  /*10ef0*/  @P5 STG.E.U8 desc[UR44][R26.64], R47 ;  /* 0x0000002f1a005986 */ /* 0x0007e2000c10112c */
[----:B------:R-:W-:Y:S01]  /*10f00*/  ISETP.LT.AND P5, PT, R0, UR16, !P3 ;  /* 0x0000001000007c0c */ /* 0x000fe2000dfa1270 */
[----:B----4-:R-:W-:-:S02]  /*10f10*/  VIADD R25, R2, 0x4 ;  /* 0x0000000402197836 */ /* 0x010fc40000000000 */
[----:B------:R-:W-:Y:S01]  /*10f20*/  IMAD.X R45, R48, 0x1, R21, P6 ;  /* 0x00000001302d7824 */ /* 0x000fe200030e0615 */
[----:B------:R4:W-:Y:S01]  /*10f30*/  @P4 STG.E.U8 desc[UR44][R42.64], R49 ;  /* 0x000000312a004986 */ /* 0x0009e2000c10112c */
[----:B------:R-:W-:Y:S02]  /*10f40*/  ISETP.LT.AND P4, PT, R3, UR14, !P3 ;  /* 0x0000000e03007c0c */ /* 0x000fe4000df81270 */
[----:B------:R-:W-:Y:S02]  /*10f50*/  IADD3 R40, P6, R36, R22, RZ ;  /* 0x0000001624287210 */ /* 0x000fe40007fde0ff */
[----:B------:R-:W-:Y:S01]  /*10f60*/  ISETP.GE.AND P2, PT, R25, UR4, PT ;  /* 0x0000000419007c0c */ /* 0x000fe2000bf46270 */
[----:B------:R-:W-:Y:S01]  /*10f70*/  VIADD R25, R2, 0x5 ;  /* 0x0000000502197836 */ /* 0x000fe20000000000 */
[----:B---3--:R-:W-:Y:S01]  /*10f80*/  PRMT R47, R37, 0x7770, RZ ;  /* 0x00007770252f7816 */ /* 0x008fe200000000ff */
[----:B------:R-:W-:Y:S01]  /*10f90*/  ULDC UR4, c[0x0][0x22c] ;  /* 0x00008b0000047ab9 */ /* 0x000fe20000000800 */
[----:B------:R-:W-:-:S02]  /*10fa0*/  IADD3 R26, P3, R46, R23, RZ ;  /* 0x000000172e1a7210 */ /* 0x000fc40007f7e0ff */
[----:B------:R-:W-:Y:S01]  /*10fb0*/  SHF.R.S32.HI R46, RZ, 0x1f, R36 ;  /* 0x0000001fff2e7819 */ /* 0x000fe20000011424 */
[----:B------:R3:W-:Y:S01]  /*10fc0*/  @P5 STG.E.U8 desc[UR44][R44.64], R47 ;  /* 0x0000002f2c005986 */ /* 0x0007e2000c10112c */
[----:B------:R-:W-:Y:S01]  /*10fd0*/  ISETP.LT.AND P5, PT, R0, UR12, !P1 ;  /* 0x0000000c00007c0c */ /* 0x000fe2000cfa1270 */
[----:B------:R-:W-:Y:S01]  /*10fe0*/  IMAD.X R27, R48, 0x1, R24, P3 ;  /* 0x00000001301b7824 */ /* 0x000fe200018e0618 */
[----:B------:R-:W-:Y:S01]  /*10ff0*/  ISETP.GE.AND P3, PT, R25, UR4, PT ;  /* 0x0000000419007c0c */ /* 0x000fe2000bf66270 */
[----:B------:R-:W-:Y:S01]  /*11000*/  IMAD.X R41, R46, 0x1, R21, P6 ;  /* 0x000000012e297824 */ /* 0x000fe200030e0615 */
[----:B------:R-:W-:Y:S01]  /*11010*/  ULDC UR4, c[0x0][0x22c] ;  /* 0x00008b0000047ab9 */ /* 0x000fe20000000800 */
[----:B------:R-:W-:Y:S01]  /*11020*/  VIADD R25, R2, 0x6 ;  /* 0x0000000602197836 */ /* 0x000fe20000000000 */
[----:B----4-:R-:W-:Y:S02]  /*11030*/  PRMT R49, R38, 0x7771, RZ ;  /* 0x0000777126317816 */ /* 0x010fe400000000ff */
[C---:B---3--:R-:W-:Y:S01]  /*11040*/  PRMT R47, R37.reuse, 0x7771, RZ ;  /* 0x00007771252f7816 */ /* 0x048fe200000000ff */
[----:B------:R-:W-:Y:S01]  /*11050*/  VIADD R44, R36, UR24 ;  /* 0x00000018242c7c36 */ /* 0x000fe20008000000 */
[----:B------:R-:W-:-:S03]  /*11060*/  PRMT R45, R37, 0x7772, RZ ;  /* 0x00007772252d7816 */ /* 0x000fc600000000ff */
[----:B------:R3:W-:Y:S01]  /*11070*/  @P4 STG.E.U8 desc[UR44][R26.64], R47 ;  /* 0x0000002f1a004986 */ /* 0x0007e2000c10112c */
[----:B------:R-:W-:Y:S01]  /*11080*/  ISETP.LT.AND P4, PT, R3, UR10, !P1 ;  /* 0x0000000a03007c0c */ /* 0x000fe2000cf81270 */
[----:B------:R-:W-:Y:S01]  /*11090*/  ULDC UR10, c[0x0][0x228] ;  /* 0x00008a00000a7ab9 */ /* 0x000fe20000000800 */
[----:B------:R-:W-:Y:S01]  /*110a0*/  IADD3 R42, P1, R36, R23, RZ ;  /* 0x00000017242a7210 */ /* 0x000fe20007f3e0ff */
[----:B------:R4:W-:Y:S01]  /*110b0*/  @P5 STG.E.U8 desc[UR44][R40.64], R45 ;  /* 0x0000002d28005986 */ /* 0x0009e2000c10112c */
[----:B------:R-:W-:Y:S01]  /*110c0*/  ISETP.LT.AND P5, PT, R0, UR8, !P2 ;  /* 0x0000000800007c0c */ /* 0x000fe2000d7a1270 */
[----:B------:R-:W-:Y:S01]  /*110d0*/  ULDC UR8, c[0x0][0x22c] ;  /* 0x00008b0000087ab9 */ /* 0x000fe20000000800 */
[----:B------:R-:W-:Y:S01]  /*110e0*/  SHF.R.S32.HI R48, RZ, 0x1f, R44 ;  /* 0x0000001fff307819 */ /* 0x000fe2000001142c */
[----:B------:R-:W-:Y:S01]  /*110f0*/  IMAD.X R43, R46, 0x1, R24, P1 ;  /* 0x000000012e2b7824 */ /* 0x000fe200008e0618 */
[----:B------:R-:W-:Y:S02]  /*11100*/  IADD3 R36, P6, R44, R22, RZ ;  /* 0x000000162c247210 */ /* 0x000fe40007fde0ff */
[----:B------:R-:W-:Y:S01]  /*11110*/  ISETP.GE.AND P1, PT, R25, UR4, PT ;  /* 0x0000000419007c0c */ /* 0x000fe2000bf26270 */
[----:B------:R-:W-:Y:S01]  /*11120*/  ULDC.64 UR4, c[0x0][0x228] ;  /* 0x00008a0000047ab9 */ /* 0x000fe20000000a00 */
[----:B---3--:R-:W-:Y:S01]  /*11130*/  PRMT R47, R38, 0x7770, RZ ;  /* 0x00007770262f7816 */ /* 0x008fe200000000ff */
[----:B------:R-:W-:Y:S01]  /*11140*/  VIADD R25, R2, 0x7 ;  /* 0x0000000702197836 */ /* 0x000fe20000000000 */
[----:B----4-:R-:W-:Y:S01]  /*11150*/  PRMT R41, R37, 0x7773, RZ ;  /* 0x0000777325297816 */ /* 0x010fe200000000ff */
[----:B------:R-:W-:-:S02]  /*11160*/  IMAD.X R37, R48, 0x1, R21, P6 ;  /* 0x0000000130257824 */ /* 0x000fc400030e0615 */
[C---:B------:R-:W-:Y:S02]  /*11170*/  VIADD R45, R44.reuse, UR24 ;  /* 0x000000182c2d7c36 */ /* 0x040fe40008000000 */
        /* <DEDUP_REMOVED lines=9> */
[----:B------:R-:W-:-:S02]  /*11210*/  IADD3 R40, P6, R45, R22, RZ ;  /* 0x000000162d287210 */ /* 0x000fc40007fde0ff */
[----:B------:R-:W-:Y:S01]  /*11220*/  ISETP.GE.AND P2, PT, R25, UR8, PT ;  /* 0x0000000819007c0c */ /* 0x000fe2000bf46270 */
[----:B------:R-:W-:Y:S01]  /*11230*/  VIADD R25, R2, 0x8 ;  /* 0x0000000802197836 */ /* 0x000fe20000000000 */
[----:B---3--:R-:W-:Y:S01]  /*11240*/  PRMT R43, R38, 0x7773, RZ ;  /* 0x00007773262b7816 */ /* 0x008fe200000000ff */
[----:B------:R-:W-:Y:S01]  /*11250*/  IMAD.X R41, R44, 0x1, R21, P6 ;  /* 0x000000012c297824 */ /* 0x000fe200030e0615 */
[----:B------:R3:W-:Y:S01]  /*11260*/  @P4 STG.E.U8 desc[UR44][R26.64], R49 ;  /* 0x000000311a004986 */ /* 0x0007e2000c10112c */
[----:B----4-:R-:W-:Y:S01]  /*11270*/  PRMT R47, R38, 0x7772, RZ ;  /* 0x00007772262f7816 */ /* 0x010fe200000000ff */
[----:B------:R-:W-:Y:S01]  /*11280*/  ULDC UR8, c[0x0][0x228] ;  /* 0x00008a0000087ab9 */ /* 0x000fe20000000800 */
[----:B------:R-:W-:Y:S02]  /*11290*/  ISETP.LT.AND P4, PT, R3, UR26, !P3 ;  /* 0x0000001a03007c0c */ /* 0x000fe4000df81270 */
[C---:B------:R-:W-:Y:S01]  /*112a0*/  IADD3 R36, P3, R45.reuse, R23, RZ ;  /* 0x000000172d247210 */ /* 0x040fe20007f7e0ff */
[----:B------:R-:W-:Y:S01]  /*112b0*/  VIADD R45, R45, UR24 ;  /* 0x000000182d2d7c36 */ /* 0x000fe20008000000 */
[----:B------:R4:W-:Y:S01]  /*112c0*/  @P5 STG.E.U8 desc[UR44][R40.64], R47 ;  /* 0x0000002f28005986 */ /* 0x0009e2000c10112c */
[----:B------:R-:W-:-:S02]  /*112d0*/  ISETP.LT.AND P5, PT, R0, UR28, !P1 ;  /* 0x0000001c00007c0c */ /* 0x000fc4000cfa1270 */
[--C-:B------:R-:W-:Y:S01]  /*112e0*/  IMAD.X R37, R44, 0x1, R24.reuse, P3 ;  /* 0x000000012c257824 */ /* 0x100fe200018e0618 */
[----:B------:R-:W-:Y:S02]  /*112f0*/  SHF.R.S32.HI R38, RZ, 0x1f, R45 ;  /* 0x0000001fff267819 */ /* 0x000fe4000001142d */
[-C--:B---3--:R-:W-:Y:S02]  /*11300*/  IADD3 R26, P6, R45, R22.reuse, RZ ;  /* 0x000000162d1a7210 */ /* 0x088fe40007fde0ff */
[----:B------:R-:W-:Y:S01]  /*11310*/  ISETP.GE.AND P3, PT, R25, UR4, PT ;  /* 0x0000000419007c0c */ /* 0x000fe2000bf66270 */
[----:B------:R-:W-:Y:S01]  /*11320*/  VIADD R25, R2, 0x9 ;  /* 0x0000000902197836 */ /* 0x000fe20000000000 */
[----:B------:R-:W-:Y:S01]  /*11330*/  PRMT R49, R39, 0x7770, RZ ;  /* 0x0000777027317816 */ /* 0x000fe200000000ff */
[----:B------:R-:W-:Y:S01]  /*11340*/  IMAD.X R27, R38, 0x1, R21, P6 ;  /* 0x00000001261b7824 */ /* 0x000fe200030e0615 */
[----:B------:R-:W-:Y:S01]  /*11350*/  ULDC UR4, c[0x0][0x22c] ;  /* 0x00008b0000047ab9 */ /* 0x000fe20000000800 */
[----:B------:R3:W-:Y:S01]  /*11360*/  @P4 STG.E.U8 desc[UR44][R36.64], R43 ;  /* 0x0000002b24004986 */ /* 0x0007e2000c10112c */
[----:B------:R-:W-:Y:S01]  /*11370*/  ISETP.GE.AND P4, PT, R25, UR4, PT ;  /* 0x0000000419007c0c */ /* 0x000fe2000bf86270 */
[----:B------:R-:W-:Y:S01]  /*11380*/  ULDC UR4, c[0x0][0x228] ;  /* 0x00008a0000047ab9 */ /* 0x000fe20000000800 */
[----:B------:R-:W-:Y:S01]  /*11390*/  ISETP.LT.AND P1, PT, R3, UR6, !P1 ;  /* 0x0000000603007c0c */ /* 0x000fe2000cf21270 */
[----:B------:R0:W-:Y:S01]  /*113a0*/  @P5 STG.E.U8 desc[UR44][R26.64], R49 ;  /* 0x000000311a005986 */ /* 0x0001e2000c10112c */
[C---:B----4-:R-:W-:Y:S01]  /*113b0*/  IADD3 R40, P6, R45.reuse, R23, RZ ;  /* 0x000000172d287210 */ /* 0x050fe20007fde0ff */
[----:B------:R-:W-:Y:S01]  /*113c0*/  VIADD R45, R45, UR24 ;  /* 0x000000182d2d7c36 */ /* 0x000fe20008000000 */
[----:B------:R-:W-:Y:S01]  /*113d0*/  ISETP.LT.AND P5, PT, R0, UR4, !P2 ;  /* 0x0000000400007c0c */ /* 0x000fe2000d7a1270 */
[----:B------:R-:W-:Y:S01]  /*113e0*/  ULDC UR4, c[0x0][0x228] ;  /* 0x00008a0000047ab9 */ /* 0x000fe20000000800 */
[C---:B------:R-:W-:Y:S01]  /*113f0*/  PRMT R47, R39.reuse, 0x7773, RZ ;  /* 0x00007773272f7816 */ /* 0x040fe200000000ff */
[----:B------:R-:W-:Y:S01]  /*11400*/  IMAD.X R41, R38, 0x1, R24, P6 ;  /* 0x0000000126297824 */ /* 0x000fe200030e0618 */
[C---:B------:R-:W-:Y:S01]  /*11410*/  PRMT R25, R39.reuse, 0x7771, RZ ;  /* 0x0000777127197816 */ /* 0x040fe200000000ff */
[----:B------:R-:W-:Y:S01]  /*11420*/  ULDC UR6, c[0x0][0x228] ;  /* 0x00008a0000067ab9 */ /* 0x000fe20000000800 */
[----:B---3--:R-:W-:Y:S01]  /*11430*/  PRMT R43, R39, 0x7772, RZ ;  /* 0x00007772272b7816 */ /* 0x008fe200000000ff */
[C---:B------:R-:W-:Y:S01]  /*11440*/  VIADD R42, R45.reuse, UR24 ;  /* 0x000000182d2a7c36 */ /* 0x040fe20008000000 */
[----:B------:R-:W-:Y:S01]  /*11450*/  SHF.R.S32.HI R39, RZ, 0x1f, R45 ;  /* 0x0000001fff277819 */ /* 0x000fe2000001142d */
[----:B------:R3:W-:Y:S01]  /*11460*/  @P1 STG.E.U8 desc[UR44][R40.64], R25 ;  /* 0x0000001928001986 */ /* 0x0007e2000c10112c */
[----:B------:R-:W-:-:S02]  /*11470*/  IADD3 R36, P6, R45, R22, RZ ;  /* 0x000000162d247210 */ /* 0x000fc40007fde0ff */
[----:B------:R-:W-:Y:S01]  /*11480*/  ISETP.LT.AND P2, PT, R3, UR4, !P2 ;  /* 0x0000000403007c0c */ /* 0x000fe2000d741270 */
[----:B------:R-:W-:Y:S01]  /*11490*/  ULDC UR4, c[0x0][0x22c] ;  /* 0x00008b0000047ab9 */ /* 0x000fe20000000800 */
[----:B0-----:R-:W-:Y:S01]  /*114a0*/  IADD3 R26, P1, R45, R23, RZ ;  /* 0x000000172d1a7210 */ /* 0x001fe20007f3e0ff */
[C---:B------:R-:W-:Y:S01]  /*114b0*/  IMAD.X R37, R39.reuse, 0x1, R21, P6 ;  /* 0x0000000127257824 */ /* 0x040fe200030e0615 */
[----:B------:R-:W-:Y:S01]  /*114c0*/  ISETP.LT.AND P6, PT, R0, UR6, !P3 ;  /* 0x0000000600007c0c */ /* 0x000fe2000dfc1270 */
[----:B------:R-:W-:Y:S01]  /*114d0*/  ULDC UR6, c[0x0][0x228] ;  /* 0x00008a0000067ab9 */ /* 0x000fe20000000800 */
[----:B------:R-:W-:Y:S01]  /*114e0*/  SHF.R.S32.HI R44, RZ, 0x1f, R42 ;  /* 0x0000001fff2c7819 */ /* 0x000fe2000001142a */
[----:B------:R-:W-:Y:S01]  /*114f0*/  IMAD.X R27, R39, 0x1, R24, P1 ;  /* 0x00000001271b7824 */ /* 0x000fe200008e0618 */
[----:B------:R0:W-:Y:S01]  /*11500*/  @P5 STG.E.U8 desc[UR44][R36.64], R43 ;  /* 0x0000002b24005986 */ /* 0x0001e2000c10112c */
[----:B---3--:R-:W-:Y:S01]  /*11510*/  VIADD R25, R2, 0xa ;  /* 0x0000000a02197836 */ /* 0x008fe20000000000 */
[----:B------:R-:W-:-:S02]  /*11520*/  IADD3 R38, P5, R42, R22, RZ ;  /* 0x000000162a267210 */ /* 0x000fc40007fbe0ff */
[----:B------:R-:W-:Y:S01]  /*11530*/  PRMT R45, R32, 0x7770, RZ ;  /* 0x00007770202d7816 */ /* 0x000fe200000000ff */
[----:B------:R3:W-:Y:S01]  /*11540*/  @P2 STG.E.U8 desc[UR44][R26.64], R47 ;  /* 0x0000002f1a002986 */ /* 0x0007e2000c10112c */
[----:B------:R-:W-:Y:S01]  /*11550*/  ISETP.GE.AND P1, PT, R25, UR4, PT ;  /* 0x0000000419007c0c */ /* 0x000fe2000bf26270 */
[----:B------:R-:W-:Y:S01]  /*11560*/  ULDC UR4, c[0x0][0x228] ;  /* 0x00008a0000047ab9 */ /* 0x000fe20000000800 */
[----:B------:R-:W-:Y:S01]  /*11570*/  IMAD.X R39, R44, 0x1, R21, P5 ;  /* 0x000000012c277824 */ /* 0x000fe200028e0615 */
[----:B------:R-:W-:Y:S01]  /*11580*/  ISETP.LT.AND P3, PT, R3, UR4, !P3 ;  /* 0x0000000403007c0c */ /* 0x000fe2000df61270 */
[----:B------:R-:W-:Y:S01]  /*11590*/  VIADD R25, R2, 0xb ;  /* 0x0000000b02197836 */ /* 0x000fe20000000000 */
[----:B------:R-:W-:Y:S01]  /*115a0*/  ISETP.LT.AND P5, PT, R0, UR6, !P4 ;  /* 0x0000000600007c0c */ /* 0x000fe2000e7a1270 */
[C---:B0-----:R-:W-:Y:S01]  /*115b0*/  VIADD R43, R42.reuse, UR24 ;  /* 0x000000182a2b7c36 */ /* 0x041fe20008000000 */
[----:B------:R-:W-:Y:S01]  /*115c0*/  IADD3 R36, P2, R42, R23, RZ ;  /* 0x000000172a247210 */ /* 0x000fe20007f5e0ff */
[----:B------:R0:W-:Y:S01]  /*115d0*/  @P6 STG.E.U8 desc[UR44][R38.64], R45 ;  /* 0x0000002d26006986 */ /* 0x0001e2000c10112c */
[----:B------:R-:W-:Y:S01]  /*115e0*/  ULDC UR4, c[0x0][0x22c] ;  /* 0x00008b0000047ab9 */ /* 0x000fe20000000800 */
[----:B------:R-:W-:Y:S01]  /*115f0*/  ULDC UR6, c[0x0][0x228] ;  /* 0x00008a0000067ab9 */ /* 0x000fe20000000800 */
[----:B------:R-:W-:Y:S01]  /*11600*/  SHF.R.S32.HI R46, RZ, 0x1f, R43 ;  /* 0x0000001fff2e7819 */ /* 0x000fe2000001142b */
[----:B------:R-:W-:Y:S01]  /*11610*/  IMAD.X R37, R44, 0x1, R24, P2 ;  /* 0x000000012c257824 */ /* 0x000fe200010e0618 */
[C---:B------:R-:W-:Y:S01]  /*11620*/  IADD3 R40, P6, R43.reuse, R22, RZ ;  /* 0x000000162b287210 */ /* 0x040fe20007fde0ff */
[----:B------:R-:W-:Y:S01]  /*11630*/  VIADD R42, R43, UR24 ;  /* 0x000000182b2a7c36 */ /* 0x000fe20008000000 */
[----:B---3--:R-:W-:-:S02]  /*11640*/  PRMT R47, R32, 0x7771, RZ ;  /* 0x00007771202f7816 */ /* 0x008fc400000000ff */
[----:B------:R-:W-:Y:S01]  /*11650*/  ISETP.GE.AND P2, PT, R25, UR4, PT ;  /* 0x0000000419007c0c */ /* 0x000fe2000bf46270 */
[----:B------:R-:W-:Y:S01]  /*11660*/  ULDC UR4, c[0x0][0x228] ;  /* 0x00008a0000047ab9 */ /* 0x000fe20000000800 */
[--C-:B------:R-:W-:Y:S01]  /*11670*/  IMAD.X R41, R46, 0x1, R21.reuse, P6 ;  /* 0x000000012e297824 */ /* 0x100fe200030e0615 */
[----:B0-----:R-:W-:Y:S01]  /*11680*/  PRMT R45, R32, 0x7772, RZ ;  /* 0x00007772202d7816 */ /* 0x001fe200000000ff */
[----:B------:R-:W-:Y:S01]  /*11690*/  @P3 STG.E.U8 desc[UR44][R36.64], R47 ;  /* 0x0000002f24003986 */ /* 0x000fe2000c10112c */
[----:B------:R-:W-:Y:S01]  /*116a0*/  ISETP.LT.AND P4, PT, R3, UR4, !P4 ;  /* 0x0000000403007c0c */ /* 0x000fe2000e781270 */
[----:B------:R-:W-:Y:S01]  /*116b0*/  VIADD R25, R2, 0xc ;  /* 0x0000000c02197836 */ /* 0x000fe20000000000 */
[----:B------:R-:W-:Y:S01]  /*116c0*/  IADD3 R26, P3, R43, R23, RZ ;  /* 0x000000172b1a7210 */ /* 0x000fe20007f7e0ff */
[----:B------:R0:W-:Y:S01]  /*116d0*/  @P5 STG.E.U8 desc[UR44][R40.64], R45 ;  /* 0x0000002d28005986 */ /* 0x0001e2000c10112c */
[----:B------:R-:W-:Y:S01]  /*116e0*/  ISETP.LT.AND P5, PT, R0, UR6, !P1 ;  /* 0x0000000600007c0c */ /* 0x000fe2000cfa1270 */
[----:B------:R-:W-:Y:S01]  /*116f0*/  ULDC UR4, c[0x0][0x22c] ;  /* 0x00008b0000047ab9 */ /* 0x000fe20000000800 */
[----:B------:R-:W-:Y:S01]  /*11700*/  SHF.R.S32.HI R44, RZ, 0x1f, R42 ;  /* 0x0000001fff2c7819 */ /* 0x000fe2000001142a */
[----:B------:R-:W-:Y:S01]  /*11710*/  IMAD.X R27, R46, 0x1, R24, P3 ;  /* 0x000000012e1b7824 */ /* 0x000fe200018e0618 */
[----:B------:R-:W-:Y:S01]  /*11720*/  IADD3 R38, P6, R42, R22, RZ ;  /* 0x000000162a267210 */ /* 0x000fe20007fde0ff */
[----:B------:R-:W-:Y:S01]  /*11730*/  ULDC UR6, c[0x0][0x228] ;  /* 0x00008a0000067ab9 */ /* 0x000fe20000000800 */
[----:B------:R-:W-:Y:S01]  /*11740*/  ISETP.GE.AND P3, PT, R25, UR4, PT ;  /* 0x0000000419007c0c */ /* 0x000fe2000bf66270 */
[----:B------:R-:W-:Y:S01]  /*11750*/  ULDC UR4, c[0x0][0x228] ;  /* 0x00008a0000047ab9 */ /* 0x000fe20000000800 */
[----:B------:R-:W-:Y:S01]  /*11760*/  PRMT R43, R33, 0x7770, RZ ;  /* 0x00007770212b7816 */ /* 0x000fe200000000ff */
[----:B------:R-:W-:Y:S01]  /*11770*/  IMAD.X R39, R44, 0x1, R21, P6 ;  /* 0x000000012c277824 */ /* 0x000fe200030e0615 */
[----:B0-----:R-:W-:Y:S01]  /*11780*/  PRMT R45, R32, 0x7773, RZ ;  /* 0x00007773202d7816 */ /* 0x001fe200000000ff */
[----:B------:R-:W-:-:S02]  /*11790*/  VIADD R32, R42, UR24 ;  /* 0x000000182a207c36 */ /* 0x000fc40008000000 */
[----:B------:R-:W-:Y:S02]  /*117a0*/  VIADD R25, R2, 0xd ;  /* 0x0000000d02197836 */ /* 0x000fe40000000000 */
        /* <DEDUP_REMOVED lines=11> */
[----:B------:R-:W-:Y:S01]  /*11860*/  ULDC UR4, c[0x0][0x228] ;  /* 0x00008a0000047ab9 */ /* 0x000fe20000000800 */
[----:B------:R-:W-:Y:S01]  /*11870*/  VIADD R25, R2, 0xe ;  /* 0x0000000e02197836 */ /* 0x000fe20000000000 */
[----:B0-----:R-:W-:Y:S01]  /*11880*/  PRMT R45, R34, 0x7771, RZ ;  /* 0x00007771222d7816 */ /* 0x001fe200000000ff */
[----:B------:R-:W-:Y:S01]  /*11890*/  IMAD.X R41, R42, 0x1, R21, P6 ;  /* 0x000000012a297824 */ /* 0x000fe200030e0615 */
[C---:B---3--:R-:W-:Y:S01]  /*118a0*/  PRMT R43, R33.reuse, 0x7771, RZ ;  /* 0x00007771212b7816 */ /* 0x048fe200000000ff */
[----:B------:R-:W-:Y:S01]  /*118b0*/  VIADD R38, R32, UR24 ;  /* 0x0000001820267c36 */ /* 0x000fe20008000000 */
[----:B------:R-:W-:-:S03]  /*118c0*/  PRMT R39, R33, 0x7772, RZ ;  /* 0x0000777221277816 */ /* 0x000fc600000000ff */
[----:B------:R0:W-:Y:S01]  /*118d0*/  @P4 STG.E.U8 desc[UR44][R36.64], R43 ;  /* 0x0000002b24004986 */ /* 0x0001e2000c10112c */
[----:B------:R-:W-:Y:S01]  /*118e0*/  ISETP.LT.AND P4, PT, R3, UR4, !P2 ;  /* 0x0000000403007c0c */ /* 0x000fe2000d781270 */
[----:B------:R-:W-:Y:S01]  /*118f0*/  ULDC UR4, c[0x0][0x22c] ;  /* 0x00008b0000047ab9 */ /* 0x000fe20000000800 */
[-C--:B------:R-:W-:Y:S01]  /*11900*/  IADD3 R26, P2, R32, R23.reuse, RZ ;  /* 0x00000017201a7210 */ /* 0x080fe20007f5e0ff */
[----:B------:R3:W-:Y:S01]  /*11910*/  @P5 STG.E.U8 desc[UR44][R40.64], R39 ;  /* 0x0000002728005986 */ /* 0x0007e2000c10112c */
[----:B------:R-:W-:Y:S01]  /*11920*/  ISETP.LT.AND P5, PT, R0, UR6, !P3 ;  /* 0x0000000600007c0c */ /* 0x000fe2000dfa1270 */
[----:B------:R-:W-:Y:S01]  /*11930*/  ULDC UR6, c[0x0][0x228] ;  /* 0x00008a0000067ab9 */ /* 0x000fe20000000800 */
[----:B------:R-:W-:Y:S01]  /*11940*/  SHF.R.S32.HI R44, RZ, 0x1f, R38 ;  /* 0x0000001fff2c7819 */ /* 0x000fe20000011426 */
[--C-:B------:R-:W-:Y:S01]  /*11950*/  IMAD.X R27, R42, 0x1, R24.reuse, P2 ;  /* 0x000000012a1b7824 */ /* 0x100fe200010e0618 */
[-C--:B------:R-:W-:Y:S02]  /*11960*/  IADD3 R32, P6, R38, R22.reuse, RZ ;  /* 0x0000001626207210 */ /* 0x080fe40007fde0ff */
[----:B------:R-:W-:Y:S01]  /*11970*/  ISETP.GE.AND P2, PT, R25, UR4, PT ;  /* 0x0000000419007c0c */ /* 0x000fe2000bf46270 */
[----:B------:R-:W-:Y:S01]  /*11980*/  VIADD R25, R2, 0xf ;  /* 0x0000000f02197836 */ /* 0x000fe20000000000 */
[----:B0-----:R-:W-:Y:S01]  /*11990*/  PRMT R43, R33, 0x7773, RZ ;  /* 0x00007773212b7816 */ /* 0x001fe200000000ff */
[----:B------:R-:W-:Y:S01]  /*119a0*/  IMAD.X R33, R44, 0x1, R21, P6 ;  /* 0x000000012c217824 */ /* 0x000fe200030e0615 */
[----:B------:R-:W-:Y:S01]  /*119b0*/  ULDC UR4, c[0x0][0x22c] ;  /* 0x00008b0000047ab9 */ /* 0x000fe20000000800 */
[----:B---3--:R-:W-:Y:S01]  /*119c0*/  PRMT R41, R34, 0x7770, RZ ;  /* 0x0000777022297816 */ /* 0x008fe200000000ff */
[C---:B------:R-:W-:Y:S01]  /*119d0*/  VIADD R39, R38.reuse, UR24 ;  /* 0x0000001826277c36 */ /* 0x040fe20008000000 */
        /* <DEDUP_REMOVED lines=9> */
[----:B------:R-:W-:Y:S01]  /*11a70*/  ISETP.GE.AND P3, PT, R25, UR4, PT ;  /* 0x0000000419007c0c */ /* 0x000fe2000bf66270 */
[----:B------:R-:W-:Y:S01]  /*11a80*/  ULDC UR4, c[0x0][0x228] ;  /* 0x00008a0000047ab9 */ /* 0x000fe20000000800 */
[----:B------:R-:W-:Y:S01]  /*11a90*/  VIADD R25, R2, 0x10 ;  /* 0x0000001002197836 */ /* 0x000fe20000000000 */
[----:B0-----:R-:W-:-:S02]  /*11aa0*/  IADD3 R26, P6, R39, R22, RZ ;  /* 0x00000016271a7210 */ /* 0x001fc40007fde0ff */
[----:B------:R0:W-:Y:S01]  /*11ab0*/  @P4 STG.E.U8 desc[UR44][R36.64], R45 ;  /* 0x0000002d24004986 */ /* 0x0001e2000c10112c */
[----:B------:R-:W-:Y:S01]  /*11ac0*/  ISETP.LT.AND P4, PT, R3, UR4, !P1 ;  /* 0x0000000403007c0c */ /* 0x000fe2000cf81270 */
[----:B------:R-:W-:Y:S01]  /*11ad0*/  ULDC UR4, c[0x0][0x22c] ;  /* 0x00008b0000047ab9 */ /* 0x000fe20000000800 */
[----:B------:R-:W-:Y:S01]  /*11ae0*/  IMAD.X R27, R38, 0x1, R21, P6 ;  /* 0x00000001261b7824 */ /* 0x000fe200030e0615 */
[C---:B---3--:R-:W-:Y:S02]  /*11af0*/  PRMT R41, R34.reuse, 0x7772, RZ ;  /* 0x0000777222297816 */ /* 0x048fe400000000ff */
[C---:B------:R-:W-:Y:S01]  /*11b00*/  IADD3 R32, P1, R39.reuse, R23, RZ ;  /* 0x0000001727207210 */ /* 0x040fe20007f3e0ff */
[----:B------:R-:W-:Y:S01]  /*11b10*/  VIADD R39, R39, UR24 ;  /* 0x0000001827277c36 */ /* 0x000fe20008000000 */
[----:B------:R-:W-:Y:S01]  /*11b20*/  PRMT R43, R34, 0x7773, RZ ;  /* 0x00007773222b7816 */ /* 0x000fe200000000ff */
[----:B------:R3:W-:Y:S01]  /*11b30*/  @P5 STG.E.U8 desc[UR44][R26.64], R41 ;  /* 0x000000291a005986 */ /* 0x0007e2000c10112c */
[----:B------:R-:W-:Y:S01]  /*11b40*/  ISETP.LT.AND P5, PT, R0, UR6, !P2 ;  /* 0x0000000600007c0c */ /* 0x000fe2000d7a1270 */
[----:B------:R-:W-:Y:S01]  /*11b50*/  IMAD.X R33, R38, 0x1, R24, P1 ;  /* 0x0000000126217824 */ /* 0x000fe200008e0618 */
[----:B------:R-:W-:Y:S01]  /*11b60*/  ISETP.GE.AND P1, PT, R25, UR4, PT ;  /* 0x0000000419007c0c */ /* 0x000fe2000bf26270 */
[----:B------:R-:W-:Y:S01]  /*11b70*/  VIADD R25, R2, 0x11 ;  /* 0x0000001102197836 */ /* 0x000fe20000000000 */
[----:B0-----:R-:W-:Y:S01]  /*11b80*/  SHF.R.S32.HI R36, RZ, 0x1f, R39 ;  /* 0x0000001fff247819 */ /* 0x001fe20000011427 */
[----:B------:R-:W-:Y:S01]  /*11b90*/  ULDC UR4, c[0x0][0x22c] ;  /* 0x00008b0000047ab9 */ /* 0x000fe20000000800 */
[----:B------:R-:W-:Y:S01]  /*11ba0*/  ULDC UR6, c[0x0][0x228] ;  /* 0x00008a0000067ab9 */ /* 0x000fe20000000800 */
[----:B------:R0:W-:Y:S01]  /*11bb0*/  @P4 STG.E.U8 desc[UR44][R32.64], R43 ;  /* 0x0000002b20004986 */ /* 0x0001e2000c10112c */
[----:B------:R-:W-:Y:S01]  /*11bc0*/  ISETP.GE.AND P4, PT, R25, UR4, PT ;  /* 0x0000000419007c0c */ /* 0x000fe2000bf86270 */
[----:B------:R-:W-:Y:S01]  /*11bd0*/  ULDC UR4, c[0x0][0x248] ;  /* 0x0000920000047ab9 */ /* 0x000fe20000000800 */
[----:B------:R-:W-:Y:S01]  /*11be0*/  ISETP.LT.AND P2, PT, R3, UR6, !P2 ;  /* 0x0000000603007c0c */ /* 0x000fe2000d741270 */
[----:B------:R-:W-:Y:S01]  /*11bf0*/  ULDC UR6, c[0x0][0x228] ;  /* 0x00008a0000067ab9 */ /* 0x000fe20000000800 */
[C---:B---3--:R-:W-:Y:S01]  /*11c00*/  IADD3 R26, P6, R39.reuse, R22, RZ ;  /* 0x00000016271a7210 */ /* 0x048fe20007fde0ff */
[----:B------:R-:W-:Y:S01]  /*11c10*/  VIADD R34, R39, UR4 ;  /* 0x0000000427227c36 */ /* 0x000fe20008000000 */
[C---:B------:R-:W-:Y:S01]  /*11c20*/  PRMT R41, R35.reuse, 0x7770, RZ ;  /* 0x0000777023297816 */ /* 0x040fe200000000ff */
[----:B------:R-:W-:Y:S01]  /*11c30*/  ULDC UR4, c[0x0][0x248] ;  /* 0x0000920000047ab9 */ /* 0x000fe20000000800 */
[C---:B------:R-:W-:Y:S01]  /*11c40*/  PRMT R37, R35.reuse, 0x7773, RZ ;  /* 0x0000777323257816 */ /* 0x040fe200000000ff */
[----:B------:R-:W-:Y:S01]  /*11c50*/  IMAD.X R27, R36, 0x1, R21, P6 ;  /* 0x00000001241b7824 */ /* 0x000fe200030e0615 */
[----:B------:R-:W-:-:S02]  /*11c60*/  PRMT R25, R35, 0x7771, RZ ;  /* 0x0000777123197816 */ /* 0x000fc400000000ff */
[----:B0-----:R-:W-:Y:S02]  /*11c70*/  IADD3 R32, P6, R39, R23, RZ ;  /* 0x0000001727207210 */ /* 0x001fe40007fde0ff */
[----:B------:R0:W-:Y:S01]  /*11c80*/  @P5 STG.E.U8 desc[UR44][R26.64], R41 ;  /* 0x000000291a005986 */ /* 0x0001e2000c10112c */
[----:B------:R-:W-:Y:S01]  /*11c90*/  ISETP.LT.AND P5, PT, R0, UR6, !P3 ;  /* 0x0000000600007c0c */ /* 0x000fe2000dfa1270 */
[----:B------:R-:W-:Y:S01]  /*11ca0*/  ULDC UR6, c[0x0][0x228] ;  /* 0x00008a0000067ab9 */ /* 0x000fe20000000800 */
[----:B------:R-:W-:Y:S01]  /*11cb0*/  IMAD.X R33, R36, 0x1, R24, P6 ;  /* 0x0000000124217824 */ /* 0x000fe200030e0618 */
[----:B------:R-:W-:Y:S01]  /*11cc0*/  PRMT R39, R35, 0x7772, RZ ;  /* 0x0000777223277816 */ /* 0x000fe200000000ff */
[C---:B------:R-:W-:Y:S01]  /*11cd0*/  VIADD R36, R34.reuse, UR4 ;  /* 0x0000000422247c36 */ /* 0x040fe20008000000 */
[----:B------:R-:W-:Y:S01]  /*11ce0*/  SHF.R.S32.HI R35, RZ, 0x1f, R34 ;  /* 0x0000001fff237819 */ /* 0x000fe20000011422 */
[----:B------:R-:W-:Y:S01]  /*11cf0*/  ULDC UR4, c[0x0][0x22c] ;  /* 0x00008b0000047ab9 */ /* 0x000fe20000000800 */
[----:B------:R-:W-:Y:S01]  /*11d00*/  ISETP.LT.AND P3, PT, R3, UR6, !P3 ;  /* 0x0000000603007c0c */ /* 0x000fe2000df61270 */
[----:B------:R3:W-:Y:S01]  /*11d10*/  @P2 STG.E.U8 desc[UR44][R32.64], R25 ;  /* 0x0000001920002986 */ /* 0x0007e2000c10112c */
[----:B------:R-:W-:Y:S01]  /*11d20*/  SHF.R.S32.HI R38, RZ, 0x1f, R36 ;  /* 0x0000001fff267819 */ /* 0x000fe20000011424 */
[----:B------:R-:W-:Y:S01]  /*11d30*/  ULDC UR6, c[0x0][0x228] ;  /* 0x00008a0000067ab9 */ /* 0x000fe20000000800 */
[----:B0-----:R-:W-:-:S02]  /*11d40*/  IADD3 R26, P6, R34, R22, RZ ;  /* 0x00000016221a7210 */ /* 0x001fc40007fde0ff */
[----:B------:R-:W-:Y:S02]  /*11d50*/  IADD3 R34, P2, R34, R23, RZ ;  /* 0x0000001722227210 */ /* 0x000fe40007f5e0ff */
[----:B------:R-:W-:Y:S01]  /*11d60*/  PRMT R41, R28, 0x7770, RZ ;  /* 0x000077701c297816 */ /* 0x000fe200000000ff */
[C---:B------:R-:W-:Y:S01]  /*11d70*/  IMAD.X R27, R35.reuse, 0x1, R21, P6 ;  /* 0x00000001231b7824 */ /* 0x040fe200030e0615 */
[----:B------:R-:W-:Y:S01]  /*11d80*/  ISETP.LT.AND P6, PT, R0, UR8, !P1 ;  /* 0x0000000800007c0c */ /* 0x000fe2000cfc1270 */
[----:B------:R-:W-:Y:S01]  /*11d90*/  IMAD.X R35, R35, 0x1, R24, P2 ;  /* 0x0000000123237824 */ /* 0x000fe200010e0618 */
[----:B------:R-:W-:Y:S01]  /*11da0*/  ULDC UR8, c[0x0][0x228] ;  /* 0x00008a0000087ab9 */ /* 0x000fe20000000800 */
[----:B---3--:R-:W-:Y:S01]  /*11db0*/  VIADD R25, R2, 0x12 ;  /* 0x0000001202197836 */ /* 0x008fe20000000000 */
[----:B------:R0:W-:Y:S01]  /*11dc0*/  @P5 STG.E.U8 desc[UR44][R26.64], R39 ;  /* 0x000000271a005986 */ /* 0x0001e2000c10112c */
[----:B------:R-:W-:-:S03]  /*11dd0*/  IADD3 R32, P5, R36, R22, RZ ;  /* 0x0000001624207210 */ /* 0x000fc60007fbe0ff */
[----:B------:R-:W-:Y:S01]  /*11de0*/  ISETP.GE.AND P2, PT, R25, UR4, PT ;  /* 0x0000000419007c0c */ /* 0x000fe2000bf46270 */
[----:B------:R-:W-:Y:S01]  /*11df0*/  ULDC UR4, c[0x0][0x248] ;  /* 0x0000920000047ab9 */ /* 0x000fe20000000800 */
[----:B------:R-:W-:Y:S01]  /*11e00*/  IMAD.X R33, R38, 0x1, R21, P5 ;  /* 0x0000000126217824 */ /* 0x000fe200028e0615 */
[----:B------:R3:W-:Y:S01]  /*11e10*/  @P3 STG.E.U8 desc[UR44][R34.64], R37 ;  /* 0x0000002522003986 */ /* 0x0007e2000c10112c */
[C---:B------:R-:W-:Y:S01]  /*11e20*/  ISETP.LT.AND P3, PT, R3.reuse, UR6, !P1 ;  /* 0x0000000603007c0c */ /* 0x040fe2000cf61270 */
[----:B------:R-:W-:Y:S01]  /*11e30*/  VIADD R25, R36, UR4 ;  /* 0x0000000424197c36 */ /* 0x000fe20008000000 */
[----:B------:R-:W-:Y:S01]  /*11e40*/  ISETP.LT.AND P5, PT, R0, UR8, !P4 ;  /* 0x0000000800007c0c */ /* 0x000fe2000e7a1270 */
[----:B------:R4:W-:Y:S01]  /*11e50*/  @P6 STG.E.U8 desc[UR44][R32.64], R41 ;  /* 0x0000002920006986 */ /* 0x0009e2000c10112c */
[----:B0-----:R-:W-:Y:S01]  /*11e60*/  IADD3 R26, P1, R36, R23, RZ ;  /* 0x00000017241a7210 */ /* 0x001fe20007f3e0ff */
[----:B------:R-:W-:Y:S01]  /*11e70*/  ULDC UR4, c[0x0][0x22c] ;  /* 0x00008b0000047ab9 */ /* 0x000fe20000000800 */
[----:B------:R-:W-:Y:S01]  /*11e80*/  SHF.R.S32.HI R40, RZ, 0x1f, R25 ;  /* 0x0000001fff287819 */ /* 0x000fe20000011419 */
[----:B------:R-:W-:Y:S01]  /*11e90*/  ULDC UR6, c[0x0][0x228] ;  /* 0x00008a0000067ab9 */ /* 0x000fe20000000800 */
[----:B------:R-:W-:Y:S01]  /*11ea0*/  PRMT R39, R28, 0x7771, RZ ;  /* 0x000077711c277816 */ /* 0x000fe200000000ff */
[----:B------:R-:W-:Y:S01]  /*11eb0*/  IMAD.X R27, R38, 0x1, R24, P1 ;  /* 0x00000001261b7824 */ /* 0x000fe200008e0618 */
[----:B------:R-:W-:Y:S01]  /*11ec0*/  ISETP.LT.AND P4, PT, R3, UR6, !P4 ;  /* 0x0000000603007c0c */ /* 0x000fe2000e781270 */
[----:B------:R-:W-:Y:S01]  /*11ed0*/  ULDC UR8, c[0x0][0x228] ;  /* 0x00008a0000087ab9 */ /* 0x000fe20000000800 */
[----:B---3--:R-:W-:Y:S01]  /*11ee0*/  IADD3 R34, P6, R25, R22, RZ ;  /* 0x0000001619227210 */ /* 0x008fe20007fde0ff */
[----:B------:R-:W-:Y:S01]  /*11ef0*/  ULDC UR6, c[0x0][0x228] ;  /* 0x00008a0000067ab9 */ /* 0x000fe20000000800 */
[----:B------:R-:W-:Y:S01]  /*11f00*/  PRMT R37, R28, 0x7772, RZ ;  /* 0x000077721c257816 */ /* 0x000fe200000000ff */
[----:B----4-:R-:W-:Y:S01]  /*11f10*/  VIADD R32, R2, 0x13 ;  /* 0x0000001302207836 */ /* 0x010fe20000000000 */
[----:B------:R0:W-:Y:S01]  /*11f20*/  @P3 STG.E.U8 desc[UR44][R26.64], R39 ;  /* 0x000000271a003986 */ /* 0x0001e2000c10112c */
[----:B------:R-:W-:-:S03]  /*11f30*/  IMAD.X R35, R40, 0x1, R21, P6 ;  /* 0x0000000128237824 */ /* 0x000fc600030e0615 */
[----:B------:R-:W-:Y:S01]  /*11f40*/  ISETP.GE.AND P1, PT, R32, UR4, PT ;  /* 0x0000000420007c0c */ /* 0x000fe2000bf26270 */
[----:B------:R-:W-:Y:S01]  /*11f50*/  ULDC UR4, c[0x0][0x248] ;  /* 0x0000920000047ab9 */ /* 0x000fe20000000800 */
[C---:B------:R-:W-:Y:S01]  /*11f60*/  IADD3 R32, P3, R25.reuse, R23, RZ ;  /* 0x0000001719207210 */ /* 0x040fe20007f7e0ff */
[----:B------:R-:W-:Y:S01]  /*11f70*/  VIADD R36, R25, UR4 ;  /* 0x0000000419247c36 */ /* 0x000fe20008000000 */
[----:B------:R3:W-:Y:S01]  /*11f80*/  @P5 STG.E.U8 desc[UR44][R34.64], R37 ;  /* 0x0000002522005986 */ /* 0x0007e2000c10112c */
[----:B------:R-:W-:Y:S01]  /*11f90*/  ISETP.LT.AND P5, PT, R0, UR8, !P2 ;  /* 0x0000000800007c0c */ /* 0x000fe2000d7a1270 */
[----:B------:R-:W-:Y:S01]  /*11fa0*/  VIADD R25, R2, 0x14 ;  /* 0x0000001402197836 */ /* 0x000fe20000000000 */
[----:B------:R-:W-:Y:S01]  /*11fb0*/  ULDC UR4, c[0x0][0x22c] ;  /* 0x00008b0000047ab9 */ /* 0x000fe20000000800 */
[----:B------:R-:W-:Y:S01]  /*11fc0*/  SHF.R.S32.HI R38, RZ, 0x1f, R36 ;  /* 0x0000001fff267819 */ /* 0x000fe20000011424 */
[----:B------:R-:W-:Y:S01]  /*11fd0*/  IMAD.X R33, R40, 0x1, R24, P3 ;  /* 0x0000000128217824 */ /* 0x000fe200018e0618 */
[----:B0-----:R-:W-:Y:S01]  /*11fe0*/  IADD3 R26, P6, R36, R22, RZ ;  /* 0x00000016241a7210 */ /* 0x001fe20007fde0ff */
[----:B------:R-:W-:Y:S01]  /*11ff0*/  ULDC UR8, c[0x0][0x228] ;  /* 0x00008a0000087ab9 */ /* 0x000fe20000000800 */
[----:B------:R-:W-:-:S02]  /*12000*/  PRMT R39, R28, 0x7773, RZ ;  /* 0x000077731c277816 */ /* 0x000fc400000000ff */
[----:B------:R-:W-:Y:S01]  /*12010*/  ISETP.GE.AND P3, PT, R25, UR4, PT ;  /* 0x0000000419007c0c */ /* 0x000fe2000bf66270 */
[----:B------:R-:W-:Y:S01]  /*12020*/  IMAD.X R27, R38, 0x1, R21, P6 ;  /* 0x00000001261b7824 */ /* 0x000fe200030e0615 */
[----:B---3--:R-:W-:Y:S01]  /*12030*/  PRMT R37, R29, 0x7770, RZ ;  /* 0x000077701d257816 */ /* 0x008fe200000000ff */
[----:B------:R0:W-:Y:S01]  /*12040*/  @P4 STG.E.U8 desc[UR44][R32.64], R39 ;  /* 0x0000002720004986 */ /* 0x0001e2000c10112c */
[----:B------:R-:W-:Y:S01]  /*12050*/  ISETP.LT.AND P4, PT, R3, UR6, !P2 ;  /* 0x0000000603007c0c */ /* 0x000fe2000d781270 */
[----:B------:R-:W-:Y:S01]  /*12060*/  ULDC UR4, c[0x0][0x248] ;  /* 0x0000920000047ab9 */ /* 0x000fe20000000800 */
[C---:B------:R-:W-:Y:S01]  /*12070*/  IADD3 R34, P2, R36.reuse, R23, RZ ;  /* 0x0000001724227210 */ /* 0x040fe20007f5e0ff */
[----:B------:R-:W-:Y:S01]  /*12080*/  VIADD R25, R36, UR4 ;  /* 0x0000000424197c36 */ /* 0x000fe20008000000 */
[----:B------:R3:W-:Y:S01]  /*12090*/  @P5 STG.E.U8 desc[UR44][R26.64], R37 ;  /* 0x000000251a005986 */ /* 0x0007e2000c10112c */
[----:B------:R-:W-:Y:S01]  /*120a0*/  ISETP.LT.AND P5, PT, R0, UR8, !P1 ;  /* 0x0000000800007c0c */ /* 0x000fe2000cfa1270 */
[----:B------:R-:W-:Y:S01]  /*120b0*/  ULDC UR4, c[0x0][0x22c] ;  /* 0x00008b0000047ab9 */ /* 0x000fe20000000800 */
[----:B------:R-:W-:Y:S01]  /*120c0*/  IMAD.X R35, R38, 0x1, R24, P2 ;  /* 0x0000000126237824 */ /* 0x000fe200010e0618 */
[----:B------:R-:W-:Y:S01]  /*120d0*/  SHF.R.S32.HI R40, RZ, 0x1f, R25 ;  /* 0x0000001fff287819 */ /* 0x000fe20000011419 */
[----:B------:R-:W-:Y:S01]  /*120e0*/  ULDC UR6, c[0x0][0x228] ;  /* 0x00008a0000067ab9 */ /* 0x000fe20000000800 */
[----:B------:R-:W-:Y:S01]  /*120f0*/  ULDC UR8, c[0x0][0x228] ;  /* 0x00008a0000087ab9 */ /* 0x000fe20000000800 */
[----:B0-----:R-:W-:-:S02]  /*12100*/  IADD3 R32, P6, R25, R22, RZ ;  /* 0x0000001619207210 */ /* 0x001fc40007fde0ff */
[C---:B------:R-:W-:Y:S01]  /*12110*/  PRMT R39, R29.reuse, 0x7771, RZ ;  /* 0x000077711d277816 */ /* 0x040fe200000000ff */
[----:B---3--:R-:W-:Y:S01]  /*12120*/  VIADD R26, R2, 0x15 ;  /* 0x00000015021a7836 */ /* 0x008fe20000000000 */
[----:B------:R-:W-:Y:S01]  /*12130*/  PRMT R37, R29, 0x7772, RZ ;  /* 0x000077721d257816 */ /* 0x000fe200000000ff */
[----:B------:R-:W-:Y:S02]  /*12140*/  IMAD.X R33, R40, 0x1, R21, P6 ;  /* 0x0000000128217824 */ /* 0x000fe400030e0615 */
[----:B------:R0:W-:Y:S01]  /*12150*/  @P4 STG.E.U8 desc[UR44][R34.64], R39 ;  /* 0x0000002722004986 */ /* 0x0001e2000c10112c */
[----:B------:R-:W-:Y:S01]  /*12160*/  ISETP.LT.AND P4, PT, R3, UR6, !P1 ;  /* 0x0000000603007c0c */ /* 0x000fe2000cf81270 */
[----:B------:R-:W-:Y:S01]  /*12170*/  ULDC UR6, c[0x0][0x228] ;  /* 0x00008a0000067ab9 */ /* 0x000fe20000000800 */
        /* <DEDUP_REMOVED lines=10> */
[----:B------:R-:W-:Y:S01]  /*12220*/  IADD3 R28, P6, R36, R22, RZ ;  /* 0x00000016241c7210 */ /* 0x000fe20007fde0ff */
[----:B------:R-:W-:Y:S01]  /*12230*/  ULDC UR8, c[0x0][0x228] ;  /* 0x00008a0000087ab9 */ /* 0x000fe20000000800 */
[----:B0-----:R-:W-:-:S02]  /*12240*/  PRMT R35, R30, 0x7770, RZ ;  /* 0x000077701e237816 */ /* 0x001fc400000000ff */
[----:B------:R-:W-:Y:S01]  /*12250*/  ISETP.GE.AND P1, PT, R25, UR4, PT ;  /* 0x0000000419007c0c */ /* 0x000fe2000bf26270 */
[----:B------:R-:W-:Y:S01]  /*12260*/  ULDC UR4, c[0x0][0x248] ;  /* 0x0000920000047ab9 */ /* 0x000fe20000000800 */
[----:B---3--:R-:W-:Y:S01]  /*12270*/  PRMT R37, R29, 0x7773, RZ ;  /* 0x000077731d257816 */ /* 0x008fe200000000ff */
[----:B------:R-:W-:Y:S02]  /*12280*/  IMAD.X R29, R38, 0x1, R21, P6 ;  /* 0x00000001261d7824 */ /* 0x000fe400030e0615 */
[----:B------:R-:W-:Y:S01]  /*12290*/  VIADD R34, R36, UR4 ;  /* 0x0000000424227c36 */ /* 0x000fe20008000000 */
[----:B------:R-:W-:Y:S01]  /*122a0*/  ULDC UR4, c[0x0][0x228] ;  /* 0x00008a0000047ab9 */ /* 0x000fe20000000800 */
[----:B------:R0:W-:Y:S01]  /*122b0*/  @P4 STG.E.U8 desc[UR44][R26.64], R37 ;  /* 0x000000251a004986 */ /* 0x0001e2000c10112c */
        /* <DEDUP_REMOVED lines=11> */
[----:B0-----:R-:W-:Y:S01]  /*12370*/  IADD3 R26, P6, R34, R22, RZ ;  /* 0x00000016221a7210 */ /* 0x001fe20007fde0ff */
[----:B------:R-:W-:Y:S01]  /*12380*/  ULDC UR6, c[0x0][0x22c] ;  /* 0x00008b0000067ab9 */ /* 0x000fe20000000800 */
[----:B------:R-:W-:-:S02]  /*12390*/  PRMT R37, R30, 0x7771, RZ ;  /* 0x000077711e257816 */ /* 0x000fc400000000ff */
[----:B---3--:R-:W-:Y:S01]  /*123a0*/  PRMT R35, R30, 0x7772, RZ ;  /* 0x000077721e237816 */ /* 0x008fe200000000ff */
[----:B------:R-:W-:Y:S02]  /*123b0*/  IMAD.X R27, R36, 0x1, R21, P6 ;  /* 0x00000001241b7824 */ /* 0x000fe400030e0615 */
        /* <DEDUP_REMOVED lines=9> */
[----:B------:R-:W-:Y:S01]  /*12450*/  ISETP.GE.AND P2, PT, R25, UR6, PT ;  /* 0x0000000619007c0c */ /* 0x000fe2000bf46270 */
[----:B------:R-:W-:Y:S01]  /*12460*/  VIADD R25, R2, 0x19 ;  /* 0x0000001902197836 */ /* 0x000fe20000000000 */
[----:B------:R-:W-:Y:S01]  /*12470*/  ULDC UR6, c[0x0][0x228] ;  /* 0x00008a0000067ab9 */ /* 0x000fe20000000800 */
[----:B0-----:R-:W-:Y:S01]  /*12480*/  PRMT R33, R30, 0x7773, RZ ;  /* 0x000077731e217816 */ /* 0x001fe200000000ff */
[----:B------:R-:W-:Y:S01]  /*12490*/  ULDC UR8, c[0x0][0x228] ;  /* 0x00008a0000087ab9 */ /* 0x000fe20000000800 */
[----:B------:R-:W-:-:S02]  /*124a0*/  SHF.R.S32.HI R32, RZ, 0x1f, R34 ;  /* 0x0000001fff207819 */ /* 0x000fc40000011422 */
[----:B------:R-:W-:Y:S01]  /*124b0*/  PRMT R37, R31, 0x7770, RZ ;  /* 0x000077701f257816 */ /* 0x000fe200000000ff */
[----:B------:R0:W-:Y:S01]  /*124c0*/  @P4 STG.E.U8 desc[UR44][R28.64], R33 ;  /* 0x000000211c004986 */ /* 0x0001e2000c10112c */
[----:B---3--:R-:W-:Y:S02]  /*124d0*/  IADD3 R26, P6, R34, R22, RZ ;  /* 0x00000016221a7210 */ /* 0x008fe40007fde0ff */
[----:B------:R-:W-:Y:S01]  /*124e0*/  ISETP.GE.AND P4, PT, R25, UR4, PT ;  /* 0x0000000419007c0c */ /* 0x000fe2000bf86270 */
[----:B------:R-:W-:Y:S01]  /*124f0*/  ULDC UR4, c[0x0][0x248] ;  /* 0x0000920000047ab9 */ /* 0x000fe20000000800 */
[----:B------:R-:W-:Y:S01]  /*12500*/  ISETP.LT.AND P1, PT, R3, UR6, !P1 ;  /* 0x0000000603007c0c */ /* 0x000fe2000cf21270 */
[----:B------:R-:W-:Y:S01]  /*12510*/  IMAD.X R27, R32, 0x1, R21, P6 ;  /* 0x00000001201b7824 */ /* 0x000fe200030e0615 */
[----:B------:R-:W-:Y:S01]  /*12520*/  ULDC UR6, c[0x0][0x228] ;  /* 0x00008a0000067ab9 */ /* 0x000fe20000000800 */
[C---:B------:R-:W-:Y:S01]  /*12530*/  VIADD R30, R34.reuse, UR4 ;  /* 0x00000004221e7c36 */ /* 0x040fe20008000000 */
[----:B------:R-:W-:Y:S01]  /*12540*/  PRMT R25, R31, 0x7771, RZ ;  /* 0x000077711f197816 */ /* 0x000fe200000000ff */
[----:B------:R-:W-:Y:S01]  /*12550*/  ULDC UR4, c[0x0][0x248] ;  /* 0x0000920000047ab9 */ /* 0x000fe20000000800 */
[----:B------:R3:W-:Y:S01]  /*12560*/  @P5 STG.E.U8 desc[UR44][R26.64], R37 ;  /* 0x000000251a005986 */ /* 0x0007e2000c10112c */
[----:B0-----:R-:W-:-:S02]  /*12570*/  IADD3 R28, P6, R34, R23, RZ ;  /* 0x00000017221c7210 */ /* 0x001fc40007fde0ff */
[----:B------:R-:W-:Y:S01]  /*12580*/  ISETP.LT.AND P5, PT, R0, UR6, !P3 ;  /* 0x0000000600007c0c */ /* 0x000fe2000dfa1270 */
[----:B------:R-:W-:Y:S01]  /*12590*/  ULDC UR6, c[0x0][0x228] ;  /* 0x00008a0000067ab9 */ /* 0x000fe20000000800 */
[C---:B------:R-:W-:Y:S01]  /*125a0*/  PRMT R33, R31.reuse, 0x7773, RZ ;  /* 0x000077731f217816 */ /* 0x040fe200000000ff */
[----:B------:R-:W-:Y:S01]  /*125b0*/  IMAD.X R29, R32, 0x1, R24, P6 ;  /* 0x00000001201d7824 */ /* 0x000fe200030e0618 */
[----:B------:R-:W-:Y:S01]  /*125c0*/  PRMT R35, R31, 0x7772, RZ ;  /* 0x000077721f237816 */ /* 0x000fe200000000ff */
[C---:B------:R-:W-:Y:S01]  /*125d0*/  VIADD R32, R30.reuse, UR4 ;  /* 0x000000041e207c36 */ /* 0x040fe20008000000 */
[----:B------:R-:W-:Y:S01]  /*125e0*/  SHF.R.S32.HI R31, RZ, 0x1f, R30 ;  /* 0x0000001fff1f7819 */ /* 0x000fe2000001141e */
[----:B------:R-:W-:Y:S01]  /*125f0*/  ULDC UR4, c[0x0][0x22c] ;  /* 0x00008b0000047ab9 */ /* 0x000fe20000000800 */
[----:B------:R-:W-:Y:S01]  /*12600*/  ISETP.LT.AND P3, PT, R3, UR6, !P3 ;  /* 0x0000000603007c0c */ /* 0x000fe2000df61270 */
[----:B------:R0:W-:Y:S01]  /*12610*/  @P1 STG.E.U8 desc[UR44][R28.64], R25 ;  /* 0x000000191c001986 */ /* 0x0001e2000c10112c */
[C---:B---3--:R-:W-:Y:S01]  /*12620*/  IADD3 R26, P6, R30.reuse, R22, RZ ;  /* 0x000000161e1a7210 */ /* 0x048fe20007fde0ff */
[----:B------:R-:W-:Y:S01]  /*12630*/  ULDC UR6, c[0x0][0x228] ;  /* 0x00008a0000067ab9 */ /* 0x000fe20000000800 */
[----:B------:R-:W-:-:S02]  /*12640*/  IADD3 R30, P1, R30, R23, RZ ;  /* 0x000000171e1e7210 */ /* 0x000fc40007f3e0ff */
[----:B------:R-:W-:Y:S01]  /*12650*/  SHF.R.S32.HI R34, RZ, 0x1f, R32 ;  /* 0x0000001fff227819 */ /* 0x000fe20000011420 */
[C-C-:B------:R-:W-:Y:S01]  /*12660*/  IMAD.X R27, R31.reuse, 0x1, R21.reuse, P6 ;  /* 0x000000011f1b7824 */ /* 0x140fe200030e0615 */
[----:B------:R-:W-:Y:S01]  /*12670*/  ISETP.LT.AND P6, PT, R0, UR8, !P2 ;  /* 0x0000000800007c0c */ /* 0x000fe2000d7c1270 */
[--C-:B------:R-:W-:Y:S01]  /*12680*/  IMAD.X R31, R31, 0x1, R24.reuse, P1 ;  /* 0x000000011f1f7824 */ /* 0x100fe200008e0618 */
[----:B------:R-:W-:Y:S01]  /*12690*/  PRMT R37, R16, 0x7770, RZ ;  /* 0x0000777010257816 */ /* 0x000fe200000000ff */
[----:B------:R-:W-:Y:S01]  /*126a0*/  ULDC UR8, c[0x0][0x228] ;  /* 0x00008a0000087ab9 */ /* 0x000fe20000000800 */
[----:B------:R3:W-:Y:S01]  /*126b0*/  @P5 STG.E.U8 desc[UR44][R26.64], R35 ;  /* 0x000000231a005986 */ /* 0x0007e2000c10112c */
[----:B0-----:R-:W-:Y:S01]  /*126c0*/  VIADD R25, R2, 0x1a ;  /* 0x0000001a02197836 */ /* 0x001fe20000000000 */
[-C--:B------:R-:W-:Y:S02]  /*126d0*/  IADD3 R28, P5, R32, R22.reuse, RZ ;  /* 0x00000016201c7210 */ /* 0x080fe40007fbe0ff */
[----:B------:R0:W-:Y:S01]  /*126e0*/  @P3 STG.E.U8 desc[UR44][R30.64], R33 ;  /* 0x000000211e003986 */ /* 0x0001e2000c10112c */
[----:B------:R-:W-:Y:S01]  /*126f0*/  ISETP.LT.AND P3, PT, R3, UR6, !P2 ;  /* 0x0000000603007c0c */ /* 0x000fe2000d761270 */
[----:B------:R-:W-:Y:S01]  /*12700*/  ULDC UR6, c[0x0][0x228] ;  /* 0x00008a0000067ab9 */ /* 0x000fe20000000800 */
[----:B------:R-:W-:Y:S01]  /*12710*/  ISETP.GE.AND P1, PT, R25, UR4, PT ;  /* 0x0000000419007c0c */ /* 0x000fe2000bf26270 */
[----:B------:R-:W-:Y:S01]  /*12720*/  ULDC UR4, c[0x0][0x248] ;  /* 0x0000920000047ab9 */ /* 0x000fe20000000800 */
[----:B------:R-:W-:Y:S01]  /*12730*/  IMAD.X R29, R34, 0x1, R21, P5 ;  /* 0x00000001221d7824 */ /* 0x000fe200028e0615 */
[----:B------:R-:W-:Y:S01]  /*12740*/  ISETP.LT.AND P5, PT, R0, UR8, !P4 ;  /* 0x0000000800007c0c */ /* 0x000fe2000e7a1270 */
[C---:B------:R-:W-:Y:S01]  /*12750*/  VIADD R25, R32.reuse, UR4 ;  /* 0x0000000420197c36 */ /* 0x040fe20008000000 */
[----:B---3--:R-:W-:Y:S01]  /*12760*/  IADD3 R26, P2, R32, R23, RZ ;  /* 0x00000017201a7210 */ /* 0x008fe20007f5e0ff */
[----:B------:R-:W-:Y:S01]  /*12770*/  ULDC UR4, c[0x0][0x22c] ;  /* 0x00008b0000047ab9 */ /* 0x000fe20000000800 */
[----:B------:R3:W-:Y:S01]  /*12780*/  @P6 STG.E.U8 desc[UR44][R28.64], R37 ;  /* 0x000000251c006986 */ /* 0x0007e2000c10112c */
[----:B------:R-:W-:Y:S01]  /*12790*/  PRMT R35, R16, 0x7771, RZ ;  /* 0x0000777110237816 */ /* 0x000fe200000000ff */
[----:B------:R-:W-:Y:S01]  /*127a0*/  ULDC UR8, c[0x0][0x228] ;  /* 0x00008a0000087ab9 */ /* 0x000fe20000000800 */
[----:B------:R-:W-:Y:S01]  /*127b0*/  SHF.R.S32.HI R36, RZ, 0x1f, R25 ;  /* 0x0000001fff247819 */ /* 0x000fe20000011419 */
[----:B------:R-:W-:Y:S01]  /*127c0*/  IMAD.X R27, R34, 0x1, R24, P2 ;  /* 0x00000001221b7824 */ /* 0x000fe200010e0618 */
[----:B0-----:R-:W-:-:S02]  /*127d0*/  IADD3 R30, P6, R25, R22, RZ ;  /* 0x00000016191e7210 */ /* 0x001fc40007fde0ff */
[----:B------:R-:W-:Y:S02]  /*127e0*/  PRMT R33, R16, 0x7772, RZ ;  /* 0x0000777210217816 */ /* 0x000fe400000000ff */
[----:B------:R-:W-:Y:S01]  /*127f0*/  ISETP.LT.AND P4, PT, R3, UR6, !P4 ;  /* 0x0000000603007c0c */ /* 0x000fe2000e781270 */
[----:B------:R-:W-:Y:S01]  /*12800*/  IMAD.X R31, R36, 0x1, R21, P6 ;  /* 0x00000001241f7824 */ /* 0x000fe200030e0615 */
[----:B------:R-:W-:Y:S01]  /*12810*/  @P3 STG.E.U8 desc[UR44][R26.64], R35 ;  /* 0x000000231a003986 */ /* 0x000fe2000c10112c */
[----:B---3--:R-:W-:Y:S01]  /*12820*/  VIADD R28, R2, 0x1b ;  /* 0x0000001b021c7836 */ /* 0x008fe20000000000 */
[----:B------:R-:W-:Y:S02]  /*12830*/  ULDC UR6, c[0x0][0x228] ;  /* 0x00008a0000067ab9 */ /* 0x000fe40000000800 */
[----:B------:R0:W-:Y:S01]  /*12840*/  @P5 STG.E.U8 desc[UR44][R30.64], R33 ;  /* 0x000000211e005986 */ /* 0x0001e2000c10112c */
[----:B------:R-:W-:Y:S01]  /*12850*/  ISETP.LT.AND P5, PT, R0, UR8, !P1 ;  /* 0x0000000800007c0c */ /* 0x000fe2000cfa1270 */
[----:B------:R-:W-:Y:S01]  /*12860*/  ULDC UR8, c[0x0][0x228] ;  /* 0x00008a0000087ab9 */ /* 0x000fe20000000800 */
[----:B------:R-:W-:Y:S01]  /*12870*/  ISETP.GE.AND P2, PT, R28, UR4, PT ;  /* 0x000000041c007c0c */ /* 0x000fe2000bf46270 */
[----:B------:R-:W-:Y:S01]  /*12880*/  ULDC UR4, c[0x0][0x248] ;  /* 0x0000920000047ab9 */ /* 0x000fe20000000800 */
[C---:B------:R-:W-:Y:S01]  /*12890*/  IADD3 R28, P3, R25.reuse, R23, RZ ;  /* 0x00000017191c7210 */ /* 0x040fe20007f7e0ff */
[----:B------:R-:W-:Y:S01]  /*128a0*/  VIADD R32, R25, UR4 ;  /* 0x0000000419207c36 */ /* 0x000fe20008000000 */
[----:B------:R-:W-:Y:S01]  /*128b0*/  ULDC UR4, c[0x0][0x22c] ;  /* 0x00008b0000047ab9 */ /* 0x000fe20000000800 */
[----:B------:R-:W-:-:S02]  /*128c0*/  PRMT R25, R17, 0x7770, RZ ;  /* 0x0000777011197816 */ /* 0x000fc400000000ff */
[----:B------:R-:W-:Y:S01]  /*128d0*/  IMAD.X R29, R36, 0x1, R24, P3 ;  /* 0x00000001241d7824 */ /* 0x000fe200018e0618 */
[----:B------:R-:W-:Y:S01]  /*128e0*/  SHF.R.S32.HI R34, RZ, 0x1f, R32 ;  /* 0x0000001fff227819 */ /* 0x000fe20000011420 */
[----:B0-----:R-:W-:Y:S01]  /*128f0*/  VIADD R30, R2, 0x1c ;  /* 0x0000001c021e7836 */ /* 0x001fe20000000000 */
[-C--:B------:R-:W-:Y:S02]  /*12900*/  IADD3 R26, P6, R32, R22.reuse, RZ ;  /* 0x00000016201a7210 */ /* 0x080fe40007fde0ff */
[----:B------:R-:W-:Y:S02]  /*12910*/  PRMT R33, R16, 0x7773, RZ ;  /* 0x0000777310217816 */ /* 0x000fe400000000ff */
[----:B------:R-:W-:Y:S01]  /*12920*/  ISETP.GE.AND P3, PT, R30, UR4, PT ;  /* 0x000000041e007c0c */ /* 0x000fe2000bf66270 */
[----:B------:R-:W-:Y:S01]  /*12930*/  IMAD.X R27, R34, 0x1, R21, P6 ;  /* 0x00000001221b7824 */ /* 0x000fe200030e0615 */
[----:B------:R-:W-:Y:S01]  /*12940*/  ULDC UR4, c[0x0][0x248] ;  /* 0x0000920000047ab9 */ /* 0x000fe20000000800 */
[----:B------:R0:W-:Y:S01]  /*12950*/  @P4 STG.E.U8 desc[UR44][R28.64], R33 ;  /* 0x000000211c004986 */ /* 0x0001e2000c10112c */
[----:B------:R-:W-:Y:S01]  /*12960*/  ISETP.LT.AND P4, PT, R3, UR6, !P1 ;  /* 0x0000000603007c0c */ /* 0x000fe2000cf81270 */
[C---:B------:R-:W-:Y:S01]  /*12970*/  VIADD R16, R32.reuse, UR4 ;  /* 0x0000000420107c36 */ /* 0x040fe20008000000 */
[----:B------:R-:W-:Y:S01]  /*12980*/  IADD3 R30, P1, R32, R23, RZ ;  /* 0x00000017201e7210 */ /* 0x000fe20007f3e0ff */
[----:B------:R3:W-:Y:S01]  /*12990*/  @P5 STG.E.U8 desc[UR44][R26.64], R25 ;  /* 0x000000191a005986 */ /* 0x0007e2000c10112c */
[----:B------:R-:W-:Y:S01]  /*129a0*/  ISETP.LT.AND P5, PT, R0, UR8, !P2 ;  /* 0x0000000800007c0c */ /* 0x000fe2000d7a1270 */
[----:B------:R-:W-:Y:S01]  /*129b0*/  ULDC UR4, c[0x0][0x22c] ;  /* 0x00008b0000047ab9 */ /* 0x000fe20000000800 */
[----:B------:R-:W-:Y:S01]  /*129c0*/  SHF.R.S32.HI R32, RZ, 0x1f, R16 ;  /* 0x0000001fff207819 */ /* 0x000fe20000011410 */
[----:B------:R-:W-:Y:S01]  /*129d0*/  IMAD.X R31, R34, 0x1, R24, P1 ;  /* 0x00000001221f7824 */ /* 0x000fe200008e0618 */
[----:B------:R-:W-:Y:S01]  /*129e0*/  PRMT R35, R17, 0x7771, RZ ;  /* 0x0000777111237816 */ /* 0x000fe200000000ff */
[----:B------:R-:W-:Y:S01]  /*129f0*/  ULDC UR6, c[0x0][0x228] ;  /* 0x00008a0000067ab9 */ /* 0x000fe20000000800 */
[----:B------:R-:W-:Y:S01]  /*12a00*/  ULDC UR8, c[0x0][0x228] ;  /* 0x00008a0000087ab9 */ /* 0x000fe20000000800 */
[----:B0-----:R-:W-:-:S02]  /*12a10*/  IADD3 R28, P6, R16, R22, RZ ;  /* 0x00000016101c7210 */ /* 0x001fc40007fde0ff */
[----:B------:R-:W-:Y:S01]  /*12a20*/  PRMT R33, R17, 0x7772, RZ ;  /* 0x0000777211217816 */ /* 0x000fe200000000ff */
[----:B------:R0:W-:Y:S01]  /*12a30*/  @P4 STG.E.U8 desc[UR44][R30.64], R35 ;  /* 0x000000231e004986 */ /* 0x0001e2000c10112c */
[----:B---3--:R-:W-:Y:S01]  /*12a40*/  VIADD R25, R2, 0x1d ;  /* 0x0000001d02197836 */ /* 0x008fe20000000000 */
[----:B------:R-:W-:Y:S01]  /*12a50*/  ISETP.LT.AND P4, PT, R3, UR6, !P2 ;  /* 0x0000000603007c0c */ /* 0x000fe2000d781270 */
[----:B------:R-:W-:Y:S01]  /*12a60*/  IMAD.X R29, R32, 0x1, R21, P6 ;  /* 0x00000001201d7824 */ /* 0x000fe200030e0615 */
[C---:B------:R-:W-:Y:S01]  /*12a70*/  IADD3 R26, P2, R16.reuse, R23, RZ ;  /* 0x00000017101a7210 */ /* 0x040fe20007f5e0ff */
[----:B------:R-:W-:Y:S01]  /*12a80*/  ULDC UR6, c[0x0][0x228] ;  /* 0x00008a0000067ab9 */ /* 0x000fe20000000800 */
[----:B------:R-:W-:Y:S01]  /*12a90*/  ISETP.GE.AND P1, PT, R25, UR4, PT ;  /* 0x0000000419007c0c */ /* 0x000fe2000bf26270 */
[----:B------:R-:W-:Y:S01]  /*12aa0*/  ULDC UR4, c[0x0][0x248] ;  /* 0x0000920000047ab9 */ /* 0x000fe20000000800 */
[----:B------:R3:W-:Y:S01]  /*12ab0*/  @P5 STG.E.U8 desc[UR44][R28.64], R33 ;  /* 0x000000211c005986 */ /* 0x0007e2000c10112c */
[----:B------:R-:W-:Y:S01]  /*12ac0*/  VIADD R25, R16, UR4 ;  /* 0x0000000410197c36 */ /* 0x000fe20008000000 */
[----:B------:R-:W-:Y:S01]  /*12ad0*/  ISETP.LT.AND P5, PT, R0, UR8, !P3 ;  /* 0x0000000800007c0c */ /* 0x000fe2000dfa1270 */
[----:B------:R-:W-:Y:S01]  /*12ae0*/  IMAD.X R27, R32, 0x1, R24, P2 ;  /* 0x00000001201b7824 */ /* 0x000fe200010e0618 */
[----:B------:R-:W-:Y:S01]  /*12af0*/  ULDC UR4, c[0x0][0x22c] ;  /* 0x00008b0000047ab9 */ /* 0x000fe20000000800 */
[----:B0-----:R-:W-:Y:S01]  /*12b00*/  PRMT R31, R18, 0x7770, RZ ;  /* 0x00007770121f7816 */ /* 0x001fe200000000ff */
[----:B------:R-:W-:Y:S01]  /*12b10*/  ULDC UR8, c[0x0][0x228] ;  /* 0x00008a0000087ab9 */ /* 0x000fe20000000800 */
[----:B------:R-:W-:-:S02]  /*12b20*/  SHF.R.S32.HI R34, RZ, 0x1f, R25 ;  /* 0x0000001fff227819 */ /* 0x000fc40000011419 */
[----:B------:R-:W-:Y:S02]  /*12b30*/  IADD3 R16, P6, R25, R22, RZ ;  /* 0x0000001619107210 */ /* 0x000fe40007fde0ff */
[----:B---3--:R-:W-:Y:S01]  /*12b40*/  PRMT R33, R17, 0x7773, RZ ;  /* 0x0000777311217816 */ /* 0x008fe200000000ff */
[----:B------:R-:W-:Y:S02]  /*12b50*/  VIADD R28, R2, 0x1e ;  /* 0x0000001e021c7836 */ /* 0x000fe40000000000 */
[----:B------:R-:W-:Y:S02]  /*12b60*/  IMAD.X R17, R34, 0x1, R21, P6 ;  /* 0x0000000122117824 */ /* 0x000fe400030e0615 */
[----:B------:R0:W-:Y:S01]  /*12b70*/  @P4 STG.E.U8 desc[UR44][R26.64], R33 ;  /* 0x000000211a004986 */ /* 0x0001e2000c10112c */
[----:B------:R-:W-:Y:S01]  /*12b80*/  ISETP.GE.AND P2, PT, R28, UR4, PT ;  /* 0x000000041c007c0c */ /* 0x000fe2000bf46270 */
[----:B------:R-:W-:Y:S01]  /*12b90*/  ULDC UR4, c[0x0][0x248] ;  /* 0x0000920000047ab9 */ /* 0x000fe20000000800 */
[----:B------:R-:W-:Y:S01]  /*12ba0*/  ISETP.LT.AND P4, PT, R3, UR6, !P3 ;  /* 0x0000000603007c0c */ /* 0x000fe2000df81270 */
[C---:B------:R-:W-:Y:S01]  /*12bb0*/  VIADD R30, R25.reuse, UR4 ;  /* 0x00000004191e7c36 */ /* 0x040fe20008000000 */
[----:B------:R-:W-:Y:S01]  /*12bc0*/  IADD3 R28, P3, R25, R23, RZ ;  /* 0x00000017191c7210 */ /* 0x000fe20007f7e0ff */
[----:B------:R3:W-:Y:S01]  /*12bd0*/  @P5 STG.E.U8 desc[UR44][R16.64], R31 ;  /* 0x0000001f10005986 */ /* 0x0007e2000c10112c */
[----:B------:R-:W-:Y:S01]  /*12be0*/  ISETP.LT.AND P5, PT, R0, UR8, !P1 ;  /* 0x0000000800007c0c */ /* 0x000fe2000cfa1270 */
[----:B------:R-:W-:Y:S01]  /*12bf0*/  VIADD R25, R2, 0x1f ;  /* 0x0000001f02197836 */ /* 0x000fe20000000000 */
[----:B------:R-:W-:Y:S01]  /*12c00*/  ULDC UR4, c[0x0][0x228] ;  /* 0x00008a0000047ab9 */ /* 0x000fe20000000800 */
[----:B------:R-:W-:Y:S01]  /*12c10*/  IMAD.X R29, R34, 0x1, R24, P3 ;  /* 0x00000001221d7824 */ /* 0x000fe200018e0618 */
[----:B------:R-:W-:Y:S01]  /*12c20*/  ULDC UR6, c[0x0][0x22c] ;  /* 0x00008b0000067ab9 */ /* 0x000fe20000000800 */
[----:B0-----:R-:W-:Y:S01]  /*12c30*/  SHF.R.S32.HI R27, RZ, 0x1f, R30 ;  /* 0x0000001fff1b7819 */ /* 0x001fe2000001141e */
[----:B------:R-:W-:Y:S01]  /*12c40*/  ULDC UR8, c[0x0][0x228] ;  /* 0x00008a0000087ab9 */ /* 0x000fe20000000800 */
[----:B------:R-:W-:-:S02]  /*12c50*/  PRMT R33, R18, 0x7771, RZ ;  /* 0x0000777112217816 */ /* 0x000fc400000000ff */
[----:B------:R-:W-:Y:S01]  /*12c60*/  ISETP.GE.AND P3, PT, R25, UR6, PT ;  /* 0x0000000619007c0c */ /* 0x000fe2000bf66270 */
[----:B------:R-:W-:Y:S01]  /*12c70*/  VIADD R25, R2, 0x20 ;  /* 0x0000002002197836 */ /* 0x000fe20000000000 */
[-C--:B---3--:R-:W-:Y:S01]  /*12c80*/  IADD3 R16, P6, R30, R22.reuse, RZ ;  /* 0x000000161e107210 */ /* 0x088fe20007fde0ff */
[----:B------:R0:W-:Y:S01]  /*12c90*/  @P4 STG.E.U8 desc[UR44][R28.64], R33 ;  /* 0x000000211c004986 */ /* 0x0001e2000c10112c */
[----:B------:R-:W-:Y:S01]  /*12ca0*/  PRMT R31, R18, 0x7772, RZ ;  /* 0x00007772121f7816 */ /* 0x000fe200000000ff */
[----:B------:R-:W-:Y:S01]  /*12cb0*/  ULDC UR6, c[0x0][0x22c] ;  /* 0x00008b0000067ab9 */ /* 0x000fe20000000800 */
[----:B------:R-:W-:Y:S01]  /*12cc0*/  ISETP.LT.AND P4, PT, R3, UR4, !P1 ;  /* 0x0000000403007c0c */ /* 0x000fe2000cf81270 */
[C-C-:B------:R-:W-:Y:S01]  /*12cd0*/  IMAD.X R17, R27.reuse, 0x1, R21.reuse, P6 ;  /* 0x000000011b117824 */ /* 0x140fe200030e0615 */
[----:B------:R-:W-:Y:S01]  /*12ce0*/  ULDC UR4, c[0x0][0x248] ;  /* 0x0000920000047ab9 */ /* 0x000fe20000000800 */
[C---:B------:R-:W-:Y:S01]  /*12cf0*/  IADD3 R26, P1, R30.reuse, R23, RZ ;  /* 0x000000171e1a7210 */ /* 0x040fe20007f3e0ff */
[----:B------:R-:W-:Y:S01]  /*12d00*/  VIADD R30, R30, UR4 ;  /* 0x000000041e1e7c36 */ /* 0x000fe20008000000 */
[----:B------:R-:W-:Y:S01]  /*12d10*/  ULDC UR4, c[0x0][0x22c] ;  /* 0x00008b0000047ab9 */ /* 0x000fe20000000800 */
[----:B------:R3:W-:Y:S01]  /*12d20*/  @P5 STG.E.U8 desc[UR44][R16.64], R31 ;  /* 0x0000001f10005986 */ /* 0x0007e2000c10112c */
[----:B------:R-:W-:Y:S01]  /*12d30*/  ISETP.LT.AND P5, PT, R0, UR8, !P2 ;  /* 0x0000000800007c0c */ /* 0x000fe2000d7a1270 */
[----:B------:R-:W-:Y:S01]  /*12d40*/  IMAD.X R27, R27, 0x1, R24, P1 ;  /* 0x000000011b1b7824 */ /* 0x000fe200008e0618 */
[----:B------:R-:W-:Y:S01]  /*12d50*/  ISETP.GE.AND P1, PT, R25, UR6, PT ;  /* 0x0000000619007c0c */ /* 0x000fe2000bf26270 */
[----:B------:R-:W-:Y:S01]  /*12d60*/  ULDC UR6, c[0x0][0x228] ;  /* 0x00008a0000067ab9 */ /* 0x000fe20000000800 */
[----:B0-----:R-:W-:Y:S01]  /*12d70*/  PRMT R29, R18, 0x7773, RZ ;  /* 0x00007773121d7816 */ /* 0x001fe200000000ff */
[----:B------:R-:W-:Y:S01]  /*12d80*/  VIADD R18, R2, 0x21 ;  /* 0x0000002102127836 */ /* 0x000fe20000000000 */
[----:B------:R-:W-:Y:S01]  /*12d90*/  SHF.R.S32.HI R25, RZ, 0x1f, R30 ;  /* 0x0000001fff197819 */ /* 0x000fe2000001141e */
[----:B------:R-:W-:Y:S01]  /*12da0*/  ULDC UR8, c[0x0][0x228] ;  /* 0x00008a0000087ab9 */ /* 0x000fe20000000800 */
[----:B------:R-:W-:Y:S01]  /*12db0*/  PRMT R33, R19, 0x7770, RZ ;  /* 0x0000777013217816 */ /* 0x000fe200000000ff */
[----:B------:R0:W-:Y:S01]  /*12dc0*/  @P4 STG.E.U8 desc[UR44][R26.64], R29 ;  /* 0x0000001d1a004986 */ /* 0x0001e2000c10112c */
[----:B------:R-:W-:Y:S01]  /*12dd0*/  ISETP.GE.AND P4, PT, R18, UR4, PT ;  /* 0x0000000412007c0c */ /* 0x000fe2000bf86270 */
[----:B------:R-:W-:Y:S01]  /*12de0*/  ULDC UR4, c[0x0][0x248] ;  /* 0x0000920000047ab9 */ /* 0x000fe20000000800 */
[C---:B---3--:R-:W-:Y:S01]  /*12df0*/  IADD3 R16, P6, R30.reuse, R22, RZ ;  /* 0x000000161e107210 */ /* 0x048fe20007fde0ff */
[----:B------:R-:W-:Y:S01]  /*12e00*/  VIADD R18, R30, UR4 ;  /* 0x000000041e127c36 */ /* 0x000fe20008000000 */
[----:B------:R-:W-:Y:S01]  /*12e10*/  ISETP.LT.AND P2, PT, R3, UR6, !P2 ;  /* 0x0000000603007c0c */ /* 0x000fe2000d741270 */
[----:B------:R-:W-:Y:S01]  /*12e20*/  ULDC UR6, c[0x0][0x228] ;  /* 0x00008a0000067ab9 */ /* 0x000fe20000000800 */
[----:B------:R-:W-:Y:S01]  /*12e30*/  PRMT R31, R19, 0x7772, RZ ;  /* 0x00007772131f7816 */ /* 0x000fe200000000ff */
[----:B------:R-:W-:Y:S01]  /*12e40*/  IMAD.X R17, R25, 0x1, R21, P6 ;  /* 0x0000000119117824 */ /* 0x000fe200030e0615 */
[----:B------:R-:W-:-:S02]  /*12e50*/  ULDC UR4, c[0x0][0x248] ;  /* 0x0000920000047ab9 */ /* 0x000fc40000000800 */
[----:B------:R-:W-:Y:S01]  /*12e60*/  VIADD R28, R18, UR4 ;  /* 0x00000004121c7c36 */ /* 0x000fe20008000000 */
[----:B0-----:R-:W-:Y:S01]  /*12e70*/  IADD3 R26, P6, R30, R23, RZ ;  /* 0x000000171e1a7210 */ /* 0x001fe20007fde0ff */
[----:B------:R0:W-:Y:S01]  /*12e80*/  @P5 STG.E.U8 desc[UR44][R16.64], R33 ;  /* 0x0000002110005986 */ /* 0x0001e2000c10112c */
[----:B------:R-:W-:Y:S01]  /*12e90*/  ISETP.LT.AND P5, PT, R0, UR6, !P3 ;  /* 0x0000000600007c0c */ /* 0x000fe2000dfa1270 */
[----:B------:R-:W-:Y:S01]  /*12ea0*/  ULDC UR6, c[0x0][0x228] ;  /* 0x00008a0000067ab9 */ /* 0x000fe20000000800 */
[----:B------:R-:W-:Y:S01]  /*12eb0*/  PRMT R29, R19, 0x7773, RZ ;  /* 0x00007773131d7816 */ /* 0x000fe200000000ff */
[----:B------:R-:W-:Y:S01]  /*12ec0*/  IMAD.X R27, R25, 0x1, R24, P6 ;  /* 0x00000001191b7824 */ /* 0x000fe200030e0618 */
[----:B------:R-:W-:Y:S01]  /*12ed0*/  PRMT R25, R19, 0x7771, RZ ;  /* 0x0000777113197816 */ /* 0x000fe200000000ff */
[----:B------:R-:W-:Y:S01]  /*12ee0*/  ULDC UR4, c[0x0][0x22c] ;  /* 0x00008b0000047ab9 */ /* 0x000fe20000000800 */
[----:B------:R-:W-:Y:S02]  /*12ef0*/  SHF.R.S32.HI R19, RZ, 0x1f, R18 ;  /* 0x0000001fff137819 */ /* 0x000fe40000011412 */
        /* <DEDUP_REMOVED lines=46> */
[----:B0-----:R-:W-:-:S02]  /*131e0*/  IADD3 R16, P6, R28, R22, RZ ;  /* 0x000000161c107210 */ /* 0x001fc40007fde0ff */
[C---:B------:R-:W-:Y:S02]  /*131f0*/  PRMT R25, R13.reuse, 0x7770, RZ ;  /* 0x000077700d197816 */ /* 0x040fe400000000ff */
[----:B------:R-:W-:Y:S01]  /*13200*/  PRMT R31, R13, 0x7771, RZ ;  /* 0x000077710d1f7816 */ /* 0x000fe200000000ff */
[----:B------:R-:W-:Y:S01]  /*13210*/  IMAD.X R17, R30, 0x1, R21, P6 ;  /* 0x000000011e117824 */ /* 0x000fe200030e0615 */
[----:B---3--:R-:W-:Y:S01]  /*13220*/  PRMT R29, R12, 0x7773, RZ ;  /* 0x000077730c1d7816 */ /* 0x008fe200000000ff */
[----:B------:R-:W-:-:S04]  /*13230*/  VIADD R18, R2, 0x24 ;  /* 0x0000002402127836 */ /* 0x000fc80000000000 */
        /* <DEDUP_REMOVED lines=11> */
[----:B------:R-:W-:Y:S01]  /*132f0*/  ULDC UR6, c[0x0][0x228] ;  /* 0x00008a0000067ab9 */ /* 0x000fe20000000800 */
[----:B0-----:R-:W-:Y:S01]  /*13300*/  IADD3 R26, P6, R12, R22, RZ ;  /* 0x000000160c1a7210 */ /* 0x001fe20007fde0ff */
[----:B------:R-:W-:Y:S01]  /*13310*/  ULDC UR8, c[0x0][0x228] ;  /* 0x00008a0000087ab9 */ /* 0x000fe20000000800 */
[----:B------:R-:W-:-:S02]  /*13320*/  PRMT R29, R13, 0x7772, RZ ;  /* 0x000077720d1d7816 */ /* 0x000fc400000000ff */
[----:B------:R0:W-:Y:S01]  /*13330*/  @P4 STG.E.U8 desc[UR44][R18.64], R31 ;  /* 0x0000001f12004986 */ /* 0x0001e2000c10112c */
[----:B------:R-:W-:Y:S01]  /*13340*/  IMAD.X R27, R28, 0x1, R21, P6 ;  /* 0x000000011c1b7824 */ /* 0x000fe200030e0615 */
[----:B------:R-:W-:Y:S01]  /*13350*/  ISETP.LT.AND P4, PT, R3, UR6, !P1 ;  /* 0x0000000603007c0c */ /* 0x000fe2000cf81270 */
        /* <DEDUP_REMOVED lines=10> */
[----:B0-----:R-:W-:-:S02]  /*13400*/  VIADD R18, R2, 0x26 ;  /* 0x0000002602127836 */ /* 0x001fc40000000000 */
[--C-:B------:R-:W-:Y:S01]  /*13410*/  IMAD.X R17, R28, 0x1, R24.reuse, P1 ;  /* 0x000000011c117824 */ /* 0x100fe200008e0618 */
[----:B------:R-:W-:Y:S02]  /*13420*/  SHF.R.S32.HI R30, RZ, 0x1f, R25 ;  /* 0x0000001fff1e7819 */ /* 0x000fe40000011419 */
[----:B------:R-:W-:Y:S02]  /*13430*/  IADD3 R12, P6, R25, R22, RZ ;  /* 0x00000016190c7210 */ /* 0x000fe40007fde0ff */
[----:B---3--:R-:W-:Y:S02]  /*13440*/  PRMT R29, R13, 0x7773, RZ ;  /* 0x000077730d1d7816 */ /* 0x008fe400000000ff */
[----:B------:R-:W-:Y:S01]  /*13450*/  PRMT R27, R14, 0x7770, RZ ;  /* 0x000077700e1b7816 */ /* 0x000fe200000000ff */
[----:B------:R-:W-:Y:S01]  /*13460*/  IMAD.X R13, R30, 0x1, R21, P6 ;  /* 0x000000011e0d7824 */ /* 0x000fe200030e0615 */
[----:B------:R-:W-:Y:S01]  /*13470*/  ISETP.GE.AND P1, PT, R18, UR4, PT ;  /* 0x0000000412007c0c */ /* 0x000fe2000bf26270 */
        /* <DEDUP_REMOVED lines=9> */
[----:B------:R-:W-:Y:S01]  /*13510*/  ULDC UR8, c[0x0][0x228] ;  /* 0x00008a0000087ab9 */ /* 0x000fe20000000800 */
[----:B------:R-:W-:Y:S01]  /*13520*/  VIADD R25, R2, 0x27 ;  /* 0x0000002702197836 */ /* 0x000fe20000000000 */
[----:B------:R-:W-:Y:S01]  /*13530*/  ULDC UR6, c[0x0][0x22c] ;  /* 0x00008b0000067ab9 */ /* 0x000fe20000000800 */
[----:B0-----:R-:W-:-:S02]  /*13540*/  SHF.R.S32.HI R17, RZ, 0x1f, R26 ;  /* 0x0000001fff117819 */ /* 0x001fc4000001141a */
[----:B------:R-:W-:Y:S02]  /*13550*/  PRMT R29, R14, 0x7772, RZ ;  /* 0x000077720e1d7816 */ /* 0x000fe400000000ff */
[----:B------:R-:W-:Y:S01]  /*13560*/  ISETP.GE.AND P3, PT, R25, UR6, PT ;  /* 0x0000000619007c0c */ /* 0x000fe2000bf66270 */
[----:B------:R-:W-:Y:S01]  /*13570*/  VIADD R25, R2, 0x28 ;  /* 0x0000002802197836 */ /* 0x000fe20000000000 */
[----:B---3--:R-:W-:Y:S01]  /*13580*/  IADD3 R12, P6, R26, R22, RZ ;  /* 0x000000161a0c7210 */ /* 0x008fe20007fde0ff */
[----:B------:R-:W-:Y:S01]  /*13590*/  ULDC UR6, c[0x0][0x22c] ;  /* 0x00008b0000067ab9 */ /* 0x000fe20000000800 */
[----:B------:R-:W-:-:S03]  /*135a0*/  PRMT R27, R14, 0x7771, RZ ;  /* 0x000077710e1b7816 */ /* 0x000fc600000000ff */
        /* <DEDUP_REMOVED lines=11> */
[----:B------:R-:W-:Y:S01]  /*13660*/  ULDC UR6, c[0x0][0x228] ;  /* 0x00008a0000067ab9 */ /* 0x000fe20000000800 */
[----:B------:R-:W-:Y:S01]  /*13670*/  PRMT R25, R15, 0x7773, RZ ;  /* 0x000077730f197816 */ /* 0x000fe200000000ff */
[----:B------:R-:W-:Y:S01]  /*13680*/  ULDC UR8, c[0x0][0x228] ;  /* 0x00008a0000087ab9 */ /* 0x000fe20000000800 */
[----:B0-----:R-:W-:Y:S01]  /*13690*/  PRMT R27, R14, 0x7773, RZ ;  /* 0x000077730e1b7816 */ /* 0x001fe200000000ff */
[----:B------:R-:W-:Y:S01]  /*136a0*/  VIADD R14, R2, 0x29 ;  /* 0x00000029020e7836 */ /* 0x000fe20000000000 */
[----:B------:R-:W-:-:S02]  /*136b0*/  SHF.R.S32.HI R18, RZ, 0x1f, R26 ;  /* 0x0000001fff127819 */ /* 0x000fc4000001141a */
[----:B---3--:R-:W-:Y:S01]  /*136c0*/  IADD3 R12, P6, R26, R22, RZ ;  /* 0x000000161a0c7210 */ /* 0x008fe20007fde0ff */
[----:B------:R0:W-:Y:S01]  /*136d0*/  @P4 STG.E.U8 desc[UR44][R16.64], R27 ;  /* 0x0000001b10004986 */ /* 0x0001e2000c10112c */
[----:B------:R-:W-:Y:S02]  /*136e0*/  PRMT R19, R15, 0x7770, RZ ;  /* 0x000077700f137816 */ /* 0x000fe400000000ff */
[----:B------:R-:W-:Y:S01]  /*136f0*/  ISETP.GE.AND P4, PT, R14, UR4, PT ;  /* 0x000000040e007c0c */ /* 0x000fe2000bf86270 */
[----:B------:R-:W-:Y:S01]  /*13700*/  IMAD.X R13, R18, 0x1, R21, P6 ;  /* 0x00000001120d7824 */ /* 0x000fe200030e0615 */
[----:B------:R-:W-:Y:S01]  /*13710*/  ISETP.LT.AND P1, PT, R3, UR6, !P1 ;  /* 0x0000000603007c0c */ /* 0x000fe2000cf21270 */
[----:B------:R-:W-:Y:S01]  /*13720*/  ULDC UR4, c[0x0][0x248] ;  /* 0x0000920000047ab9 */ /* 0x000fe20000000800 */
[----:B------:R-:W-:Y:S01]  /*13730*/  ULDC UR6, c[0x0][0x228] ;  /* 0x00008a0000067ab9 */ /* 0x000fe20000000800 */
[----:B------:R-:W-:Y:S01]  /*13740*/  VIADD R14, R26, UR4 ;  /* 0x000000041a0e7c36 */ /* 0x000fe20008000000 */
[----:B------:R3:W-:Y:S01]  /*13750*/  @P5 STG.E.U8 desc[UR44][R12.64], R19 ;  /* 0x000000130c005986 */ /* 0x0007e2000c10112c */
[----:B------:R-:W-:Y:S01]  /*13760*/  ISETP.LT.AND P5, PT, R0, UR6, !P3 ;  /* 0x0000000600007c0c */ /* 0x000fe2000dfa1270 */
[----:B------:R-:W-:Y:S01]  /*13770*/  ULDC UR6, c[0x0][0x228] ;  /* 0x00008a0000067ab9 */ /* 0x000fe20000000800 */
[----:B0-----:R-:W-:Y:S01]  /*13780*/  IADD3 R16, P6, R26, R23, RZ ;  /* 0x000000171a107210 */ /* 0x001fe20007fde0ff */
[----:B------:R-:W-:Y:S01]  /*13790*/  ULDC UR4, c[0x0][0x248] ;  /* 0x0000920000047ab9 */ /* 0x000fe20000000800 */
[----:B------:R-:W-:-:S02]  /*137a0*/  PRMT R29, R15, 0x7771, RZ ;  /* 0x000077710f1d7816 */ /* 0x000fc400000000ff */
[----:B------:R-:W-:Y:S01]  /*137b0*/  PRMT R27, R15, 0x7772, RZ ;  /* 0x000077720f1b7816 */ /* 0x000fe200000000ff */
[----:B------:R-:W-:Y:S01]  /*137c0*/  IMAD.X R17, R18, 0x1, R24, P6 ;  /* 0x0000000112117824 */ /* 0x000fe200030e0618 */
[----:B------:R-:W-:Y:S01]  /*137d0*/  SHF.R.S32.HI R15, RZ, 0x1f, R14 ;  /* 0x0000001fff0f7819 */ /* 0x000fe2000001140e */
[----:B------:R-:W-:Y:S01]  /*137e0*/  VIADD R18, R2, 0x2a ;  /* 0x0000002a02127836 */ /* 0x000fe20000000000 */
[----:B------:R-:W-:Y:S01]  /*137f0*/  ISETP.LT.AND P3, PT, R3, UR6, !P3 ;  /* 0x0000000603007c0c */ /* 0x000fe2000df61270 */
[C---:B---3--:R-:W-:Y:S01]  /*13800*/  VIADD R19, R14.reuse, UR4 ;  /* 0x000000040e137c36 */ /* 0x048fe20008000000 */
[CC--:B------:R-:W-:Y:S01]  /*13810*/  IADD3 R12, P6, R14.reuse, R22.reuse, RZ ;  /* 0x000000160e0c7210 */ /* 0x0c0fe20007fde0ff */
[----:B------:R0:W-:Y:S01]  /*13820*/  @P1 STG.E.U8 desc[UR44][R16.64], R29 ;  /* 0x0000001d10001986 */ /* 0x0001e2000c10112c */
[-C--:B------:R-:W-:Y:S01]  /*13830*/  IADD3 R14, P1, R14, R23.reuse, RZ ;  /* 0x000000170e0e7210 */ /* 0x080fe20007f3e0ff */
[----:B------:R-:W-:Y:S01]  /*13840*/  ULDC UR4, c[0x0][0x22c] ;  /* 0x00008b0000047ab9 */ /* 0x000fe20000000800 */
[----:B------:R-:W-:Y:S01]  /*13850*/  SHF.R.S32.HI R26, RZ, 0x1f, R19 ;  /* 0x0000001fff1a7819 */ /* 0x000fe20000011413 */
[C-C-:B------:R-:W-:Y:S01]  /*13860*/  IMAD.X R13, R15.reuse, 0x1, R21.reuse, P6 ;  /* 0x000000010f0d7824 */ /* 0x140fe200030e0615 */
[----:B------:R-:W-:Y:S01]  /*13870*/  ISETP.LT.AND P6, PT, R0, UR8, !P2 ;  /* 0x0000000800007c0c */ /* 0x000fe2000d7c1270 */
[----:B------:R-:W-:Y:S01]  /*13880*/  IMAD.X R15, R15, 0x1, R24, P1 ;  /* 0x000000010f0f7824 */ /* 0x000fe200008e0618 */
[----:B------:R-:W-:Y:S01]  /*13890*/  ISETP.GE.AND P1, PT, R18, UR4, PT ;  /* 0x0000000412007c0c */ /* 0x000fe2000bf26270 */
[----:B------:R-:W-:Y:S01]  /*138a0*/  ULDC UR4, c[0x0][0x248] ;  /* 0x0000920000047ab9 */ /* 0x000fe20000000800 */
[----:B------:R3:W-:Y:S01]  /*138b0*/  @P5 STG.E.U8 desc[UR44][R12.64], R27 ;  /* 0x0000001b0c005986 */ /* 0x0007e2000c10112c */
[----:B------:R-:W-:Y:S01]  /*138c0*/  ULDC UR6, c[0x0][0x228] ;  /* 0x00008a0000067ab9 */ /* 0x000fe20000000800 */
[----:B------:R-:W-:Y:S01]  /*138d0*/  ULDC UR8, c[0x0][0x228] ;  /* 0x00008a0000087ab9 */ /* 0x000fe20000000800 */
[CC--:B0-----:R-:W-:Y:S01]  /*138e0*/  IADD3 R16, P5, R19.reuse, R22.reuse, RZ ;  /* 0x0000001613107210 */ /* 0x0c1fe20007fbe0ff */
[----:B------:R0:W-:Y:S01]  /*138f0*/  @P3 STG.E.U8 desc[UR44][R14.64], R25 ;  /* 0x000000190e003986 */ /* 0x0001e2000c10112c */
[----:B-1----:R-:W-:Y:S01]  /*13900*/  PRMT R29, R8, 0x7770, RZ ;  /* 0x00007770081d7816 */ /* 0x002fe200000000ff */
[----:B------:R-:W-:Y:S01]  /*13910*/  VIADD R18, R19, UR4 ;  /* 0x0000000413127c36 */ /* 0x000fe20008000000 */
[----:B------:R-:W-:Y:S01]  /*13920*/  ISETP.LT.AND P3, PT, R3, UR6, !P2 ;  /* 0x0000000603007c0c */ /* 0x000fe2000d761270 */
[----:B------:R-:W-:Y:S01]  /*13930*/  IMAD.X R17, R26, 0x1, R21, P5 ;  /* 0x000000011a117824 */ /* 0x000fe200028e0615 */
[----:B------:R-:W-:Y:S01]  /*13940*/  ISETP.LT.AND P5, PT, R0, UR8, !P4 ;  /* 0x0000000800007c0c */ /* 0x000fe2000e7a1270 */
[----:B------:R-:W-:Y:S01]  /*13950*/  ULDC UR4, c[0x0][0x22c] ;  /* 0x00008b0000047ab9 */ /* 0x000fe20000000800 */
[----:B------:R-:W-:Y:S01]  /*13960*/  SHF.R.S32.HI R28, RZ, 0x1f, R18 ;  /* 0x0000001fff1c7819 */ /* 0x000fe20000011412 */
[----:B------:R-:W-:Y:S01]  /*13970*/  ULDC UR6, c[0x0][0x228] ;  /* 0x00008a0000067ab9 */ /* 0x000fe20000000800 */
[----:B------:R1:W-:Y:S01]  /*13980*/  @P6 STG.E.U8 desc[UR44][R16.64], R29 ;  /* 0x0000001d10006986 */ /* 0x0003e2000c10112c */
[----:B---3--:R-:W-:Y:S01]  /*13990*/  IADD3 R12, P2, R19, R23, RZ ;  /* 0x00000017130c7210 */ /* 0x008fe20007f5e0ff */
[----:B------:R-:W-:Y:S01]  /*139a0*/  ULDC UR8, c[0x0][0x228] ;  /* 0x00008a0000087ab9 */ /* 0x000fe20000000800 */
[----:B0-----:R-:W-:-:S02]  /*139b0*/  IADD3 R14, P6, R18, R22, RZ ;  /* 0x00000016120e7210 */ /* 0x001fc40007fde0ff */
[----:B------:R-:W-:Y:S01]  /*139c0*/  PRMT R27, R8, 0x7771, RZ ;  /* 0x00007771081b7816 */ /* 0x000fe200000000ff */
[----:B------:R-:W-:Y:S01]  /*139d0*/  IMAD.X R13, R26, 0x1, R24, P2 ;  /* 0x000000011a0d7824 */ /* 0x000fe200010e0618 */
[----:B------:R-:W-:Y:S01]  /*139e0*/  PRMT R25, R8, 0x7772, RZ ;  /* 0x0000777208197816 */ /* 0x000fe200000000ff */
[----:B------:R-:W-:Y:S01]  /*139f0*/  IMAD.X R15, R28, 0x1, R21, P6 ;  /* 0x000000011c0f7824 */ /* 0x000fe200030e0615 */
[----:B------:R-:W-:Y:S01]  /*13a00*/  ISETP.LT.AND P4, PT, R3, UR6, !P4 ;  /* 0x0000000603007c0c */ /* 0x000fe2000e781270 */
[----:B------:R-:W-:Y:S01]  /*13a10*/  ULDC UR6, c[0x0][0x228] ;  /* 0x00008a0000067ab9 */ /* 0x000fe20000000800 */
[----:B------:R0:W-:Y:S01]  /*13a20*/  @P3 STG.E.U8 desc[UR44][R12.64], R27 ;  /* 0x0000001b0c003986 */ /* 0x0001e2000c10112c */
[----:B-1----:R-:W-:-:S03]  /*13a30*/  VIADD R16, R2, 0x2b ;  /* 0x0000002b02107836 */ /* 0x002fc60000000000 */
        /* <DEDUP_REMOVED lines=8> */
[----:B0-----:R-:W-:Y:S02]  /*13ac0*/  PRMT R27, R8, 0x7773, RZ ;  /* 0x00007773081b7816 */ /* 0x001fe400000000ff */
[----:B------:R-:W-:Y:S01]  /*13ad0*/  IMAD.X R17, R28, 0x1, R24, P3 ;  /* 0x000000011c117824 */ /* 0x000fe200018e0618 */
[----:B------:R-:W-:Y:S01]  /*13ae0*/  SHF.R.S32.HI R18, RZ, 0x1f, R19 ;  /* 0x0000001fff127819 */ /* 0x000fe20000011413 */
[----:B-1----:R-:W-:Y:S01]  /*13af0*/  VIADD R14, R2, 0x2c ;  /* 0x0000002c020e7836 */ /* 0x002fe20000000000 */
[----:B------:R-:W-:-:S02]  /*13b00*/  IADD3 R12, P6, R19, R22, RZ ;  /* 0x00000016130c7210 */ /* 0x000fc40007fde0ff */
[----:B------:R-:W-:Y:S01]  /*13b10*/  PRMT R25, R9, 0x7770, RZ ;  /* 0x0000777009197816 */ /* 0x000fe200000000ff */
[----:B------:R0:W-:Y:S01]  /*13b20*/  @P4 STG.E.U8 desc[UR44][R16.64], R27 ;  /* 0x0000001b10004986 */ /* 0x0001e2000c10112c */
[----:B------:R-:W-:Y:S01]  /*13b30*/  ISETP.GE.AND P3, PT, R14, UR4, PT ;  /* 0x000000040e007c0c */ /* 0x000fe2000bf66270 */
[----:B------:R-:W-:Y:S01]  /*13b40*/  IMAD.X R13, R18, 0x1, R21, P6 ;  /* 0x00000001120d7824 */ /* 0x000fe200030e0615 */
        /* <DEDUP_REMOVED lines=9> */
[----:B0-----:R-:W-:Y:S01]  /*13be0*/  IADD3 R16, P6, R8, R22, RZ ;  /* 0x0000001608107210 */ /* 0x001fe20007fde0ff */
[----:B------:R-:W-:Y:S01]  /*13bf0*/  ULDC UR6, c[0x0][0x228] ;  /* 0x00008a0000067ab9 */ /* 0x000fe20000000800 */
[----:B------:R-:W-:Y:S01]  /*13c00*/  PRMT R19, R9, 0x7772, RZ ;  /* 0x0000777209137816 */ /* 0x000fe200000000ff */
[----:B------:R-:W-:-:S02]  /*13c10*/  ULDC UR8, c[0x0][0x228] ;  /* 0x00008a0000087ab9 */ /* 0x000fc40000000800 */
[----:B------:R-:W-:Y:S02]  /*13c20*/  IMAD.X R17, R26, 0x1, R21, P6 ;  /* 0x000000011a117824 */ /* 0x000fe400030e0615 */
[----:B-1----:R-:W-:Y:S01]  /*13c30*/  VIADD R12, R2, 0x2d ;  /* 0x0000002d020c7836 */ /* 0x002fe20000000000 */
[----:B------:R-:W-:-:S04]  /*13c40*/  PRMT R25, R9, 0x7771, RZ ;  /* 0x0000777109197816 */ /* 0x000fc800000000ff */
[----:B------:R-:W-:Y:S01]  /*13c50*/  ISETP.GE.AND P1, PT, R12, UR4, PT ;  /* 0x000000040c007c0c */ /* 0x000fe2000bf26270 */
[----:B------:R-:W-:Y:S01]  /*13c60*/  ULDC UR4, c[0x0][0x248] ;  /* 0x0000920000047ab9 */ /* 0x000fe20000000800 */
[----:B------:R0:W-:Y:S01]  /*13c70*/  @P4 STG.E.U8 desc[UR44][R14.64], R25 ;  /* 0x000000190e004986 */ /* 0x0001e2000c10112c */
[----:B------:R-:W-:Y:S01]  /*13c80*/  VIADD R18, R8, UR4 ;  /* 0x0000000408127c36 */ /* 0x000fe20008000000 */
[----:B------:R-:W-:Y:S01]  /*13c90*/  ISETP.LT.AND P4, PT, R3, UR6, !P2 ;  /* 0x0000000603007c0c */ /* 0x000fe2000d781270 */
[----:B------:R-:W-:Y:S01]  /*13ca0*/  ULDC UR4, c[0x0][0x22c] ;  /* 0x00008b0000047ab9 */ /* 0x000fe20000000800 */
[----:B------:R1:W-:Y:S01]  /*13cb0*/  @P5 STG.E.U8 desc[UR44][R16.64], R19 ;  /* 0x0000001310005986 */ /* 0x0003e2000c10112c */
[----:B------:R-:W-:Y:S01]  /*13cc0*/  ISETP.LT.AND P5, PT, R0, UR8, !P3 ;  /* 0x0000000800007c0c */ /* 0x000fe2000dfa1270 */
[----:B------:R-:W-:Y:S01]  /*13cd0*/  ULDC UR6, c[0x0][0x228] ;  /* 0x00008a0000067ab9 */ /* 0x000fe20000000800 */
[----:B------:R-:W-:Y:S01]  /*13ce0*/  IADD3 R12, P2, R8, R23, RZ ;  /* 0x00000017080c7210 */ /* 0x000fe20007f5e0ff */
[----:B------:R-:W-:Y:S01]  /*13cf0*/  ULDC UR8, c[0x0][0x228] ;  /* 0x00008a0000087ab9 */ /* 0x000fe20000000800 */
[----:B------:R-:W-:-:S02]  /*13d00*/  SHF.R.S32.HI R27, RZ, 0x1f, R18 ;  /* 0x0000001fff1b7819 */ /* 0x000fc40000011412 */
[-C--:B------:R-:W-:Y:S01]  /*13d10*/  IADD3 R8, P6, R18, R22.reuse, RZ ;  /* 0x0000001612087210 */ /* 0x080fe20007fde0ff */
[----:B0-----:R-:W-:Y:S01]  /*13d20*/  VIADD R14, R2, 0x2e ;  /* 0x0000002e020e7836 */ /* 0x001fe20000000000 */
[----:B------:R-:W-:Y:S01]  /*13d30*/  ISETP.LT.AND P3, PT, R3, UR6, !P3 ;  /* 0x0000000603007c0c */ /* 0x000fe2000df61270 */
[----:B------:R-:W-:Y:S01]  /*13d40*/  IMAD.X R13, R26, 0x1, R24, P2 ;  /* 0x000000011a0d7824 */ /* 0x000fe200010e0618 */
[C---:B------:R-:W-:Y:S01]  /*13d50*/  PRMT R25, R10.reuse, 0x7771, RZ ;  /* 0x000077710a197816 */ /* 0x040fe200000000ff */
[----:B------:R-:W-:Y:S01]  /*13d60*/  ULDC UR6, c[0x0][0x228] ;  /* 0x00008a0000067ab9 */ /* 0x000fe20000000800 */
[----:B-1----:R-:W-:Y:S01]  /*13d70*/  PRMT R19, R9, 0x7773, RZ ;  /* 0x0000777309137816 */ /* 0x002fe200000000ff */
[C---:B------:R-:W-:Y:S01]  /*13d80*/  IMAD.X R9, R27.reuse, 0x1, R21, P6 ;  /* 0x000000011b097824 */ /* 0x040fe200030e0615 */
[----:B------:R-:W-:Y:S02]  /*13d90*/  PRMT R17, R10, 0x7770, RZ ;  /* 0x000077700a117816 */ /* 0x000fe400000000ff */
[----:B------:R-:W-:Y:S01]  /*13da0*/  ISETP.GE.AND P2, PT, R14, UR4, PT ;  /* 0x000000040e007c0c */ /* 0x000fe2000bf46270 */
[----:B------:R-:W-:Y:S01]  /*13db0*/  ULDC UR4, c[0x0][0x248] ;  /* 0x0000920000047ab9 */ /* 0x000fe20000000800 */
[----:B------:R0:W-:Y:S01]  /*13dc0*/  @P4 STG.E.U8 desc[UR44][R12.64], R19 ;  /* 0x000000130c004986 */ /* 0x0001e2000c10112c */
[C---:B------:R-:W-:Y:S01]  /*13dd0*/  VIADD R16, R18.reuse, UR4 ;  /* 0x0000000412107c36 */ /* 0x040fe20008000000 */
[----:B------:R-:W-:Y:S01]  /*13de0*/  IADD3 R14, P4, R18, R23, RZ ;  /* 0x00000017120e7210 */ /* 0x000fe20007f9e0ff */
[----:B------:R-:W-:Y:S01]  /*13df0*/  ULDC UR4, c[0x0][0x22c] ;  /* 0x00008b0000047ab9 */ /* 0x000fe20000000800 */
[----:B------:R1:W-:Y:S01]  /*13e00*/  @P5 STG.E.U8 desc[UR44][R8.64], R17 ;  /* 0x0000001108005986 */ /* 0x0003e2000c10112c */
[----:B------:R-:W-:Y:S01]  /*13e10*/  ISETP.LT.AND P5, PT, R0, UR8, !P1 ;  /* 0x0000000800007c0c */ /* 0x000fe2000cfa1270 */
[----:B------:R-:W-:Y:S01]  /*13e20*/  ULDC UR8, c[0x0][0x228] ;  /* 0x00008a0000087ab9 */ /* 0x000fe20000000800 */
[----:B------:R-:W-:Y:S01]  /*13e30*/  SHF.R.S32.HI R18, RZ, 0x1f, R16 ;  /* 0x0000001fff127819 */ /* 0x000fe20000011410 */
[----:B------:R-:W-:Y:S01]  /*13e40*/  IMAD.X R15, R27, 0x1, R24, P4 ;  /* 0x000000011b0f7824 */ /* 0x000fe200020e0618 */
[----:B------:R-:W-:Y:S01]  /*13e50*/  ISETP.LT.AND P1, PT, R3, UR6, !P1 ;  /* 0x0000000603007c0c */ /* 0x000fe2000cf21270 */
[----:B------:R-:W-:Y:S01]  /*13e60*/  ULDC UR6, c[0x0][0x228] ;  /* 0x00008a0000067ab9 */ /* 0x000fe20000000800 */
[----:B0-----:R-:W-:-:S02]  /*13e70*/  IADD3 R12, P6, R16, R22, RZ ;  /* 0x00000016100c7210 */ /* 0x001fc40007fde0ff */
[----:B------:R0:W-:Y:S01]  /*13e80*/  @P3 STG.E.U8 desc[UR44][R14.64], R25 ;  /* 0x000000190e003986 */ /* 0x0001e2000c10112c */
[----:B------:R-:W-:Y:S01]  /*13e90*/  PRMT R19, R10, 0x7772, RZ ;  /* 0x000077720a137816 */ /* 0x000fe200000000ff */
[----:B-1----:R-:W-:Y:S01]  /*13ea0*/  VIADD R8, R2, 0x2f ;  /* 0x0000002f02087836 */ /* 0x002fe20000000000 */
[----:B------:R-:W-:Y:S01]  /*13eb0*/  ISETP.LT.AND P3, PT, R0, UR8, !P2 ;  /* 0x0000000800007c0c */ /* 0x000fe2000d761270 */
[----:B------:R-:W-:Y:S01]  /*13ec0*/  IMAD.X R13, R18, 0x1, R21, P6 ;  /* 0x00000001120d7824 */ /* 0x000fe200030e0615 */
[----:B------:R-:W-:Y:S01]  /*13ed0*/  ULDC UR8, c[0x0][0x228] ;  /* 0x00008a0000087ab9 */ /* 0x000fe20000000800 */
[----:B------:R-:W-:Y:S01]  /*13ee0*/  ISETP.LT.AND P2, PT, R3, UR6, !P2 ;  /* 0x0000000603007c0c */ /* 0x000fe2000d741270 */
[----:B------:R-:W-:Y:S01]  /*13ef0*/  ULDC UR6, c[0x0][0x22c] ;  /* 0x00008b0000067ab9 */ /* 0x000fe20000000800 */
[----:B------:R-:W-:Y:S01]  /*13f00*/  ISETP.GE.AND P4, PT, R8, UR4, PT ;  /* 0x0000000408007c0c */ /* 0x000fe2000bf86270 */
[----:B------:R-:W-:Y:S01]  /*13f10*/  ULDC UR4, c[0x0][0x248] ;  /* 0x0000920000047ab9 */ /* 0x000fe20000000800 */
[----:B------:R1:W-:Y:S01]  /*13f20*/  @P5 STG.E.U8 desc[UR44][R12.64], R19 ;  /* 0x000000130c005986 */ /* 0x0003e2000c10112c */
[C---:B------:R-:W-:Y:S01]  /*13f30*/  VIADD R17, R16.reuse, UR4 ;  /* 0x0000000410117c36 */ /* 0x040fe20008000000 */
[----:B------:R-:W-:Y:S01]  /*13f40*/  IADD3 R8, P5, R16, R23, RZ ;  /* 0x0000001710087210 */ /* 0x000fe20007fbe0ff */
[----:B------:R-:W-:Y:S01]  /*13f50*/  ULDC UR4, c[0x0][0x22c] ;  /* 0x00008b0000047ab9 */ /* 0x000fe20000000800 */
[----:B0-----:R-:W-:Y:S01]  /*13f60*/  PRMT R25, R10, 0x7773, RZ ;  /* 0x000077730a197816 */ /* 0x001fe200000000ff */
[----:B------:R-:W-:Y:S01]  /*13f70*/  VIADD R10, R2, 0x31 ;  /* 0x00000031020a7836 */ /* 0x000fe20000000000 */
[----:B------:R-:W-:Y:S01]  /*13f80*/  SHF.R.S32.HI R26, RZ, 0x1f, R17 ;  /* 0x0000001fff1a7819 */ /* 0x000fe20000011411 */
[----:B------:R-:W-:Y:S01]  /*13f90*/  IMAD.X R9, R18, 0x1, R24, P5 ;  /* 0x0000000112097824 */ /* 0x000fe200028e0618 */
[----:B------:R-:W-:Y:S01]  /*13fa0*/  IADD3 R14, P6, R17, R22, RZ ;  /* 0x00000016110e7210 */ /* 0x000fe20007fde0ff */
[----:B-1----:R-:W-:Y:S01]  /*13fb0*/  VIADD R12, R2, 0x30 ;  /* 0x00000030020c7836 */ /* 0x002fe20000000000 */
[----:B------:R-:W-:-:S03]  /*13fc0*/  PRMT R19, R11, 0x7770, RZ ;  /* 0x000077700b137816 */ /* 0x000fc600000000ff */
[----:B------:R-:W-:Y:S01]  /*13fd0*/  IMAD.X R15, R26, 0x1, R21, P6 ;  /* 0x000000011a0f7824 */ /* 0x000fe200030e0615 */
[----:B------:R0:W-:Y:S01]  /*13fe0*/  @P1 STG.E.U8 desc[UR44][R8.64], R25 ;  /* 0x0000001908001986 */ /* 0x0001e2000c10112c */
        /* <DEDUP_REMOVED lines=8> */
[----:B------:R-:W-:Y:S01]  /*14070*/  ISETP.LT.AND P4, PT, R3, UR8, !P4 ;  /* 0x0000000803007c0c */ /* 0x000fe2000e781270 */
[----:B------:R-:W-:Y:S01]  /*14080*/  ULDC UR8, c[0x0][0x228] ;  /* 0x00008a0000087ab9 */ /* 0x000fe20000000800 */
[----:B------:R-:W-:Y:S01]  /*14090*/  SHF.R.S32.HI R18, RZ, 0x1f, R16 ;  /* 0x0000001fff127819 */ /* 0x000fe20000011410 */
[----:B------:R-:W-:Y:S01]  /*140a0*/  IMAD.X R13, R26, 0x1, R24, P3 ;  /* 0x000000011a0d7824 */ /* 0x000fe200018e0618 */
[----:B0-----:R-:W-:-:S02]  /*140b0*/  IADD3 R8, P6, R16, R22, RZ ;  /* 0x0000001610087210 */ /* 0x001fc40007fde0ff */
[C---:B------:R-:W-:Y:S02]  /*140c0*/  PRMT R25, R11.reuse, 0x7771, RZ ;  /* 0x000077710b197816 */ /* 0x040fe400000000ff */
[----:B-1----:R-:W-:Y:S01]  /*140d0*/  PRMT R19, R11, 0x7772, RZ ;  /* 0x000077720b137816 */ /* 0x002fe200000000ff */
[----:B------:R-:W-:Y:S01]  /*140e0*/  IMAD.X R9, R18, 0x1, R21, P6 ;  /* 0x0000000112097824 */ /* 0x000fe200030e0615 */
[----:B------:R-:W-:Y:S01]  /*140f0*/  ISETP.GE.AND P3, PT, R10, UR4, PT ;  /* 0x000000040a007c0c */ /* 0x000fe2000bf66270 */
[----:B------:R0:W-:Y:S01]  /*14100*/  @P2 STG.E.U8 desc[UR44][R12.64], R25 ;  /* 0x000000190c002986 */ /* 0x0001e2000c10112c */
[----:B------:R-:W-:Y:S01]  /*14110*/  ULDC UR4, c[0x0][0x248] ;  /* 0x0000920000047ab9 */ /* 0x000fe20000000800 */
[----:B------:R-:W-:Y:S01]  /*14120*/  ISETP.LT.AND P6, PT, R0, UR10, !P5 ;  /* 0x0000000a00007c0c */ /* 0x000fe2000efc1270 */
[C---:B------:R-:W-:Y:S01]  /*14130*/  VIADD R17, R16.reuse, UR4 ;  /* 0x0000000410117c36 */ /* 0x040fe20008000000 */
[----:B------:R1:W-:Y:S01]  /*14140*/  @P1 STG.E.U8 desc[UR44][R8.64], R19 ;  /* 0x0000001308001986 */ /* 0x0003e2000c10112c */
[----:B------:R-:W-:Y:S01]  /*14150*/  IADD3 R14, P1, R16, R23, RZ ;  /* 0x00000017100e7210 */ /* 0x000fe20007f3e0ff */
[----:B------:R-:W-:Y:S01]  /*14160*/  VIADD R10, R2, 0x32 ;  /* 0x00000032020a7836 */ /* 0x000fe20000000000 */
[----:B------:R-:W-:Y:S01]  /*14170*/  ULDC UR4, c[0x0][0x22c] ;  /* 0x00008b0000047ab9 */ /* 0x000fe20000000800 */
[----:B------:R-:W-:-:S02]  /*14180*/  ULDC UR10, c[0x0][0x228] ;  /* 0x00008a00000a7ab9 */ /* 0x000fc40000000800 */
[----:B------:R-:W-:Y:S01]  /*14190*/  IMAD.X R15, R18, 0x1, R24, P1 ;  /* 0x00000001120f7824 */ /* 0x000fe200008e0618 */
[----:B------:R-:W-:Y:S01]  /*141a0*/  ISETP.GE.AND P2, PT, R10, UR6, PT ;  /* 0x000000060a007c0c */ /* 0x000fe2000bf46270 */
[C---:B------:R-:W-:Y:S01]  /*141b0*/  VIADD R10, R2.reuse, 0x33 ;  /* 0x00000033020a7836 */ /* 0x040fe20000000000 */
[----:B0-----:R-:W-:Y:S01]  /*141c0*/  SHF.R.S32.HI R25, RZ, 0x1f, R17 ;  /* 0x0000001fff197819 */ /* 0x001fe20000011411 */
[----:B------:R-:W-:Y:S01]  /*141d0*/  ULDC UR6, c[0x0][0x228] ;  /* 0x00008a0000067ab9 */ /* 0x000fe20000000800 */
[----:B------:R-:W-:Y:S01]  /*141e0*/  PRMT R13, R11, 0x7773, RZ ;  /* 0x000077730b0d7816 */ /* 0x000fe200000000ff */
[----:B------:R-:W-:Y:S01]  /*141f0*/  VIADD R12, R2, 0x34 ;  /* 0x00000034020c7836 */ /* 0x000fe20000000000 */
[----:B-1----:R-:W-:Y:S02]  /*14200*/  IADD3 R8, P1, R17, R22, RZ ;  /* 0x0000001611087210 */ /* 0x002fe40007f3e0ff */
[----:B--2---:R-:W-:Y:S01]  /*14210*/  PRMT R19, R4, 0x7770, RZ ;  /* 0x0000777004137816 */ /* 0x004fe200000000ff */
[----:B------:R0:W-:Y:S01]  /*14220*/  @P4 STG.E.U8 desc[UR44][R14.64], R13 ;  /* 0x0000000d0e004986 */ /* 0x0001e2000c10112c */
[----:B------:R-:W-:Y:S01]  /*14230*/  ISETP.LT.AND P4, PT, R3, UR6, !P5 ;  /* 0x0000000603007c0c */ /* 0x000fe2000ef81270 */
[----:B------:R-:W-:Y:S01]  /*14240*/  IMAD.X R9, R25, 0x1, R21, P1 ;  /* 0x0000000119097824 */ /* 0x000fe200008e0615 */
[----:B------:R-:W-:Y:S01]  /*14250*/  ISETP.GE.AND P1, PT, R10, UR4, PT ;  /* 0x000000040a007c0c */ /* 0x000fe2000bf26270 */
[----:B------:R-:W-:Y:S01]  /*14260*/  ULDC UR4, c[0x0][0x248] ;  /* 0x0000920000047ab9 */ /* 0x000fe20000000800 */
[----:B------:R-:W-:Y:S01]  /*14270*/  ISETP.LT.AND P5, PT, R0, UR8, !P3 ;  /* 0x0000000800007c0c */ /* 0x000fe2000dfa1270 */
[C---:B------:R-:W-:Y:S01]  /*14280*/  VIADD R16, R17.reuse, UR4 ;  /* 0x0000000411107c36 */ /* 0x040fe20008000000 */
[----:B------:R1:W-:Y:S01]  /*14290*/  @P6 STG.E.U8 desc[UR44][R8.64], R19 ;  /* 0x0000001308006986 */ /* 0x0003e2000c10112c */
[----:B------:R-:W-:Y:S01]  /*142a0*/  IADD3 R10, P6, R17, R23, RZ ;  /* 0x00000017110a7210 */ /* 0x000fe20007fde0ff */
[----:B------:R-:W-:Y:S01]  /*142b0*/  ULDC UR6, c[0x0][0x22c] ;  /* 0x00008b0000067ab9 */ /* 0x000fe20000000800 */
[----:B------:R-:W-:Y:S01]  /*142c0*/  ISETP.LT.AND P3, PT, R3, UR10, !P3 ;  /* 0x0000000a03007c0c */ /* 0x000fe2000df61270 */
[----:B------:R-:W-:Y:S01]  /*142d0*/  ULDC UR4, c[0x0][0x248] ;  /* 0x0000920000047ab9 */ /* 0x000fe20000000800 */
[----:B0-----:R-:W-:Y:S01]  /*142e0*/  SHF.R.S32.HI R13, RZ, 0x1f, R16 ;  /* 0x0000001fff0d7819 */ /* 0x001fe20000011410 */
[----:B------:R-:W-:Y:S01]  /*142f0*/  IMAD.X R11, R25, 0x1, R24, P6 ;  /* 0x00000001190b7824 */ /* 0x000fe200030e0618 */
[C---:B------:R-:W-:Y:S01]  /*14300*/  PRMT R15, R4.reuse, 0x7772, RZ ;  /* 0x00007772040f7816 */ /* 0x040fe200000000ff */
[----:B------:R-:W-:Y:S01]  /*14310*/  ULDC UR8, c[0x0][0x228] ;  /* 0x00008a0000087ab9 */ /* 0x000fe20000000800 */
[----:B------:R-:W-:-:S02]  /*14320*/  PRMT R17, R4, 0x7773, RZ ;  /* 0x0000777304117816 */ /* 0x000fc400000000ff */
[----:B------:R-:W-:Y:S02]  /*14330*/  PRMT R25, R7, 0x7771, RZ ;  /* 0x0000777107197816 */ /* 0x000fe400000000ff */
[----:B-1----:R-:W-:Y:S01]  /*14340*/  PRMT R19, R4, 0x7771, RZ ;  /* 0x0000777104137816 */ /* 0x002fe200000000ff */
[----:B------:R-:W-:Y:S01]  /*14350*/  VIADD R4, R2, 0x35 ;  /* 0x0000003502047836 */ /* 0x000fe20000000000 */
[----:B------:R-:W-:-:S03]  /*14360*/  IADD3 R8, P6, R16, R22, RZ ;  /* 0x0000001610087210 */ /* 0x000fc60007fde0ff */
[----:B------:R0:W-:Y:S01]  /*14370*/  @P4 STG.E.U8 desc[UR44][R10.64], R19 ;  /* 0x000000130a004986 */ /* 0x0001e2000c10112c */
[----:B------:R-:W-:Y:S01]  /*14380*/  ISETP.GE.AND P4, PT, R12, UR6, PT ;  /* 0x000000060c007c0c */ /* 0x000fe2000bf86270 */
[C-C-:B------:R-:W-:Y:S01]  /*14390*/  IMAD.X R9, R13.reuse, 0x1, R21.reuse, P6 ;  /* 0x000000010d097824 */ /* 0x140fe200030e0615 */
[CC--:B------:R-:W-:Y:S01]  /*143a0*/  IADD3 R12, P6, R16.reuse, R23.reuse, RZ ;  /* 0x00000017100c7210 */ /* 0x0c0fe20007fde0ff */
[----:B------:R-:W-:Y:S01]  /*143b0*/  ULDC UR6, c[0x0][0x228] ;  /* 0x00008a0000067ab9 */ /* 0x000fe20000000800 */
[----:B------:R-:W-:Y:S01]  /*143c0*/  VIADD R16, R16, UR4 ;  /* 0x0000000410107c36 */ /* 0x000fe20008000000 */
[----:B------:R-:W-:Y:S01]  /*143d0*/  ULDC UR4, c[0x0][0x248] ;  /* 0x0000920000047ab9 */ /* 0x000fe20000000800 */
[----:B------:R1:W-:Y:S01]  /*143e0*/  @P5 STG.E.U8 desc[UR44][R8.64], R15 ;  /* 0x0000000f08005986 */ /* 0x0003e2000c10112c */
[----:B------:R-:W-:Y:S01]  /*143f0*/  IMAD.X R13, R13, 0x1, R24, P6 ;  /* 0x000000010d0d7824 */ /* 0x000fe200030e0618 */
[----:B------:R-:W-:Y:S01]  /*14400*/  ISETP.LT.AND P5, PT, R0, UR6, !P2 ;  /* 0x0000000600007c0c */ /* 0x000fe2000d7a1270 */
[----:B------:R-:W-:Y:S01]  /*14410*/  ULDC UR6, c[0x0][0x228] ;  /* 0x00008a0000067ab9 */ /* 0x000fe20000000800 */
[----:B------:R-:W-:Y:S01]  /*14420*/  SHF.R.S32.HI R18, RZ, 0x1f, R16 ;  /* 0x0000001fff127819 */ /* 0x000fe20000011410 */
[C---:B------:R-:W-:Y:S01]  /*14430*/  VIADD R14, R16.reuse, UR4 ;  /* 0x00000004100e7c36 */ /* 0x040fe20008000000 */
[----:B------:R2:W-:Y:S01]  /*14440*/  @P3 STG.E.U8 desc[UR44][R12.64], R17 ;  /* 0x000000110c003986 */ /* 0x0005e2000c10112c */
[----:B0-----:R-:W-:Y:S01]  /*14450*/  IADD3 R10, P3, R16, R22, RZ ;  /* 0x00000016100a7210 */ /* 0x001fe20007f7e0ff */
[----:B------:R-:W-:Y:S01]  /*14460*/  ULDC UR4, c[0x0][0x248] ;  /* 0x0000920000047ab9 */ /* 0x000fe20000000800 */
[----:B------:R-:W-:Y:S01]  /*14470*/  ISETP.LT.AND P2, PT, R3, UR6, !P2 ;  /* 0x0000000603007c0c */ /* 0x000fe2000d741270 */
[----:B------:R-:W-:Y:S01]  /*14480*/  ULDC UR6, c[0x0][0x228] ;  /* 0x00008a0000067ab9 */ /* 0x000fe20000000800 */
[----:B------:R-:W-:Y:S01]  /*14490*/  ISETP.LT.AND P6, PT, R0, UR8, !P1 ;  /* 0x0000000800007c0c */ /* 0x000fe2000cfc1270 */
[----:B------:R-:W-:Y:S01]  /*144a0*/  IMAD.X R11, R18, 0x1, R21, P3 ;  /* 0x00000001120b7824 */ /* 0x000fe200018e0615 */
[----:B-1----:R-:W-:Y:S01]  /*144b0*/  PRMT R15, R5, 0x7770, RZ ;  /* 0x00007770050f7816 */ /* 0x002fe200000000ff */
[----:B------:R-:W-:Y:S01]  /*144c0*/  ULDC UR8, c[0x0][0x228] ;  /* 0x00008a0000087ab9 */ /* 0x000fe20000000800 */
[----:B------:R-:W-:-:S02]  /*144d0*/  IADD3 R8, P3, R16, R23, RZ ;  /* 0x0000001710087210 */ /* 0x000fc40007f7e0ff */
[----:B------:R-:W-:Y:S01]  /*144e0*/  SHF.R.S32.HI R16, RZ, 0x1f, R14 ;  /* 0x0000001fff107819 */ /* 0x000fe2000001140e */
[----:B------:R0:W-:Y:S01]  /*144f0*/  @P5 STG.E.U8 desc[UR44][R10.64], R15 ;  /* 0x0000000f0a005986 */ /* 0x0001e2000c10112c */
[-C--:B--2---:R-:W-:Y:S01]  /*14500*/  IADD3 R12, P5, R14, R22.reuse, RZ ;  /* 0x000000160e0c7210 */ /* 0x084fe20007fbe0ff */
[--C-:B------:R-:W-:Y:S01]  /*14510*/  IMAD.X R9, R18, 0x1, R24.reuse, P3 ;  /* 0x0000000112097824 */ /* 0x100fe200018e0618 */
[----:B------:R-:W-:Y:S02]  /*14520*/  PRMT R19, R5, 0x7771, RZ ;  /* 0x0000777105137816 */ /* 0x000fe400000000ff */
[----:B------:R-:W-:Y:S01]  /*14530*/  ISETP.LT.AND P1, PT, R3, UR6, !P1 ;  /* 0x0000000603007c0c */ /* 0x000fe2000cf21270 */
[----:B------:R-:W-:Y:S01]  /*14540*/  IMAD.X R13, R16, 0x1, R21, P5 ;  /* 0x00000001100d7824 */ /* 0x000fe200028e0615 */
[----:B------:R-:W-:Y:S01]  /*14550*/  PRMT R17, R5, 0x7772, RZ ;  /* 0x0000777205117816 */ /* 0x000fe200000000ff */
[----:B------:R1:W-:Y:S01]  /*14560*/  @P2 STG.E.U8 desc[UR44][R8.64], R19 ;  /* 0x0000001308002986 */ /* 0x0003e2000c10112c */
[----:B------:R-:W-:Y:S01]  /*14570*/  ISETP.LT.AND P5, PT, R0, UR8, !P4 ;  /* 0x0000000800007c0c */ /* 0x000fe2000e7a1270 */
[----:B------:R-:W-:Y:S01]  /*14580*/  ULDC UR6, c[0x0][0x228] ;  /* 0x00008a0000067ab9 */ /* 0x000fe20000000800 */
[----:B------:R-:W-:Y:S01]  /*14590*/  ISETP.GE.AND P3, PT, R4, UR23, PT ;  /* 0x0000001704007c0c */ /* 0x000fe2000bf66270 */
[C---:B0-----:R-:W-:Y:S01]  /*145a0*/  VIADD R15, R14.reuse, UR4 ;  /* 0x000000040e0f7c36 */ /* 0x041fe20008000000 */
[----:B------:R-:W-:Y:S01]  /*145b0*/  IADD3 R10, P2, R14, R23, RZ ;  /* 0x000000170e0a7210 */ /* 0x000fe20007f5e0ff */
[----:B------:R0:W-:Y:S01]  /*145c0*/  @P6 STG.E.U8 desc[UR44][R12.64], R17 ;  /* 0x000000110c006986 */ /* 0x0001e2000c10112c */
[----:B------:R-:W-:Y:S01]  /*145d0*/  VIADD R14, R2, 0x36 ;  /* 0x00000036020e7836 */ /* 0x000fe20000000000 */
[----:B------:R-:W-:Y:S01]  /*145e0*/  ISETP.LT.AND P4, PT, R3, UR6, !P4 ;  /* 0x0000000603007c0c */ /* 0x000fe2000e781270 */
[----:B------:R-:W-:Y:S01]  /*145f0*/  ULDC UR4, c[0x0][0x248] ;  /* 0x0000920000047ab9 */ /* 0x000fe20000000800 */
[----:B------:R-:W-:Y:S01]  /*14600*/  IMAD.X R11, R16, 0x1, R24, P2 ;  /* 0x00000001100b7824 */ /* 0x000fe200010e0618 */
[----:B------:R-:W-:Y:S01]  /*14610*/  SHF.R.S32.HI R18, RZ, 0x1f, R15 ;  /* 0x0000001fff127819 */ /* 0x000fe2000001140f */
[----:B-1----:R-:W-:Y:S01]  /*14620*/  VIADD R8, R2, 0x37 ;  /* 0x0000003702087836 */ /* 0x002fe20000000000 */
[C---:B------:R-:W-:Y:S01]  /*14630*/  IADD3 R4, P6, R15.reuse, R22, RZ ;  /* 0x000000160f047210 */ /* 0x040fe20007fde0ff */
[----:B------:R-:W-:Y:S01]  /*14640*/  ULDC UR8, c[0x0][0x228] ;  /* 0x00008a0000087ab9 */ /* 0x000fe20000000800 */
[----:B------:R-:W-:Y:S01]  /*14650*/  ISETP.GE.AND P2, PT, R14, UR21, PT ;  /* 0x000000150e007c0c */ /* 0x000fe2000bf46270 */
[----:B------:R-:W-:Y:S01]  /*14660*/  VIADD R14, R15, UR4 ;  /* 0x000000040f0e7c36 */ /* 0x000fe20008000000 */
[----:B------:R-:W-:Y:S01]  /*14670*/  ULDC UR6, c[0x0][0x228] ;  /* 0x00008a0000067ab9 */ /* 0x000fe20000000800 */
[----:B0-----:R-:W-:Y:S01]  /*14680*/  PRMT R17, R5, 0x7773, RZ ;  /* 0x0000777305117816 */ /* 0x001fe200000000ff */
[----:B------:R-:W-:Y:S01]  /*14690*/  IMAD.X R5, R18, 0x1, R21, P6 ;  /* 0x0000000112057824 */ /* 0x000fe200030e0615 */
[C---:B------:R-:W-:Y:S01]  /*146a0*/  PRMT R13, R6.reuse, 0x7770, RZ ;  /* 0x00007770060d7816 */ /* 0x040fe200000000ff */
[----:B------:R-:W-:Y:S01]  /*146b0*/  ULDC UR4, c[0x0][0x248] ;  /* 0x0000920000047ab9 */ /* 0x000fe20000000800 */
[----:B------:R-:W-:Y:S01]  /*146c0*/  PRMT R19, R6, 0x7773, RZ ;  /* 0x0000777306137816 */ /* 0x000fe200000000ff */
[----:B------:R0:W-:Y:S01]  /*146d0*/  @P1 STG.E.U8 desc[UR44][R10.64], R17 ;  /* 0x000000110a001986 */ /* 0x0001e2000c10112c */
[----:B------:R-:W-:-:S02]  /*146e0*/  ISETP.GE.AND P1, PT, R8, UR19, PT ;  /* 0x0000001308007c0c */ /* 0x000fc4000bf26270 */
[-C--:B------:R-:W-:Y:S01]  /*146f0*/  IADD3 R8, P6, R15, R23.reuse, RZ ;  /* 0x000000170f087210 */ /* 0x080fe20007fde0ff */
[----:B------:R1:W-:Y:S01]  /*14700*/  @P5 STG.E.U8 desc[UR44][R4.64], R13 ;  /* 0x0000000d04005986 */ /* 0x0003e2000c10112c */
[----:B------:R-:W-:Y:S02]  /*14710*/  SHF.R.S32.HI R15, RZ, 0x1f, R14 ;  /* 0x0000001fff0f7819 */ /* 0x000fe4000001140e */
[----:B------:R-:W-:Y:S01]  /*14720*/  ISETP.LT.AND P5, PT, R0, UR8, !P3 ;  /* 0x0000000800007c0c */ /* 0x000fe2000dfa1270 */
[----:B------:R-:W-:Y:S01]  /*14730*/  IMAD.X R9, R18, 0x1, R24, P6 ;  /* 0x0000000112097824 */ /* 0x000fe200030e0618 */
[----:B------:R-:W-:Y:S01]  /*14740*/  ISETP.LT.AND P3, PT, R3, UR6, !P3 ;  /* 0x0000000603007c0c */ /* 0x000fe2000df61270 */
[----:B------:R-:W-:Y:S01]  /*14750*/  ULDC UR6, c[0x0][0x228] ;  /* 0x00008a0000067ab9 */ /* 0x000fe20000000800 */
[----:B------:R-:W-:Y:S01]  /*14760*/  ULDC UR8, c[0x0][0x228] ;  /* 0x00008a0000087ab9 */ /* 0x000fe20000000800 */
[----:B0-----:R-:W-:Y:S01]  /*14770*/  PRMT R11, R6, 0x7771, RZ ;  /* 0x00007771060b7816 */ /* 0x001fe200000000ff */
[----:B------:R-:W-:Y:S01]  /*14780*/  VIADD R10, R2, 0x38 ;  /* 0x00000038020a7836 */ /* 0x000fe20000000000 */
[----:B------:R-:W-:Y:S01]  /*14790*/  PRMT R17, R6, 0x7772, RZ ;  /* 0x0000777206117816 */ /* 0x000fe200000000ff */
[C---:B------:R-:W-:Y:S01]  /*147a0*/  VIADD R6, R14.reuse, UR4 ;  /* 0x000000040e067c36 */ /* 0x040fe20008000000 */
[----:B-1----:R-:W-:Y:S01]  /*147b0*/  IADD3 R4, P6, R14, R22, RZ ;  /* 0x000000160e047210 */ /* 0x002fe20007fde0ff */
[----:B------:R-:W-:Y:S01]  /*147c0*/  @P4 STG.E.U8 desc[UR44][R8.64], R11 ;  /* 0x0000000b08004986 */ /* 0x000fe2000c10112c */
[----:B------:R-:W-:Y:S01]  /*147d0*/  ISETP.GE.AND P4, PT, R10, UR17, PT ;  /* 0x000000110a007c0c */ /* 0x000fe2000bf86270 */
[----:B------:R-:W-:Y:S01]  /*147e0*/  ULDC UR4, c[0x0][0x248] ;  /* 0x0000920000047ab9 */ /* 0x000fe20000000800 */
[----:B------:R-:W-:Y:S01]  /*147f0*/  SHF.R.S32.HI R18, RZ, 0x1f, R6 ;  /* 0x0000001fff127819 */ /* 0x000fe20000011406 */
[----:B------:R-:W-:Y:S01]  /*14800*/  IMAD.X R5, R15, 0x1, R21, P6 ;  /* 0x000000010f057824 */ /* 0x000fe200030e0615 */
[----:B------:R-:W-:Y:S01]  /*14810*/  IADD3 R12, P6, R14, R23, RZ ;  /* 0x000000170e0c7210 */ /* 0x000fe20007fde0ff */
[----:B------:R0:W1:Y:S01]  /*14820*/  LDS.128 R8, [R20] ;  /* 0x0000000014087984 */ /* 0x0000620000000c00 */
[----:B------:R-:W-:Y:S01]  /*14830*/  VIADD R16, R6, UR4 ;  /* 0x0000000406107c36 */ /* 0x000fe20008000000 */
[----:B------:R-:W-:-:S02]  /*14840*/  ULDC UR4, c[0x0][0x248] ;  /* 0x0000920000047ab9 */ /* 0x000fc40000000800 */
[----:B------:R-:W-:Y:S01]  /*14850*/  IMAD.X R13, R15, 0x1, R24, P6 ;  /* 0x000000010f0d7824 */ /* 0x000fe200030e0618 */
[----:B------:R2:W-:Y:S01]  /*14860*/  @P5 STG.E.U8 desc[UR44][R4.64], R17 ;  /* 0x0000001104005986 */ /* 0x0005e2000c10112c */
[C---:B------:R-:W-:Y:S01]  /*14870*/  ISETP.LT.AND P5, PT, R0.reuse, UR6, !P2 ;  /* 0x0000000600007c0c */ /* 0x040fe2000d7a1270 */
[----:B------:R-:W-:Y:S01]  /*14880*/  ULDC UR6, c[0x0][0x228] ;  /* 0x00008a0000067ab9 */ /* 0x000fe20000000800 */
[----:B------:R-:W-:Y:S01]  /*14890*/  ISETP.LT.AND P6, PT, R0, UR8, !P1 ;  /* 0x0000000800007c0c */ /* 0x000fe2000cfc1270 */
[----:B------:R3:W-:Y:S01]  /*148a0*/  @P3 STG.E.U8 desc[UR44][R12.64], R19 ;  /* 0x000000130c003986 */ /* 0x0007e2000c10112c */
[----:B------:R-:W-:Y:S01]  /*148b0*/  IADD3 R14, P3, R6, R22, RZ ;  /* 0x00000016060e7210 */ /* 0x000fe20007f7e0ff */
[----:B------:R-:W-:Y:S01]  /*148c0*/  ULDC UR8, c[0x0][0x228] ;  /* 0x00008a0000087ab9 */ /* 0x000fe20000000800 */
[C---:B------:R-:W-:Y:S01]  /*148d0*/  ISETP.LT.AND P2, PT, R3.reuse, UR6, !P2 ;  /* 0x0000000603007c0c */ /* 0x040fe2000d741270 */
[----:B------:R-:W-:Y:S01]  /*148e0*/  ULDC UR6, c[0x0][0x228] ;  /* 0x00008a0000067ab9 */ /* 0x000fe20000000800 */
[----:B0-----:R-:W-:Y:S01]  /*148f0*/  SHF.R.S32.HI R20, RZ, 0x1f, R16 ;  /* 0x0000001fff147819 */ /* 0x001fe20000011410 */
[----:B------:R-:W-:Y:S01]  /*14900*/  IMAD.X R15, R18, 0x1, R21, P3 ;  /* 0x00000001120f7824 */ /* 0x000fe200018e0615 */
[----:B------:R-:W-:Y:S01]  /*14910*/  ISETP.LT.AND P1, PT, R3, UR6, !P1 ;  /* 0x0000000603007c0c */ /* 0x000fe2000cf21270 */
[----:B------:R-:W-:Y:S01]  /*14920*/  ULDC UR6, c[0x0][0x228] ;  /* 0x00008a0000067ab9 */ /* 0x000fe20000000800 */
[----:B--2---:R-:W-:-:S02]  /*14930*/  PRMT R17, R7, 0x7770, RZ ;  /* 0x0000777007117816 */ /* 0x004fc400000000ff */
[-C--:B------:R-:W-:Y:S01]  /*14940*/  IADD3 R4, P3, R6, R23.reuse, RZ ;  /* 0x0000001706047210 */ /* 0x080fe20007f7e0ff */
[----:B------:R-:W-:Y:S01]  /*14950*/  VIADD R6, R2, 0x39 ;  /* 0x0000003902067836 */ /* 0x000fe20000000000 */
[----:B---3--:R-:W-:Y:S01]  /*14960*/  PRMT R19, R7, 0x7772, RZ ;  /* 0x0000777207137816 */ /* 0x008fe200000000ff */
[----:B------:R0:W-:Y:S01]  /*14970*/  @P5 STG.E.U8 desc[UR44][R14.64], R17 ;  /* 0x000000110e005986 */ /* 0x0001e2000c10112c */
[----:B------:R-:W-:Y:S01]  /*14980*/  IADD3 R12, P5, R16, R22, RZ ;  /* 0x00000016100c7210 */ /* 0x000fe20007fbe0ff */
[----:B------:R-:W-:Y:S01]  /*14990*/  IMAD.X R5, R18, 0x1, R24, P3 ;  /* 0x0000000112057824 */ /* 0x000fe200018e0618 */
[----:B------:R-:W-:Y:S01]  /*149a0*/  ISETP.GE.AND P3, PT, R6, UR15, PT ;  /* 0x0000000f06007c0c */ /* 0x000fe2000bf66270 */
[----:B------:R-:W-:Y:S02]  /*149b0*/  VIADD R6, R2, 0x3a ;  /* 0x0000003a02067836 */ /* 0x000fe40000000000 */
[----:B------:R-:W-:Y:S01]  /*149c0*/  IMAD.X R13, R20, 0x1, R21, P5 ;  /* 0x00000001140d7824 */ /* 0x000fe200028e0615 */
[----:B------:R2:W-:Y:S01]  /*149d0*/  @P2 STG.E.U8 desc[UR44][R4.64], R25 ;  /* 0x0000001904002986 */ /* 0x0005e2000c10112c */
[----:B------:R-:W-:Y:S01]  /*149e0*/  ISETP.LT.AND P5, PT, R0, UR8, !P4 ;  /* 0x0000000800007c0c */ /* 0x000fe2000e7a1270 */
[----:B------:R-:W-:Y:S01]  /*149f0*/  ULDC UR8, c[0x0][0x228] ;  /* 0x00008a0000087ab9 */ /* 0x000fe20000000800 */
[----:B------:R-:W-:Y:S01]  /*14a00*/  ISETP.LT.AND P4, PT, R3, UR6, !P4 ;  /* 0x0000000603007c0c */ /* 0x000fe2000e781270 */
[----:B------:R3:W-:Y:S01]  /*14a10*/  @P6 STG.E.U8 desc[UR44][R12.64], R19 ;  /* 0x000000130c006986 */ /* 0x0007e2000c10112c */
[C---:B0-----:R-:W-:Y:S01]  /*14a20*/  IADD3 R14, P2, R16.reuse, R23, RZ ;  /* 0x00000017100e7210 */ /* 0x041fe20007f5e0ff */
[----:B------:R-:W-:Y:S01]  /*14a30*/  VIADD R17, R16, UR4 ;  /* 0x0000000410117c36 */ /* 0x000fe20008000000 */
[----:B------:R-:W-:Y:S01]  /*14a40*/  ULDC UR4, c[0x0][0x248] ;  /* 0x0000920000047ab9 */ /* 0x000fe20000000800 */
[----:B------:R-:W-:-:S02]  /*14a50*/  ULDC UR6, c[0x0][0x228] ;  /* 0x00008a0000067ab9 */ /* 0x000fc40000000800 */
[----:B------:R-:W-:Y:S01]  /*14a60*/  IMAD.X R15, R20, 0x1, R24, P2 ;  /* 0x00000001140f7824 */ /* 0x000fe200010e0618 */
[----:B------:R-:W-:Y:S01]  /*14a70*/  ISETP.GE.AND P2, PT, R6, UR13, PT ;  /* 0x0000000d06007c0c */ /* 0x000fe2000bf46270 */
[C---:B------:R-:W-:Y:S01]  /*14a80*/  VIADD R6, R2.reuse, 0x3b ;  /* 0x0000003b02067836 */ /* 0x040fe20000000000 */
[----:B------:R-:W-:Y:S01]  /*14a90*/  SHF.R.S32.HI R18, RZ, 0x1f, R17 ;  /* 0x0000001fff127819 */ /* 0x000fe20000011411 */
[C---:B------:R-:W-:Y:S01]  /*14aa0*/  VIADD R16, R17.reuse, UR4 ;  /* 0x0000000411107c36 */ /* 0x040fe20008000000 */
[----:B--2---:R-:W-:Y:S01]  /*14ab0*/  IADD3 R4, P6, R17, R22, RZ ;  /* 0x0000001611047210 */ /* 0x004fe20007fde0ff */
[----:B---3--:R-:W-:Y:S01]  /*14ac0*/  VIADD R12, R2, 0x3c ;  /* 0x0000003c020c7836 */ /* 0x008fe20000000000 */
[----:B------:R-:W-:Y:S01]  /*14ad0*/  PRMT R13, R7, 0x7773, RZ ;  /* 0x00007773070d7816 */ /* 0x000fe200000000ff */
[----:B------:R-:W-:Y:S01]  /*14ae0*/  ULDC UR4, c[0x0][0x248] ;  /* 0x0000920000047ab9 */ /* 0x000fe20000000800 */
[----:B-1----:R-:W-:Y:S01]  /*14af0*/  PRMT R19, R8, 0x7770, RZ ;  /* 0x0000777008137816 */ /* 0x002fe200000000ff */
[----:B------:R-:W-:Y:S01]  /*14b00*/  IMAD.X R5, R18, 0x1, R21, P6 ;  /* 0x0000000112057824 */ /* 0x000fe200030e0615 */
[----:B------:R-:W-:Y:S01]  /*14b10*/  PRMT R25, R10, 0x7772, RZ ;  /* 0x000077720a197816 */ /* 0x000fe200000000ff */
[----:B------:R0:W-:Y:S01]  /*14b20*/  @P1 STG.E.U8 desc[UR44][R14.64], R13 ;  /* 0x0000000d0e001986 */ /* 0x0001e2000c10112c */
[----:B------:R-:W-:-:S02]  /*14b30*/  ISETP.GE.AND P1, PT, R6, UR11, PT ;  /* 0x0000000b06007c0c */ /* 0x000fc4000bf26270 */
[----:B------:R-:W-:Y:S01]  /*14b40*/  IADD3 R6, P6, R17, R23, RZ ;  /* 0x0000001711067210 */ /* 0x000fe20007fde0ff */
[----:B------:R1:W-:Y:S01]  /*14b50*/  @P5 STG.E.U8 desc[UR44][R4.64], R19 ;  /* 0x0000001304005986 */ /* 0x0003e2000c10112c */
[----:B------:R-:W-:Y:S01]  /*14b60*/  ISETP.LT.AND P5, PT, R0, UR8, !P3 ;  /* 0x0000000800007c0c */ /* 0x000fe2000dfa1270 */
[----:B------:R-:W-:Y:S01]  /*14b70*/  ULDC UR8, c[0x0][0x228] ;  /* 0x00008a0000087ab9 */ /* 0x000fe20000000800 */
[----:B------:R-:W-:Y:S01]  /*14b80*/  ISETP.LT.AND P3, PT, R3, UR6, !P3 ;  /* 0x0000000603007c0c */ /* 0x000fe2000df61270 */
[----:B------:R-:W-:Y:S01]  /*14b90*/  IMAD.X R7, R18, 0x1, R24, P6 ;  /* 0x0000000112077824 */ /* 0x000fe200030e0618 */
[C---:B------:R-:W-:Y:S01]  /*14ba0*/  PRMT R17, R8.reuse, 0x7773, RZ ;  /* 0x0000777308117816 */ /* 0x040fe200000000ff */
[----:B------:R-:W-:Y:S01]  /*14bb0*/  ULDC UR6, c[0x0][0x228] ;  /* 0x00008a0000067ab9 */ /* 0x000fe20000000800 */
[----:B0-----:R-:W-:Y:S02]  /*14bc0*/  SHF.R.S32.HI R13, RZ, 0x1f, R16 ;  /* 0x0000001fff0d7819 */ /* 0x001fe40000011410 */
[----:B------:R-:W-:-:S02]  /*14bd0*/  PRMT R15, R8, 0x7772, RZ ;  /* 0x00007772080f7816 */ /* 0x000fc400000000ff */
[----:B-1----:R-:W-:Y:S01]  /*14be0*/  PRMT R19, R8, 0x7771, RZ ;  /* 0x0000777108137816 */ /* 0x002fe200000000ff */
[----:B------:R-:W-:Y:S01]  /*14bf0*/  VIADD R8, R2, 0x3d ;  /* 0x0000003d02087836 */ /* 0x000fe20000000000 */
[----:B------:R-:W-:Y:S01]  /*14c00*/  IADD3 R4, P6, R16, R22, RZ ;  /* 0x0000001610047210 */ /* 0x000fe20007fde0ff */
[----:B------:R-:W-:Y:S02]  /*14c10*/  VIADD R2, R2, 0x3e ;  /* 0x0000003e02027836 */ /* 0x000fe40000000000 */
[----:B------:R0:W-:Y:S01]  /*14c20*/  @P4 STG.E.U8 desc[UR44][R6.64], R19 ;  /* 0x0000001306004986 */ /* 0x0001e2000c10112c */
[----:B------:R-:W-:Y:S01]  /*14c30*/  ISETP.GE.AND P4, PT, R12, UR9, PT ;  /* 0x000000090c007c0c */ /* 0x000fe2000bf86270 */
[----:B------:R-:W-:Y:S01]  /*14c40*/  IMAD.X R5, R13, 0x1, R21, P6 ;  /* 0x000000010d057824 */ /* 0x000fe200030e0615 */
[C---:B------:R-:W-:Y:S01]  /*14c50*/  IADD3 R12, P6, R16.reuse, R23, RZ ;  /* 0x00000017100c7210 */ /* 0x040fe20007fde0ff */
[----:B------:R-:W-:Y:S01]  /*14c60*/  VIADD R16, R16, UR4 ;  /* 0x0000000410107c36 */ /* 0x000fe20008000000 */
[----:B------:R-:W-:-:S02]  /*14c70*/  ULDC UR4, c[0x0][0x248] ;  /* 0x0000920000047ab9 */ /* 0x000fc40000000800 */
        /* <DEDUP_REMOVED lines=11> */
[C---:B------:R-:W-:Y:S01]  /*14d30*/  PRMT R19, R9.reuse, 0x7771, RZ ;  /* 0x0000777109137816 */ /* 0x040fe200000000ff */
[----:B------:R-:W-:Y:S01]  /*14d40*/  IMAD.X R7, R18, 0x1, R21, P3 ;  /* 0x0000000112077824 */ /* 0x000fe200018e0615 */
[----:B-1----:R-:W-:-:S02]  /*14d50*/  PRMT R15, R9, 0x7770, RZ ;  /* 0x00007770090f7816 */ /* 0x002fc400000000ff */
[----:B------:R-:W-:Y:S01]  /*14d60*/  ISETP.LT.AND P3, PT, R3, UR6, !P2 ;  /* 0x0000000603007c0c */ /* 0x000fe2000d761270 */
[----:B------:R-:W-:Y:S01]  /*14d70*/  ULDC UR6, c[0x0][0x228] ;  /* 0x00008a0000067ab9 */ /* 0x000fe20000000800 */
[-C--:B------:R-:W-:Y:S01]  /*14d80*/  IADD3 R4, P2, R16, R23.reuse, RZ ;  /* 0x0000001710047210 */ /* 0x080fe20007f5e0ff */
[----:B------:R0:W-:Y:S01]  /*14d90*/  @P5 STG.E.U8 desc[UR44][R6.64], R15 ;  /* 0x0000000f06005986 */ /* 0x0001e2000c10112c */
[----:B------:R-:W-:Y:S02]  /*14da0*/  SHF.R.S32.HI R16, RZ, 0x1f, R14 ;  /* 0x0000001fff107819 */ /* 0x000fe4000001140e */
[-C--:B--2---:R-:W-:Y:S01]  /*14db0*/  IADD3 R12, P5, R14, R22.reuse, RZ ;  /* 0x000000160e0c7210 */ /* 0x084fe20007fbe0ff */
[--C-:B------:R-:W-:Y:S01]  /*14dc0*/  IMAD.X R5, R18, 0x1, R24.reuse, P2 ;  /* 0x0000000112057824 */ /* 0x100fe200010e0618 */
[----:B------:R-:W-:Y:S02]  /*14dd0*/  PRMT R17, R9, 0x7772, RZ ;  /* 0x0000777209117816 */ /* 0x000fe400000000ff */
[----:B------:R-:W-:Y:S01]  /*14de0*/  ISETP.GE.AND P2, PT, R8, UR7, PT ;  /* 0x0000000708007c0c */ /* 0x000fe2000bf46270 */
[----:B------:R-:W-:Y:S01]  /*14df0*/  IMAD.X R13, R16, 0x1, R21, P5 ;  /* 0x00000001100d7824 */ /* 0x000fe200028e0615 */
[----:B------:R-:W-:Y:S01]  /*14e00*/  ULDC UR7, c[0x0][0x228] ;  /* 0x00008a0000077ab9 */ /* 0x000fe20000000800 */
[----:B------:R1:W-:Y:S01]  /*14e10*/  @P3 STG.E.U8 desc[UR44][R4.64], R19 ;  /* 0x0000001304003986 */ /* 0x0003e2000c10112c */
[C---:B------:R-:W-:Y:S01]  /*14e20*/  ISETP.LT.AND P1, PT, R3.reuse, UR6, !P1 ;  /* 0x0000000603007c0c */ /* 0x040fe2000cf21270 */
[----:B0-----:R-:W-:Y:S01]  /*14e30*/  VIADD R15, R14, UR4 ;  /* 0x000000040e0f7c36 */ /* 0x001fe20008000000 */
[----:B------:R-:W-:Y:S01]  /*14e40*/  ISETP.LT.AND P5, PT, R0, UR7, !P4 ;  /* 0x0000000700007c0c */ /* 0x000fe2000e7a1270 */
[----:B------:R0:W-:Y:S01]  /*14e50*/  @P6 STG.E.U8 desc[UR44][R12.64], R17 ;  /* 0x000000110c006986 */ /* 0x0001e2000c10112c */
[-C--:B------:R-:W-:Y:S01]  /*14e60*/  IADD3 R6, P6, R14, R23.reuse, RZ ;  /* 0x000000170e067210 */ /* 0x080fe20007fde0ff */
[----:B------:R-:W-:Y:S01]  /*14e70*/  ULDC UR4, c[0x0][0x248] ;  /* 0x0000920000047ab9 */ /* 0x000fe20000000800 */
[----:B------:R-:W-:Y:S01]  /*14e80*/  SHF.R.S32.HI R14, RZ, 0x1f, R15 ;  /* 0x0000001fff0e7819 */ /* 0x000fe2000001140f */
[----:B------:R-:W-:Y:S01]  /*14e90*/  ULDC UR6, c[0x0][0x228] ;  /* 0x00008a0000067ab9 */ /* 0x000fe20000000800 */
[----:B------:R-:W-:Y:S01]  /*14ea0*/  ISETP.LT.AND P4, PT, R3, UR8, !P4 ;  /* 0x0000000803007c0c */ /* 0x000fe2000e781270 */
[--C-:B------:R-:W-:Y:S01]  /*14eb0*/  IMAD.X R7, R16, 0x1, R24.reuse, P6 ;  /* 0x0000000110077824 */ /* 0x100fe200030e0618 */
[----:B------:R-:W-:Y:S01]  /*14ec0*/  ISETP.GE.AND P6, PT, R2, UR5, PT ;  /* 0x0000000502007c0c */ /* 0x000fe2000bfc6270 */
[----:B------:R-:W-:Y:S01]  /*14ed0*/  ULDC UR5, c[0x0][0x248] ;  /* 0x0000920000057ab9 */ /* 0x000fe20000000800 */
[----:B-1----:R-:W-:Y:S01]  /*14ee0*/  IADD3 R4, P3, R15, R22, RZ ;  /* 0x000000160f047210 */ /* 0x002fe20007f7e0ff */
[----:B------:R-:W-:Y:S01]  /*14ef0*/  ULDC UR7, c[0x0][0x228] ;  /* 0x00008a0000077ab9 */ /* 0x000fe20000000800 */
[----:B------:R-:W-:Y:S01]  /*14f00*/  PRMT R19, R9, 0x7773, RZ ;  /* 0x0000777309137816 */ /* 0x000fe200000000ff */
[----:B------:R-:W-:Y:S01]  /*14f10*/  ULDC UR8, c[0x0][0x228] ;  /* 0x00008a0000087ab9 */ /* 0x000fe20000000800 */
[----:B0-----:R-:W-:Y:S01]  /*14f20*/  PRMT R17, R10, 0x7770, RZ ;  /* 0x000077700a117816 */ /* 0x001fe200000000ff */
[----:B------:R-:W-:Y:S01]  /*14f30*/  IMAD.X R5, R14, 0x1, R21, P3 ;  /* 0x000000010e057824 */ /* 0x000fe200018e0615 */
[C---:B------:R-:W-:Y:S01]  /*14f40*/  IADD3 R8, P3, R15.reuse, R23, RZ ;  /* 0x000000170f087210 */ /* 0x040fe20007f7e0ff */
[----:B------:R-:W-:Y:S01]  /*14f50*/  VIADD R15, R15, UR4 ;  /* 0x000000040f0f7c36 */ /* 0x000fe20008000000 */
[----:B------:R-:W-:Y:S01]  /*14f60*/  PRMT R13, R10, 0x7771, RZ ;  /* 0x000077710a0d7816 */ /* 0x000fe200000000ff */
[----:B------:R0:W-:Y:S01]  /*14f70*/  @P1 STG.E.U8 desc[UR44][R6.64], R19 ;  /* 0x0000001306001986 */ /* 0x0001e2000c10112c */
[----:B------:R-:W-:Y:S01]  /*14f80*/  ULDC UR4, c[0x0][0x248] ;  /* 0x0000920000047ab9 */ /* 0x000fe20000000800 */
[----:B------:R-:W-:Y:S01]  /*14f90*/  IMAD.X R9, R14, 0x1, R24, P3 ;  /* 0x000000010e097824 */ /* 0x000fe200018e0618 */
[----:B------:R-:W-:Y:S01]  /*14fa0*/  ISETP.LT.AND P1, PT, R0, UR8, !P0 ;  /* 0x0000000800007c0c */ /* 0x000fe2000c721270 */
[----:B------:R1:W-:Y:S01]  /*14fb0*/  @P5 STG.E.U8 desc[UR44][R4.64], R17 ;  /* 0x0000001104005986 */ /* 0x0003e2000c10112c */
[----:B------:R-:W-:Y:S01]  /*14fc0*/  VIADD R12, R15, UR5 ;  /* 0x000000050f0c7c36 */ /* 0x000fe20008000000 */
[----:B------:R-:W-:-:S02]  /*14fd0*/  ULDC UR5, c[0x0][0x228] ;  /* 0x00008a0000057ab9 */ /* 0x000fc40000000800 */
[----:B------:R2:W-:Y:S01]  /*14fe0*/  @P4 STG.E.U8 desc[UR44][R8.64], R13 ;  /* 0x0000000d08004986 */ /* 0x0005e2000c10112c */
[----:B------:R-:W-:Y:S01]  /*14ff0*/  VIADD R2, R12, UR4 ;  /* 0x000000040c027c36 */ /* 0x000fe20008000000 */
[----:B------:R-:W-:Y:S01]  /*15000*/  ULDC UR4, c[0x0][0x228] ;  /* 0x00008a0000047ab9 */ /* 0x000fe20000000800 */
[----:B------:R-:W-:Y:S02]  /*15010*/  ISETP.LT.AND P0, PT, R3, UR5, !P0 ;  /* 0x0000000503007c0c */ /* 0x000fe4000c701270 */
[----:B0-----:R-:W-:Y:S02]  /*15020*/  SHF.R.S32.HI R7, RZ, 0x1f, R15 ;  /* 0x0000001fff077819 */ /* 0x001fe4000001140f */
[C---:B------:R-:W-:Y:S02]  /*15030*/  IADD3 R6, P4, R15.reuse, R23, RZ ;  /* 0x000000170f067210 */ /* 0x040fe40007f9e0ff */
[----:B-1----:R-:W-:Y:S02]  /*15040*/  IADD3 R4, P3, R15, R22, RZ ;  /* 0x000000160f047210 */ /* 0x002fe40007f7e0ff */
[----:B------:R-:W-:-:S02]  /*15050*/  SHF.R.S32.HI R16, RZ, 0x1f, R2 ;  /* 0x0000001fff107819 */ /* 0x000fc40000011402 */
[----:B--2---:R-:W-:Y:S01]  /*15060*/  SHF.R.S32.HI R13, RZ, 0x1f, R12 ;  /* 0x0000001fff0d7819 */ /* 0x004fe2000001140c */
[C-C-:B------:R-:W-:Y:S01]  /*15070*/  IMAD.X R5, R7.reuse, 0x1, R21.reuse, P3 ;  /* 0x0000000107057824 */ /* 0x140fe200018e0615 */
[CC--:B------:R-:W-:Y:S01]  /*15080*/  IADD3 R8, P5, R12.reuse, R22.reuse, RZ ;  /* 0x000000160c087210 */ /* 0x0c0fe20007fbe0ff */
[--C-:B------:R-:W-:Y:S01]  /*15090*/  IMAD.X R7, R7, 0x1, R24.reuse, P4 ;  /* 0x0000000107077824 */ /* 0x100fe200020e0618 */
[----:B------:R-:W-:Y:S02]  /*150a0*/  IADD3 R12, P4, R12, R23, RZ ;  /* 0x000000170c0c7210 */ /* 0x000fe40007f9e0ff */
[----:B------:R-:W-:Y:S01]  /*150b0*/  IADD3 R14, P3, R2, R22, RZ ;  /* 0x00000016020e7210 */ /* 0x000fe20007f7e0ff */
[C-C-:B------:R-:W-:Y:S01]  /*150c0*/  IMAD.X R9, R13.reuse, 0x1, R21.reuse, P5 ;  /* 0x000000010d097824 */ /* 0x140fe200028e0615 */
[C---:B------:R-:W-:Y:S01]  /*150d0*/  ISETP.LT.AND P5, PT, R0.reuse, UR6, !P2 ;  /* 0x0000000600007c0c */ /* 0x040fe2000d7a1270 */
[----:B------:R-:W-:Y:S01]  /*150e0*/  IMAD.X R13, R13, 0x1, R24, P4 ;  /* 0x000000010d0d7824 */ /* 0x000fe200020e0618 */
[C---:B------:R-:W-:Y:S01]  /*150f0*/  ISETP.LT.AND P2, PT, R3.reuse, UR4, !P2 ;  /* 0x0000000403007c0c */ /* 0x040fe2000d741270 */
[----:B------:R-:W-:Y:S01]  /*15100*/  ULDC UR4, c[0x0][0x228] ;  /* 0x00008a0000047ab9 */ /* 0x000fe20000000800 */
[----:B------:R-:W-:Y:S01]  /*15110*/  ISETP.LT.AND P4, PT, R0, UR7, !P6 ;  /* 0x0000000700007c0c */ /* 0x000fe2000f781270 */
[----:B------:R-:W-:Y:S01]  /*15120*/  IMAD.X R15, R16, 0x1, R21, P3 ;  /* 0x00000001100f7824 */ /* 0x000fe200018e0615 */
[----:B------:R-:W-:-:S02]  /*15130*/  ISETP.LT.AND P6, PT, R3, UR4, !P6 ;  /* 0x0000000403007c0c */ /* 0x000fc4000f7c1270 */
[----:B------:R-:W-:Y:S02]  /*15140*/  IADD3 R2, P3, R2, R23, RZ ;  /* 0x0000001702027210 */ /* 0x000fe40007f7e0ff */
[----:B------:R-:W-:Y:S02]  /*15150*/  PRMT R23, R10, 0x7773, RZ ;  /* 0x000077730a177816 */ /* 0x000fe400000000ff */
[C---:B------:R-:W-:Y:S01]  /*15160*/  PRMT R17, R11.reuse, 0x7773, RZ ;  /* 0x000077730b117816 */ /* 0x040fe200000000ff */
[----:B------:R0:W-:Y:S01]  /*15170*/  @P5 STG.E.U8 desc[UR44][R4.64], R25 ;  /* 0x0000001904005986 */ /* 0x0001e2000c10112c */
[C---:B------:R-:W-:Y:S01]  /*15180*/  PRMT R19, R11.reuse, 0x7772, RZ ;  /* 0x000077720b137816 */ /* 0x040fe200000000ff */
[----:B------:R-:W-:Y:S01]  /*15190*/  IMAD.X R3, R16, 0x1, R24, P3 ;  /* 0x0000000110037824 */ /* 0x000fe200018e0618 */
[C---:B------:R-:W-:Y:S01]  /*151a0*/  PRMT R21, R11.reuse, 0x7771, RZ ;  /* 0x000077710b157816 */ /* 0x040fe200000000ff */
[----:B------:R0:W-:Y:S01]  /*151b0*/  @P2 STG.E.U8 desc[UR44][R6.64], R23 ;  /* 0x0000001706002986 */ /* 0x0001e2000c10112c */
[----:B------:R-:W-:-:S05]  /*151c0*/  PRMT R11, R11, 0x7770, RZ ;  /* 0x000077700b0b7816 */ /* 0x000fca00000000ff */
[----:B------:R0:W-:Y:S04]  /*151d0*/  @P4 STG.E.U8 desc[UR44][R8.64], R11 ;  /* 0x0000000b08004986 */ /* 0x0001e8000c10112c */
[----:B------:R0:W-:Y:S04]  /*151e0*/  @P6 STG.E.U8 desc[UR44][R12.64], R21 ;  /* 0x000000150c006986 */ /* 0x0001e8000c10112c */
[----:B------:R0:W-:Y:S01]  /*151f0*/  @P1 STG.E.U8 desc[UR44][R14.64], R19 ;  /* 0x000000130e001986 */ /* 0x0001e2000c10112c */
[----:B------:R-:W-:Y:S05]  /*15200*/  @!P0 EXIT ;  /* 0x000000000000894d */ /* 0x000fea0003800000 */
[----:B------:R-:W-:Y:S01]  /*15210*/  STG.E.U8 desc[UR44][R2.64], R17 ;  /* 0x0000001102007986 */ /* 0x000fe2000c10112c */
[----:B------:R-:W-:Y:S05]  /*15220*/  EXIT ;  /* 0x000000000000794d */ /* 0x000fea0003800000 */
.L_x_3:
[----:B------:R-:W-:-:S00]  /*15230*/  BRA `(.L_x_3) ;  /* 0xfffffffc00fc7947 */ /* 0x000fc0000383ffff */
[----:B------:R-:W-:-:S00]  /*15240*/  NOP ;  /* 0x0000000000007918 */ /* 0x000fc00000000000 */
        /* <DEDUP_REMOVED lines=11> */
.L_x_4:


//--------------------- .nv.shared.matmul_kernel  --------------------------
	.section	.nv.shared.matmul_kernel,"aw",@nobits
	.sectionflags	@""
	.align	16
	.zero		1024


//--------------------- .nv.shared.reserved.0     --------------------------
	.section	.nv.shared.reserved.0,"aw",@nobits
	.weak		__nv_reservedSMEM_offset_0_alias
	.size		__nv_reservedSMEM_offset_0_alias, 0, 0
	.other		__nv_reservedSMEM_offset_0_alias,@"STO_CUDA_RESERVED_SHARED STV_DEFAULT"
__nv_reservedSMEM_offset_0_alias:
	.zero		0


//--------------------- .nv.constant0.matmul_kernel --------------------------
	.section	.nv.constant0.matmul_kernel,"a",@progbits
	.sectionflags	@""
	.align	4
.nv.constant0.matmul_kernel:
	.zero		608


//--------------------- SYMBOLS --------------------------

	.type		.nv.reservedSmem.offset0,@object
	.size		.nv.reservedSmem.offset0,0x4
